	.target	sm_90a

	.elftype	@"ET_EXEC"


//--------------------- .note.nv.tkinfo           --------------------------
	.section	.note.nv.tkinfo,"",@"SHT_NOTE"
	.sectionflags	@"SHF_NOTE_NV_TKINFO"
	.tkinfo
        /*0018*/ 	.word	0x00000002
        /*0030*/ 	.string	""
        /*0030*/ 	.string	"ptxas"
        /*0030*/ 	.string	"Cuda compilation tools, release 13.0, V13.0.88"
        /*0030*/ 	.string	"Build cuda_13.0.r13.0/compiler.36424714_0"
        /*0030*/ 	.string	"-arch sm_90a -m 64 "



//--------------------- .note.nv.cuinfo           --------------------------
	.section	.note.nv.cuinfo,"",@"SHT_NOTE"
	.sectionflags	@"SHF_NOTE_NV_CUINFO"
        /*0018*/ 	.short	0x0002
        /*001a*/ 	.short	0x005a
        /*001c*/ 	.short	0x0082
	.zero		2


//--------------------- .nv.info                  --------------------------
	.section	.nv.info,"",@"SHT_CUDA_INFO"
	.align	4


	//----- nvinfo : EIATTR_REGCOUNT
	.align		4
        /*0000*/ 	.byte	0x04, 0x2f
        /*0002*/ 	.short	(.L_15 - .L_14)
	.align		4
.L_14:
        /*0004*/ 	.word	index@(_ZN7cutlass13device_kernelINS_4gemm6kernel13GemmUniversalIN4cute5tupleIJiiiiEEENS1_10collective13CollectiveMmaINS1_34MainloopSm90TmaGmmaWarpSpecializedILi12ENS5_IJNS4_1CILi2EEENSA_ILi1EEESC_EEENS1_35KernelTmaWarpSpecializedCooperativeEEENS5_IJNSA_ILi384EEENSA_ILi176EEENSA_ILi16EEEEEENS_10bfloat16_tENS5_IJlSC_lEEESK_SL_NS4_8TiledMMAINS4_8MMA_AtomIJNS4_4SM904GMMA27MMA_64x16x16_F32BF16BF16_SSILNSP_5MajorE0ELSR_0ELNSP_7ScaleInE1ELSS_1EEEEEENS4_6LayoutISD_NS5_IJSC_NSA_ILi0EEESW_EEEEENS5_IJNS4_10UnderscoreESZ_SZ_EEEEENS4_13SM90_TMA_LOADENS4_14ComposedLayoutINS4_7SwizzleILi1ELi4ELi3EEENS4_18smem_ptr_flag_bitsILi16EEENSV_INS5_IJNSA_ILi8EEESI_EEENS5_IJSI_SC_EEEEEEEvNS4_8identityENS4_23SM90_TMA_LOAD_MULTICASTES1C_vS1D_EENS_8epilogue10collective6detail29Sm90TmaWarpSpecializedAdapterINS1H_15DefaultEpilogueISK_SL_SL_NS1G_6thread17LinearCombinationISK_Li1EffLNS1L_9ScaleType4KindE0ELNS_15FloatRoundStyleE2ESK_EENS1_15EpilogueDefaultEEEEEvvEEEEvNT_6ParamsE)
        /*0008*/ 	.word	0x000000a8


	//----- nvinfo : EIATTR_FRAME_SIZE
	.align		4
.L_15:
        /*000c*/ 	.byte	0x04, 0x11
        /*000e*/ 	.short	(.L_17 - .L_16)
	.align		4
.L_16:
        /*0010*/ 	.word	index@(_ZN7cutlass13device_kernelINS_4gemm6kernel13GemmUniversalIN4cute5tupleIJiiiiEEENS1_10collective13CollectiveMmaINS1_34MainloopSm90TmaGmmaWarpSpecializedILi12ENS5_IJNS4_1CILi2EEENSA_ILi1EEESC_EEENS1_35KernelTmaWarpSpecializedCooperativeEEENS5_IJNSA_ILi384EEENSA_ILi176EEENSA_ILi16EEEEEENS_10bfloat16_tENS5_IJlSC_lEEESK_SL_NS4_8TiledMMAINS4_8MMA_AtomIJNS4_4SM904GMMA27MMA_64x16x16_F32BF16BF16_SSILNSP_5MajorE0ELSR_0ELNSP_7ScaleInE1ELSS_1EEEEEENS4_6LayoutISD_NS5_IJSC_NSA_ILi0EEESW_EEEEENS5_IJNS4_10UnderscoreESZ_SZ_EEEEENS4_13SM90_TMA_LOADENS4_14ComposedLayoutINS4_7SwizzleILi1ELi4ELi3EEENS4_18smem_ptr_flag_bitsILi16EEENSV_INS5_IJNSA_ILi8EEESI_EEENS5_IJSI_SC_EEEEEEEvNS4_8identityENS4_23SM90_TMA_LOAD_MULTICASTES1C_vS1D_EENS_8epilogue10collective6detail29Sm90TmaWarpSpecializedAdapterINS1H_15DefaultEpilogueISK_SL_SL_NS1G_6thread17LinearCombinationISK_Li1EffLNS1L_9ScaleType4KindE0ELNS_15FloatRoundStyleE2ESK_EENS1_15EpilogueDefaultEEEEEvvEEEEvNT_6ParamsE)
        /*0014*/ 	.word	0x000001b0


	//----- nvinfo : EIATTR_MIN_STACK_SIZE
	.align		4
.L_17:
        /*0018*/ 	.byte	0x04, 0x12
        /*001a*/ 	.short	(.L_19 - .L_18)
	.align		4
.L_18:
        /*001c*/ 	.word	index@(_ZN7cutlass13device_kernelINS_4gemm6kernel13GemmUniversalIN4cute5tupleIJiiiiEEENS1_10collective13CollectiveMmaINS1_34MainloopSm90TmaGmmaWarpSpecializedILi12ENS5_IJNS4_1CILi2EEENSA_ILi1EEESC_EEENS1_35KernelTmaWarpSpecializedCooperativeEEENS5_IJNSA_ILi384EEENSA_ILi176EEENSA_ILi16EEEEEENS_10bfloat16_tENS5_IJlSC_lEEESK_SL_NS4_8TiledMMAINS4_8MMA_AtomIJNS4_4SM904GMMA27MMA_64x16x16_F32BF16BF16_SSILNSP_5MajorE0ELSR_0ELNSP_7ScaleInE1ELSS_1EEEEEENS4_6LayoutISD_NS5_IJSC_NSA_ILi0EEESW_EEEEENS5_IJNS4_10UnderscoreESZ_SZ_EEEEENS4_13SM90_TMA_LOADENS4_14ComposedLayoutINS4_7SwizzleILi1ELi4ELi3EEENS4_18smem_ptr_flag_bitsILi16EEENSV_INS5_IJNSA_ILi8EEESI_EEENS5_IJSI_SC_EEEEEEEvNS4_8identityENS4_23SM90_TMA_LOAD_MULTICASTES1C_vS1D_EENS_8epilogue10collective6detail29Sm90TmaWarpSpecializedAdapterINS1H_15DefaultEpilogueISK_SL_SL_NS1G_6thread17LinearCombinationISK_Li1EffLNS1L_9ScaleType4KindE0ELNS_15FloatRoundStyleE2ESK_EENS1_15EpilogueDefaultEEEEEvvEEEEvNT_6ParamsE)
        /*0020*/ 	.word	0x000001b0
.L_19:


//--------------------- .nv.compat                --------------------------
	.section	.nv.compat,"",@"SHT_CUDA_COMPAT_INFO"
	.align	4
        /*0000*/ 	.byte	0x02, 0x09, 0x01, 0x00, 0x02, 0x02, 0x04, 0x00, 0x02, 0x05, 0x05, 0x00, 0x03, 0x07, 0x01, 0x01
        /*0010*/ 	.byte	0x02, 0x03, 0x01, 0x00, 0x02, 0x06, 0x01, 0x00, 0x04, 0x0b, 0x08, 0x00, 0x00, 0x00, 0x00, 0x00
        /*0020*/ 	.byte	0x00, 0x00, 0x00, 0x00


//--------------------- .nv.info._ZN7cutlass13device_kernelINS_4gemm6kernel13GemmUniversalIN4cute5tupleIJiiiiEEENS1_10collective13CollectiveMmaINS1_34MainloopSm90TmaGmmaWarpSpecializedILi12ENS5_IJNS4_1CILi2EEENSA_ILi1EEESC_EEENS1_35KernelTmaWarpSpecializedCooperativeEEENS5_IJNSA_ILi384EEENSA_ILi176EEENSA_ILi16EEEEEENS_10bfloat16_tENS5_IJlSC_lEEESK_SL_NS4_8TiledMMAINS4_8MMA_AtomIJNS4_4SM904GMMA27MMA_64x16x16_F32BF16BF16_SSILNSP_5MajorE0ELSR_0ELNSP_7ScaleInE1ELSS_1EEEEEENS4_6LayoutISD_NS5_IJSC_NSA_ILi0EEESW_EEEEENS5_IJNS4_10UnderscoreESZ_SZ_EEEEENS4_13SM90_TMA_LOADENS4_14ComposedLayoutINS4_7SwizzleILi1ELi4ELi3EEENS4_18smem_ptr_flag_bitsILi16EEENSV_INS5_IJNSA_ILi8EEESI_EEENS5_IJSI_SC_EEEEEEEvNS4_8identityENS4_23SM90_TMA_LOAD_MULTICASTES1C_vS1D_EENS_8epilogue10collective6detail29Sm90TmaWarpSpecializedAdapterINS1H_15DefaultEpilogueISK_SL_SL_NS1G_6thread17LinearCombinationISK_Li1EffLNS1L_9ScaleType4KindE0ELNS_15FloatRoundStyleE2ESK_EENS1_15EpilogueDefaultEEEEEvvEEEEvNT_6ParamsE --------------------------
	.section	.nv.info._ZN7cutlass13device_kernelINS_4gemm6kernel13GemmUniversalIN4cute5tupleIJiiiiEEENS1_10collective13CollectiveMmaINS1_34MainloopSm90TmaGmmaWarpSpecializedILi12ENS5_IJNS4_1CILi2EEENSA_ILi1EEESC_EEENS1_35KernelTmaWarpSpecializedCooperativeEEENS5_IJNSA_ILi384EEENSA_ILi176EEENSA_ILi16EEEEEENS_10bfloat16_tENS5_IJlSC_lEEESK_SL_NS4_8TiledMMAINS4_8MMA_AtomIJNS4_4SM904GMMA27MMA_64x16x16_F32BF16BF16_SSILNSP_5MajorE0ELSR_0ELNSP_7ScaleInE1ELSS_1EEEEEENS4_6LayoutISD_NS5_IJSC_NSA_ILi0EEESW_EEEEENS5_IJNS4_10UnderscoreESZ_SZ_EEEEENS4_13SM90_TMA_LOADENS4_14ComposedLayoutINS4_7SwizzleILi1ELi4ELi3EEENS4_18smem_ptr_flag_bitsILi16EEENSV_INS5_IJNSA_ILi8EEESI_EEENS5_IJSI_SC_EEEEEEEvNS4_8identityENS4_23SM90_TMA_LOAD_MULTICASTES1C_vS1D_EENS_8epilogue10collective6detail29Sm90TmaWarpSpecializedAdapterINS1H_15DefaultEpilogueISK_SL_SL_NS1G_6thread17LinearCombinationISK_Li1EffLNS1L_9ScaleType4KindE0ELNS_15FloatRoundStyleE2ESK_EENS1_15EpilogueDefaultEEEEEvvEEEEvNT_6ParamsE,"",@"SHT_CUDA_INFO"
	.sectionflags	@""
	.align	4


	//----- nvinfo : EIATTR_CUDA_API_VERSION
	.align		4
        /*0000*/ 	.byte	0x04, 0x37
        /*0002*/ 	.short	(.L_21 - .L_20)
.L_20:
        /*0004*/ 	.word	0x00000082


	//----- nvinfo : EIATTR_KPARAM_INFO
	.align		4
.L_21:
        /*0008*/ 	.byte	0x04, 0x17
        /*000a*/ 	.short	(.L_23 - .L_22)
.L_22:
        /*000c*/ 	.word	0x00000000
        /*0010*/ 	.short	0x0000
        /*0012*/ 	.short	0x0070
        /*0014*/ 	.byte	0x00, 0xf0, 0x01, 0x10


	//----- nvinfo : EIATTR_SPARSE_MMA_MASK
	.align		4
.L_23:
        /*0018*/ 	.byte	0x03, 0x50
        /*001a*/ 	.short	0x0000


	//----- nvinfo : EIATTR_MAXREG_COUNT
	.align		4
        /*001c*/ 	.byte	0x03, 0x1b
        /*001e*/ 	.short	0x00a8


	//----- nvinfo : EIATTR_NUM_BARRIERS
	.align		4
        /*0020*/ 	.byte	0x02, 0x4c
        /*0022*/ 	.byte	0x01
	.zero		1


	//----- nvinfo : EIATTR_EXTERNS
	.align		4
        /*0024*/ 	.byte	0x04, 0x0f
        /*0026*/ 	.short	(.L_25 - .L_24)


	//   ....[0]....
	.align		4
.L_24:
        /*0028*/ 	.word	index@(__assertfail)


	//----- nvinfo : EIATTR_ANNOTATIONS
	.align		4
.L_25:
        /*002c*/ 	.byte	0x04, 0x55
        /*002e*/ 	.short	(.L_27 - .L_26)


	//   ....[0]....
.L_26:
        /*0030*/ 	.word	0x00000001
        /*0034*/ 	.byte	0x50, 0x08, 0x00, 0x00, 0x01, 0x00, 0x00, 0x00, 0x70, 0x09, 0x00, 0x00, 0x01, 0x00, 0x00, 0x00
        /* <DEDUP_REMOVED lines=462> */
        /*1d24*/ 	.byte	0xb0, 0x88, 0x01, 0x00, 0x01, 0x00, 0x00, 0x00, 0xd0, 0x88, 0x01, 0x00


	//----- nvinfo : EIATTR_MERCURY_ISA_VERSION
	.align		4
.L_27:
        /*1d30*/ 	.byte	0x03, 0x5f
        /*1d32*/ 	.short	0x0101


	//----- nvinfo : EIATTR_INT_WARP_WIDE_INSTR_OFFSETS
	.align		4
        /*1d34*/ 	.byte	0x04, 0x31
        /*1d36*/ 	.short	(.L_29 - .L_28)


	//   ....[0]....
.L_28:
        /*1d38*/ 	.word	0x00000690


	//   ....[1]....
        /*1d3c*/ 	.word	0x000006b0


	//   ....[2]....
        /*1d40*/ 	.word	0x00000820


	//----- nvinfo : EIATTR_COOP_GROUP_MASK_REGIDS
	.align		4
.L_29:
        /*1d44*/ 	.byte	0x04, 0x29
        /*1d46*/ 	.short	(.L_31 - .L_30)


	//   ....[0]....
.L_30:
        /*1d48*/ 	.word	0xffffffff


	//   ....[1]....
        /*1d4c*/ 	.word	0xffffffff


	//   ....[2]....
        /*1d50*/ 	.word	0xffffffff


	//   ....[3]....
        /*1d54*/ 	.word	0xffffffff


	//   ....[4]....
        /*1d58*/ 	.word	0xffffffff


	//   ....[5]....
        /*1d5c*/ 	.word	0xffffffff


	//----- nvinfo : EIATTR_COOP_GROUP_INSTR_OFFSETS
	.align		4
.L_31:
        /*1d60*/ 	.byte	0x04, 0x28
        /*1d62*/ 	.short	(.L_33 - .L_32)


	//   ....[0]....
.L_32:
        /*1d64*/ 	.word	0x00000070


	//   ....[1]....
        /*1d68*/ 	.word	0x00000080


	//   ....[2]....
        /*1d6c*/ 	.word	0x000001a0


	//   ....[3]....
        /*1d70*/ 	.word	0x000004f0


	//   ....[4]....
        /*1d74*/ 	.word	0x00000960


	//   ....[5]....
        /*1d78*/ 	.word	0x00001460


	//----- nvinfo : EIATTR_REG_RECONFIG
	.align		4
.L_33:
        /*1d7c*/ 	.byte	0x01, 0x54
	.zero		2


	//----- nvinfo : EIATTR_SYSCALL_OFFSETS
	.align		4
        /*1d80*/ 	.byte	0x04, 0x46
        /*1d82*/ 	.short	(.L_35 - .L_34)


	//   ....[0]....
.L_34:
        /*1d84*/ 	.word	0x00001610


	//----- nvinfo : EIATTR_MBARRIER_INSTR_OFFSETS
	.align		4
.L_35:
        /*1d88*/ 	.byte	0x04, 0x39
        /*1d8a*/ 	.short	(.L_37 - .L_36)


	//   ....[0]....
.L_36:
        /*1d8c*/ 	.word	0x00000340
        /*1d90*/ 	.word	0x000000ff
        /*1d94*/ 	.word	0x00000000
        /*1d98*/ 	.short	0x0100
        /*1d9a*/ 	.byte	0x09
	.zero		1


	//   ....[1]....
        /*1d9c*/ 	.word	0x00000350
        /*1da0*/ 	.word	0x000000ff
        /*1da4*/ 	.word	0x00000060
        /*1da8*/ 	.short	0x0100
        /*1daa*/ 	.byte	0x09
	.zero		1


	//   ....[2]....
        /*1dac*/ 	.word	0x00000360
        /*1db0*/ 	.word	0x000000ff
        /*1db4*/ 	.word	0x00000008
        /*1db8*/ 	.short	0x0100
        /*1dba*/ 	.byte	0x09
	.zero		1


	//   ....[3]....
        /*1dbc*/ 	.word	0x00000370
        /*1dc0*/ 	.word	0x000000ff
        /*1dc4*/ 	.word	0x00000068
        /*1dc8*/ 	.short	0x0100
        /*1dca*/ 	.byte	0x09
	.zero		1


	//   ....[4]....
        /*1dcc*/ 	.word	0x00000380
        /*1dd0*/ 	.word	0x000000ff
        /*1dd4*/ 	.word	0x00000010
        /*1dd8*/ 	.short	0x0100
        /*1dda*/ 	.byte	0x09
	.zero		1


	//   ....[5]....
        /*1ddc*/ 	.word	0x00000390
        /*1de0*/ 	.word	0x000000ff
        /*1de4*/ 	.word	0x00000070
        /*1de8*/ 	.short	0x0100
        /*1dea*/ 	.byte	0x09
	.zero		1


	//   ....[6]....
        /*1dec*/ 	.word	0x000003a0
        /*1df0*/ 	.word	0x000000ff
        /*1df4*/ 	.word	0x00000018
        /*1df8*/ 	.short	0x0100
        /*1dfa*/ 	.byte	0x09
	.zero		1


	//   ....[7]....
        /*1dfc*/ 	.word	0x000003b0
        /*1e00*/ 	.word	0x000000ff
        /*1e04*/ 	.word	0x00000078
        /*1e08*/ 	.short	0x0100
        /*1e0a*/ 	.byte	0x09
	.zero		1


	//   ....[8]....
        /*1e0c*/ 	.word	0x000003c0
        /*1e10*/ 	.word	0x000000ff
        /*1e14*/ 	.word	0x00000020
        /*1e18*/ 	.short	0x0100
        /*1e1a*/ 	.byte	0x09
	.zero		1


	//   ....[9]....
        /*1e1c*/ 	.word	0x000003d0
        /*1e20*/ 	.word	0x000000ff
        /*1e24*/ 	.word	0x00000080
        /*1e28*/ 	.short	0x0100
        /*1e2a*/ 	.byte	0x09
	.zero		1


	//   ....[10]....
        /*1e2c*/ 	.word	0x000003e0
        /*1e30*/ 	.word	0x000000ff
        /*1e34*/ 	.word	0x00000028
        /*1e38*/ 	.short	0x0100
        /*1e3a*/ 	.byte	0x09
	.zero		1


	//   ....[11]....
        /*1e3c*/ 	.word	0x000003f0
        /*1e40*/ 	.word	0x000000ff
        /*1e44*/ 	.word	0x00000088
        /*1e48*/ 	.short	0x0100
        /*1e4a*/ 	.byte	0x09
	.zero		1


	//   ....[12]....
        /*1e4c*/ 	.word	0x00000400
        /*1e50*/ 	.word	0x000000ff
        /*1e54*/ 	.word	0x00000030
        /*1e58*/ 	.short	0x0100
        /*1e5a*/ 	.byte	0x09
	.zero		1


	//   ....[13]....
        /*1e5c*/ 	.word	0x00000410
        /*1e60*/ 	.word	0x000000ff
        /*1e64*/ 	.word	0x00000090
        /*1e68*/ 	.short	0x0100
        /*1e6a*/ 	.byte	0x09
	.zero		1


	//   ....[14]....
        /*1e6c*/ 	.word	0x00000420
        /*1e70*/ 	.word	0x000000ff
        /*1e74*/ 	.word	0x00000038
        /*1e78*/ 	.short	0x0100
        /*1e7a*/ 	.byte	0x09
	.zero		1


	//   ....[15]....
        /*1e7c*/ 	.word	0x00000430
        /*1e80*/ 	.word	0x000000ff
        /*1e84*/ 	.word	0x00000098
        /*1e88*/ 	.short	0x0100
        /*1e8a*/ 	.byte	0x09
	.zero		1


	//   ....[16]....
        /*1e8c*/ 	.word	0x00000440
        /*1e90*/ 	.word	0x000000ff
        /*1e94*/ 	.word	0x00000040
        /*1e98*/ 	.short	0x0100
        /*1e9a*/ 	.byte	0x09
	.zero		1


	//   ....[17]....
        /*1e9c*/ 	.word	0x00000450
        /*1ea0*/ 	.word	0x000000ff
        /*1ea4*/ 	.word	0x000000a0
        /*1ea8*/ 	.short	0x0100
        /*1eaa*/ 	.byte	0x09
	.zero		1


	//   ....[18]....
        /*1eac*/ 	.word	0x00000460
        /*1eb0*/ 	.word	0x000000ff
        /*1eb4*/ 	.word	0x00000048
        /*1eb8*/ 	.short	0x0100
        /*1eba*/ 	.byte	0x09
	.zero		1


	//   ....[19]....
        /*1ebc*/ 	.word	0x00000470
        /*1ec0*/ 	.word	0x000000ff
        /*1ec4*/ 	.word	0x000000a8
        /*1ec8*/ 	.short	0x0100
        /*1eca*/ 	.byte	0x09
	.zero		1


	//   ....[20]....
        /*1ecc*/ 	.word	0x00000480
        /*1ed0*/ 	.word	0x000000ff
        /*1ed4*/ 	.word	0x00000050
        /*1ed8*/ 	.short	0x0100
        /*1eda*/ 	.byte	0x09
	.zero		1


	//   ....[21]....
        /*1edc*/ 	.word	0x00000490
        /*1ee0*/ 	.word	0x000000ff
        /*1ee4*/ 	.word	0x000000b0
        /*1ee8*/ 	.short	0x0100
        /*1eea*/ 	.byte	0x09
	.zero		1


	//   ....[22]....
        /*1eec*/ 	.word	0x000004a0
        /*1ef0*/ 	.word	0x000000ff
        /*1ef4*/ 	.word	0x00000058
        /*1ef8*/ 	.short	0x0100
        /*1efa*/ 	.byte	0x09
	.zero		1


	//   ....[23]....
        /*1efc*/ 	.word	0x000004b0
        /*1f00*/ 	.word	0x000000ff
        /*1f04*/ 	.word	0x000000b8
        /*1f08*/ 	.short	0x0100
        /*1f0a*/ 	.byte	0x09
	.zero		1


	//   ....[24]....
        /*1f0c*/ 	.word	0x000008a0
        /*1f10*/ 	.word	0x000000ff
        /*1f14*/ 	.word	0x000000d0
        /*1f18*/ 	.short	0x0100
        /*1f1a*/ 	.byte	0x06
	.zero		1


	//   ....[25]....
        /*1f1c*/ 	.word	0x00000910
        /*1f20*/ 	.word	0x000000ff
        /*1f24*/ 	.word	0x000000d8
        /*1f28*/ 	.short	0x0100
        /*1f2a*/ 	.byte	0x06
	.zero		1


	//   ....[26]....
        /*1f2c*/ 	.word	0x000016b0
        /*1f30*/ 	.word	0x00000003
        /*1f34*/ 	.word	0x00000000
        /*1f38*/ 	.short	0x010a
        /*1f3a*/ 	.byte	0x3f
	.zero		1


	//   ....[27]....
        /*1f3c*/ 	.word	0x000016f0
        /*1f40*/ 	.word	0x00000003
        /*1f44*/ 	.word	0x00000000
        /*1f48*/ 	.short	0x010a
        /*1f4a*/ 	.byte	0x3f
	.zero		1


	//   ....[28]....
        /*1f4c*/ 	.word	0x00002620
        /*1f50*/ 	.word	0x000000ff
        /*1f54*/ 	.word	0x00000000
        /*1f58*/ 	.short	0x010a
        /*1f5a*/ 	.byte	0x04
	.zero		1


	//   ....[29]....
        /*1f5c*/ 	.word	0x00002660
        /*1f60*/ 	.word	0x000000ff
        /*1f64*/ 	.word	0x00000000
        /*1f68*/ 	.short	0x010a
        /*1f6a*/ 	.byte	0x04
	.zero		1


	//   ....[30]....
        /*1f6c*/ 	.word	0x00003850
        /*1f70*/ 	.word	0x00000005
        /*1f74*/ 	.word	0x00000000
        /*1f78*/ 	.short	0x0101
        /*1f7a*/ 	.byte	0x3f
	.zero		1


	//   ....[31]....
        /*1f7c*/ 	.word	0x00003a30
        /*1f80*/ 	.word	0x00000000
        /*1f84*/ 	.word	0x00000000
        /*1f88*/ 	.short	0x0101
        /*1f8a*/ 	.byte	0x3f
	.zero		1


	//   ....[32]....
        /*1f8c*/ 	.word	0x00018430
        /*1f90*/ 	.word	0x00000007
        /*1f94*/ 	.word	0x00000060
        /*1f98*/ 	.short	0x010a
        /*1f9a*/ 	.byte	0x3f
	.zero		1


	//   ....[33]....
        /*1f9c*/ 	.word	0x000187d0
        /*1fa0*/ 	.word	0x00000002
        /*1fa4*/ 	.word	0x000000d8
        /*1fa8*/ 	.short	0x0101
        /*1faa*/ 	.byte	0x3f
	.zero		1


	//   ....[34]....
        /*1fac*/ 	.word	0x00018fa0
        /*1fb0*/ 	.word	0x00000005
        /*1fb4*/ 	.word	0x00000000
        /*1fb8*/ 	.short	0x010a
        /*1fba*/ 	.byte	0x3f
	.zero		1


	//   ....[35]....
        /*1fbc*/ 	.word	0x00019030
        /*1fc0*/ 	.word	0x00000007
        /*1fc4*/ 	.word	0x00000000
        /*1fc8*/ 	.short	0x010a
        /*1fca*/ 	.byte	0x3f
	.zero		1


	//   ....[36]....
        /*1fcc*/ 	.word	0x000190c0
        /*1fd0*/ 	.word	0x00000007
        /*1fd4*/ 	.word	0x00000000
        /*1fd8*/ 	.short	0x010a
        /*1fda*/ 	.byte	0x3f
	.zero		1


	//   ....[37]....
        /*1fdc*/ 	.word	0x00019150
        /*1fe0*/ 	.word	0x00000007
        /*1fe4*/ 	.word	0x00000000
        /*1fe8*/ 	.short	0x010a
        /*1fea*/ 	.byte	0x3f
	.zero		1


	//   ....[38]....
        /*1fec*/ 	.word	0x000191e0
        /*1ff0*/ 	.word	0x00000007
        /*1ff4*/ 	.word	0x00000000
        /*1ff8*/ 	.short	0x010a
        /*1ffa*/ 	.byte	0x3f
	.zero		1


	//   ....[39]....
        /*1ffc*/ 	.word	0x00019270
        /*2000*/ 	.word	0x00000007
        /*2004*/ 	.word	0x00000000
        /*2008*/ 	.short	0x010a
        /*200a*/ 	.byte	0x3f
	.zero		1


	//   ....[40]....
        /*200c*/ 	.word	0x00019300
        /*2010*/ 	.word	0x00000007
        /*2014*/ 	.word	0x00000000
        /*2018*/ 	.short	0x010a
        /*201a*/ 	.byte	0x3f
	.zero		1


	//   ....[41]....
        /*201c*/ 	.word	0x00019390
        /*2020*/ 	.word	0x00000007
        /*2024*/ 	.word	0x00000000
        /*2028*/ 	.short	0x010a
        /*202a*/ 	.byte	0x3f
	.zero		1


	//   ....[42]....
        /*202c*/ 	.word	0x00019420
        /*2030*/ 	.word	0x00000007
        /*2034*/ 	.word	0x00000000
        /*2038*/ 	.short	0x010a
        /*203a*/ 	.byte	0x3f
	.zero		1


	//   ....[43]....
        /*203c*/ 	.word	0x000194b0
        /*2040*/ 	.word	0x00000007
        /*2044*/ 	.word	0x00000000
        /*2048*/ 	.short	0x010a
        /*204a*/ 	.byte	0x3f
	.zero		1


	//   ....[44]....
        /*204c*/ 	.word	0x00019540
        /*2050*/ 	.word	0x00000007
        /*2054*/ 	.word	0x00000000
        /*2058*/ 	.short	0x010a
        /*205a*/ 	.byte	0x3f
	.zero		1


	//   ....[45]....
        /*205c*/ 	.word	0x000195d0
        /*2060*/ 	.word	0x00000003
        /*2064*/ 	.word	0x00000000
        /*2068*/ 	.short	0x010a
        /*206a*/ 	.byte	0x3f
	.zero		1


	//   ....[46]....
        /*206c*/ 	.word	0x00019630
        /*2070*/ 	.word	0x00000003
        /*2074*/ 	.word	0x00000000
        /*2078*/ 	.short	0x010a
        /*207a*/ 	.byte	0x3f
	.zero		1


	//   ....[47]....
        /*207c*/ 	.word	0x00019690
        /*2080*/ 	.word	0x00000007
        /*2084*/ 	.word	0x00000000
        /*2088*/ 	.short	0x010a
        /*208a*/ 	.byte	0x3f
	.zero		1


	//   ....[48]....
        /*208c*/ 	.word	0x00019760
        /*2090*/ 	.word	0x00000007
        /*2094*/ 	.word	0x00000060
        /*2098*/ 	.short	0x010a
        /*209a*/ 	.byte	0x3f
	.zero		1


	//   ....[49]....
        /*209c*/ 	.word	0x00019830
        /*20a0*/ 	.word	0x00000005
        /*20a4*/ 	.word	0x00000000
        /*20a8*/ 	.short	0x010a
        /*20aa*/ 	.byte	0x3f
	.zero		1


	//   ....[50]....
        /*20ac*/ 	.word	0x00019880
        /*20b0*/ 	.word	0x00000007
        /*20b4*/ 	.word	0x00000000
        /*20b8*/ 	.short	0x010a
        /*20ba*/ 	.byte	0x3f
	.zero		1


	//   ....[51]....
        /*20bc*/ 	.word	0x000198d0
        /*20c0*/ 	.word	0x00000007
        /*20c4*/ 	.word	0x00000000
        /*20c8*/ 	.short	0x010a
        /*20ca*/ 	.byte	0x3f
	.zero		1


	//   ....[52]....
        /*20cc*/ 	.word	0x00019920
        /*20d0*/ 	.word	0x00000007
        /*20d4*/ 	.word	0x00000000
        /*20d8*/ 	.short	0x010a
        /*20da*/ 	.byte	0x3f
	.zero		1


	//   ....[53]....
        /*20dc*/ 	.word	0x00019970
        /*20e0*/ 	.word	0x00000007
        /*20e4*/ 	.word	0x00000000
        /*20e8*/ 	.short	0x010a
        /*20ea*/ 	.byte	0x3f
	.zero		1


	//   ....[54]....
        /*20ec*/ 	.word	0x000199c0
        /*20f0*/ 	.word	0x00000007
        /*20f4*/ 	.word	0x00000000
        /*20f8*/ 	.short	0x010a
        /*20fa*/ 	.byte	0x3f
	.zero		1


	//   ....[55]....
        /*20fc*/ 	.word	0x00019a10
        /*2100*/ 	.word	0x00000007
        /*2104*/ 	.word	0x00000000
        /*2108*/ 	.short	0x010a
        /*210a*/ 	.byte	0x3f
	.zero		1


	//   ....[56]....
        /*210c*/ 	.word	0x00019a60
        /*2110*/ 	.word	0x00000007
        /*2114*/ 	.word	0x00000000
        /*2118*/ 	.short	0x010a
        /*211a*/ 	.byte	0x3f
	.zero		1


	//   ....[57]....
        /*211c*/ 	.word	0x00019ab0
        /*2120*/ 	.word	0x00000007
        /*2124*/ 	.word	0x00000000
        /*2128*/ 	.short	0x010a
        /*212a*/ 	.byte	0x3f
	.zero		1


	//   ....[58]....
        /*212c*/ 	.word	0x00019b00
        /*2130*/ 	.word	0x00000007
        /*2134*/ 	.word	0x00000000
        /*2138*/ 	.short	0x010a
        /*213a*/ 	.byte	0x3f
	.zero		1


	//   ....[59]....
        /*213c*/ 	.word	0x00019b50
        /*2140*/ 	.word	0x00000007
        /*2144*/ 	.word	0x00000000
        /*2148*/ 	.short	0x010a
        /*214a*/ 	.byte	0x3f
	.zero		1


	//----- nvinfo : EIATTR_NUM_MBARRIERS
	.align		4
.L_37:
        /*214c*/ 	.byte	0x03, 0x38
        /*214e*/ 	.short	0x001a


	//----- nvinfo : EIATTR_EXIT_INSTR_OFFSETS
	.align		4
        /*2150*/ 	.byte	0x04, 0x1c
        /*2152*/ 	.short	(.L_39 - .L_38)


	//   ....[0]....
.L_38:
        /*2154*/ 	.word	0x00000b30


	//   ....[1]....
        /*2158*/ 	.word	0x00001380


	//   ....[2]....
        /*215c*/ 	.word	0x00017b10


	//   ....[3]....
        /*2160*/ 	.word	0x000180c0


	//   ....[4]....
        /*2164*/ 	.word	0x00019620


	//----- nvinfo : EIATTR_MAX_THREADS
	.align		4
.L_39:
        /*2168*/ 	.byte	0x04, 0x05
        /*216a*/ 	.short	(.L_41 - .L_40)
.L_40:
        /*216c*/ 	.word	0x00000180
        /*2170*/ 	.word	0x00000001
        /*2174*/ 	.word	0x00000001


	//----- nvinfo : EIATTR_CRS_STACK_SIZE
	.align		4
.L_41:
        /*2178*/ 	.byte	0x04, 0x1e
        /*217a*/ 	.short	(.L_43 - .L_42)
.L_42:
        /*217c*/ 	.word	0x00000000


	//----- nvinfo : EIATTR_CBANK_PARAM_SIZE
	.align		4
.L_43:
        /*2180*/ 	.byte	0x03, 0x19
        /*2182*/ 	.short	0x0470


	//----- nvinfo : EIATTR_PARAM_CBANK
	.align		4
        /*2184*/ 	.byte	0x04, 0x0a
        /*2186*/ 	.short	(.L_45 - .L_44)
	.align		4
.L_44:
        /*2188*/ 	.word	index@(.nv.constant0._ZN7cutlass13device_kernelINS_4gemm6kernel13GemmUniversalIN4cute5tupleIJiiiiEEENS1_10collective13CollectiveMmaINS1_34MainloopSm90TmaGmmaWarpSpecializedILi12ENS5_IJNS4_1CILi2EEENSA_ILi1EEESC_EEENS1_35KernelTmaWarpSpecializedCooperativeEEENS5_IJNSA_ILi384EEENSA_ILi176EEENSA_ILi16EEEEEENS_10bfloat16_tENS5_IJlSC_lEEESK_SL_NS4_8TiledMMAINS4_8MMA_AtomIJNS4_4SM904GMMA27MMA_64x16x16_F32BF16BF16_SSILNSP_5MajorE0ELSR_0ELNSP_7ScaleInE1ELSS_1EEEEEENS4_6LayoutISD_NS5_IJSC_NSA_ILi0EEESW_EEEEENS5_IJNS4_10UnderscoreESZ_SZ_EEEEENS4_13SM90_TMA_LOADENS4_14ComposedLayoutINS4_7SwizzleILi1ELi4ELi3EEENS4_18smem_ptr_flag_bitsILi16EEENSV_INS5_IJNSA_ILi8EEESI_EEENS5_IJSI_SC_EEEEEEEvNS4_8identityENS4_23SM90_TMA_LOAD_MULTICASTES1C_vS1D_EENS_8epilogue10collective6detail29Sm90TmaWarpSpecializedAdapterINS1H_15DefaultEpilogueISK_SL_SL_NS1G_6thread17LinearCombinationISK_Li1EffLNS1L_9ScaleType4KindE0ELNS_15FloatRoundStyleE2ESK_EENS1_15EpilogueDefaultEEEEEvvEEEEvNT_6ParamsE)
        /*218c*/ 	.short	0x0210
        /*218e*/ 	.short	0x0470


	//----- nvinfo : EIATTR_SW_WAR
	.align		4
.L_45:
        /*2190*/ 	.byte	0x04, 0x36
        /*2192*/ 	.short	(.L_47 - .L_46)
.L_46:
        /*2194*/ 	.word	0x00000008
.L_47:


//--------------------- .nv.callgraph             --------------------------
	.section	.nv.callgraph,"",@"SHT_CUDA_CALLGRAPH"
	.align	4
	.sectionentsize	8
	.align		4
        /*0000*/ 	.word	0x00000000
	.align		4
        /*0004*/ 	.word	0xffffffff
	.align		4
        /*0008*/ 	.word	index@(_ZN7cutlass13device_kernelINS_4gemm6kernel13GemmUniversalIN4cute5tupleIJiiiiEEENS1_10collective13CollectiveMmaINS1_34MainloopSm90TmaGmmaWarpSpecializedILi12ENS5_IJNS4_1CILi2EEENSA_ILi1EEESC_EEENS1_35KernelTmaWarpSpecializedCooperativeEEENS5_IJNSA_ILi384EEENSA_ILi176EEENSA_ILi16EEEEEENS_10bfloat16_tENS5_IJlSC_lEEESK_SL_NS4_8TiledMMAINS4_8MMA_AtomIJNS4_4SM904GMMA27MMA_64x16x16_F32BF16BF16_SSILNSP_5MajorE0ELSR_0ELNSP_7ScaleInE1ELSS_1EEEEEENS4_6LayoutISD_NS5_IJSC_NSA_ILi0EEESW_EEEEENS5_IJNS4_10UnderscoreESZ_SZ_EEEEENS4_13SM90_TMA_LOADENS4_14ComposedLayoutINS4_7SwizzleILi1ELi4ELi3EEENS4_18smem_ptr_flag_bitsILi16EEENSV_INS5_IJNSA_ILi8EEESI_EEENS5_IJSI_SC_EEEEEEEvNS4_8identityENS4_23SM90_TMA_LOAD_MULTICASTES1C_vS1D_EENS_8epilogue10collective6detail29Sm90TmaWarpSpecializedAdapterINS1H_15DefaultEpilogueISK_SL_SL_NS1G_6thread17LinearCombinationISK_Li1EffLNS1L_9ScaleType4KindE0ELNS_15FloatRoundStyleE2ESK_EENS1_15EpilogueDefaultEEEEEvvEEEEvNT_6ParamsE)
	.align		4
        /*000c*/ 	.word	index@(__assertfail)
	.align		4
        /*0010*/ 	.word	0x00000000
	.align		4
        /*0014*/ 	.word	0xfffffffe
	.align		4
        /*0018*/ 	.word	0x00000000
	.align		4
        /*001c*/ 	.word	0xfffffffd
	.align		4
        /*0020*/ 	.word	0x00000000
	.align		4
        /*0024*/ 	.word	0xfffffffc


//--------------------- .nv.constant4             --------------------------
	.section	.nv.constant4,"a",@progbits
	.align	8
	.align		8
.nv.constant4:
        /*0000*/ 	.dword	__assertfail
	.align		8
        /*0008*/ 	.dword	__unnamed_1
	.align		8
        /*0010*/ 	.dword	_ZN40_INTERNAL_672899c9_4_k_cu_84f31339_166664cuda3std3__45__cpo5beginE
	.align		8
        /*0018*/ 	.dword	_ZN40_INTERNAL_672899c9_4_k_cu_84f31339_166664cuda3std3__45__cpo3endE
	.align		8
        /*0020*/ 	.dword	_ZN40_INTERNAL_672899c9_4_k_cu_84f31339_166664cuda3std3__45__cpo6cbeginE
	.align		8
        /*0028*/ 	.dword	_ZN40_INTERNAL_672899c9_4_k_cu_84f31339_166664cuda3std3__45__cpo4cendE
	.align		8
        /*0030*/ 	.dword	_ZN40_INTERNAL_672899c9_4_k_cu_84f31339_166664cuda3std3__442_GLOBAL__N__672899c9_4_k_cu_84f31339_166666ignoreE
	.align		8
        /*0038*/ 	.dword	_ZN40_INTERNAL_672899c9_4_k_cu_84f31339_166664cuda3std3__419piecewise_constructE
	.align		8
        /*0040*/ 	.dword	_ZN40_INTERNAL_672899c9_4_k_cu_84f31339_166664cuda3std3__48in_placeE
	.align		8
        /*0048*/ 	.dword	_ZN40_INTERNAL_672899c9_4_k_cu_84f31339_166664cuda3std6ranges3__45__cpo4swapE
	.align		8
        /*0050*/ 	.dword	_ZN40_INTERNAL_672899c9_4_k_cu_84f31339_166664cuda3std6ranges3__45__cpo9iter_moveE
	.align		8
        /*0058*/ 	.dword	_ZN40_INTERNAL_672899c9_4_k_cu_84f31339_166664cute7productE
	.align		8
        /*0060*/ 	.dword	_ZN40_INTERNAL_672899c9_4_k_cu_84f31339_166664cute1_E
	.align		8
        /*0068*/ 	.dword	$str$22
	.align		8
        /*0070*/ 	.dword	$str$23


//--------------------- .text._ZN7cutlass13device_kernelINS_4gemm6kernel13GemmUniversalIN4cute5tupleIJiiiiEEENS1_10collective13CollectiveMmaINS1_34MainloopSm90TmaGmmaWarpSpecializedILi12ENS5_IJNS4_1CILi2EEENSA_ILi1EEESC_EEENS1_35KernelTmaWarpSpecializedCooperativeEEENS5_IJNSA_ILi384EEENSA_ILi176EEENSA_ILi16EEEEEENS_10bfloat16_tENS5_IJlSC_lEEESK_SL_NS4_8TiledMMAINS4_8MMA_AtomIJNS4_4SM904GMMA27MMA_64x16x16_F32BF16BF16_SSILNSP_5MajorE0ELSR_0ELNSP_7ScaleInE1ELSS_1EEEEEENS4_6LayoutISD_NS5_IJSC_NSA_ILi0EEESW_EEEEENS5_IJNS4_10UnderscoreESZ_SZ_EEEEENS4_13SM90_TMA_LOADENS4_14ComposedLayoutINS4_7SwizzleILi1ELi4ELi3EEENS4_18smem_ptr_flag_bitsILi16EEENSV_INS5_IJNSA_ILi8EEESI_EEENS5_IJSI_SC_EEEEEEEvNS4_8identityENS4_23SM90_TMA_LOAD_MULTICASTES1C_vS1D_EENS_8epilogue10collective6detail29Sm90TmaWarpSpecializedAdapterINS1H_15DefaultEpilogueISK_SL_SL_NS1G_6thread17LinearCombinationISK_Li1EffLNS1L_9ScaleType4KindE0ELNS_15FloatRoundStyleE2ESK_EENS1_15EpilogueDefaultEEEEEvvEEEEvNT_6ParamsE --------------------------
	.section	.text._ZN7cutlass13device_kernelINS_4gemm6kernel13GemmUniversalIN4cute5tupleIJiiiiEEENS1_10collective13CollectiveMmaINS1_34MainloopSm90TmaGmmaWarpSpecializedILi12ENS5_IJNS4_1CILi2EEENSA_ILi1EEESC_EEENS1_35KernelTmaWarpSpecializedCooperativeEEENS5_IJNSA_ILi384EEENSA_ILi176EEENSA_ILi16EEEEEENS_10bfloat16_tENS5_IJlSC_lEEESK_SL_NS4_8TiledMMAINS4_8MMA_AtomIJNS4_4SM904GMMA27MMA_64x16x16_F32BF16BF16_SSILNSP_5MajorE0ELSR_0ELNSP_7ScaleInE1ELSS_1EEEEEENS4_6LayoutISD_NS5_IJSC_NSA_ILi0EEESW_EEEEENS5_IJNS4_10UnderscoreESZ_SZ_EEEEENS4_13SM90_TMA_LOADENS4_14ComposedLayoutINS4_7SwizzleILi1ELi4ELi3EEENS4_18smem_ptr_flag_bitsILi16EEENSV_INS5_IJNSA_ILi8EEESI_EEENS5_IJSI_SC_EEEEEEEvNS4_8identityENS4_23SM90_TMA_LOAD_MULTICASTES1C_vS1D_EENS_8epilogue10collective6detail29Sm90TmaWarpSpecializedAdapterINS1H_15DefaultEpilogueISK_SL_SL_NS1G_6thread17LinearCombinationISK_Li1EffLNS1L_9ScaleType4KindE0ELNS_15FloatRoundStyleE2ESK_EENS1_15EpilogueDefaultEEEEEvvEEEEvNT_6ParamsE,"ax",@progbits
	.align	128
.text._ZN7cutlass13device_kernelINS_4gemm6kernel13GemmUniversalIN4cute5tupleIJiiiiEEENS1_10collective13CollectiveMmaINS1_34MainloopSm90TmaGmmaWarpSpecializedILi12ENS5_IJNS4_1CILi2EEENSA_ILi1EEESC_EEENS1_35KernelTmaWarpSpecializedCooperativeEEENS5_IJNSA_ILi384EEENSA_ILi176EEENSA_ILi16EEEEEENS_10bfloat16_tENS5_IJlSC_lEEESK_SL_NS4_8TiledMMAINS4_8MMA_AtomIJNS4_4SM904GMMA27MMA_64x16x16_F32BF16BF16_SSILNSP_5MajorE0ELSR_0ELNSP_7ScaleInE1ELSS_1EEEEEENS4_6LayoutISD_NS5_IJSC_NSA_ILi0EEESW_EEEEENS5_IJNS4_10UnderscoreESZ_SZ_EEEEENS4_13SM90_TMA_LOADENS4_14ComposedLayoutINS4_7SwizzleILi1ELi4ELi3EEENS4_18smem_ptr_flag_bitsILi16EEENSV_INS5_IJNSA_ILi8EEESI_EEENS5_IJSI_SC_EEEEEEEvNS4_8identityENS4_23SM90_TMA_LOAD_MULTICASTES1C_vS1D_EENS_8epilogue10collective6detail29Sm90TmaWarpSpecializedAdapterINS1H_15DefaultEpilogueISK_SL_SL_NS1G_6thread17LinearCombinationISK_Li1EffLNS1L_9ScaleType4KindE0ELNS_15FloatRoundStyleE2ESK_EENS1_15EpilogueDefaultEEEEEvvEEEEvNT_6ParamsE:
        .type           _ZN7cutlass13device_kernelINS_4gemm6kernel13GemmUniversalIN4cute5tupleIJiiiiEEENS1_10collective13CollectiveMmaINS1_34MainloopSm90TmaGmmaWarpSpecializedILi12ENS5_IJNS4_1CILi2EEENSA_ILi1EEESC_EEENS1_35KernelTmaWarpSpecializedCooperativeEEENS5_IJNSA_ILi384EEENSA_ILi176EEENSA_ILi16EEEEEENS_10bfloat16_tENS5_IJlSC_lEEESK_SL_NS4_8TiledMMAINS4_8MMA_AtomIJNS4_4SM904GMMA27MMA_64x16x16_F32BF16BF16_SSILNSP_5MajorE0ELSR_0ELNSP_7ScaleInE1ELSS_1EEEEEENS4_6LayoutISD_NS5_IJSC_NSA_ILi0EEESW_EEEEENS5_IJNS4_10UnderscoreESZ_SZ_EEEEENS4_13SM90_TMA_LOADENS4_14ComposedLayoutINS4_7SwizzleILi1ELi4ELi3EEENS4_18smem_ptr_flag_bitsILi16EEENSV_INS5_IJNSA_ILi8EEESI_EEENS5_IJSI_SC_EEEEEEEvNS4_8identityENS4_23SM90_TMA_LOAD_MULTICASTES1C_vS1D_EENS_8epilogue10collective6detail29Sm90TmaWarpSpecializedAdapterINS1H_15DefaultEpilogueISK_SL_SL_NS1G_6thread17LinearCombinationISK_Li1EffLNS1L_9ScaleType4KindE0ELNS_15FloatRoundStyleE2ESK_EENS1_15EpilogueDefaultEEEEEvvEEEEvNT_6ParamsE,@function
        .size           _ZN7cutlass13device_kernelINS_4gemm6kernel13GemmUniversalIN4cute5tupleIJiiiiEEENS1_10collective13CollectiveMmaINS1_34MainloopSm90TmaGmmaWarpSpecializedILi12ENS5_IJNS4_1CILi2EEENSA_ILi1EEESC_EEENS1_35KernelTmaWarpSpecializedCooperativeEEENS5_IJNSA_ILi384EEENSA_ILi176EEENSA_ILi16EEEEEENS_10bfloat16_tENS5_IJlSC_lEEESK_SL_NS4_8TiledMMAINS4_8MMA_AtomIJNS4_4SM904GMMA27MMA_64x16x16_F32BF16BF16_SSILNSP_5MajorE0ELSR_0ELNSP_7ScaleInE1ELSS_1EEEEEENS4_6LayoutISD_NS5_IJSC_NSA_ILi0EEESW_EEEEENS5_IJNS4_10UnderscoreESZ_SZ_EEEEENS4_13SM90_TMA_LOADENS4_14ComposedLayoutINS4_7SwizzleILi1ELi4ELi3EEENS4_18smem_ptr_flag_bitsILi16EEENSV_INS5_IJNSA_ILi8EEESI_EEENS5_IJSI_SC_EEEEEEEvNS4_8identityENS4_23SM90_TMA_LOAD_MULTICASTES1C_vS1D_EENS_8epilogue10collective6detail29Sm90TmaWarpSpecializedAdapterINS1H_15DefaultEpilogueISK_SL_SL_NS1G_6thread17LinearCombinationISK_Li1EffLNS1L_9ScaleType4KindE0ELNS_15FloatRoundStyleE2ESK_EENS1_15EpilogueDefaultEEEEEvvEEEEvNT_6ParamsE,(.L_x_608 - _ZN7cutlass13device_kernelINS_4gemm6kernel13GemmUniversalIN4cute5tupleIJiiiiEEENS1_10collective13CollectiveMmaINS1_34MainloopSm90TmaGmmaWarpSpecializedILi12ENS5_IJNS4_1CILi2EEENSA_ILi1EEESC_EEENS1_35KernelTmaWarpSpecializedCooperativeEEENS5_IJNSA_ILi384EEENSA_ILi176EEENSA_ILi16EEEEEENS_10bfloat16_tENS5_IJlSC_lEEESK_SL_NS4_8TiledMMAINS4_8MMA_AtomIJNS4_4SM904GMMA27MMA_64x16x16_F32BF16BF16_SSILNSP_5MajorE0ELSR_0ELNSP_7ScaleInE1ELSS_1EEEEEENS4_6LayoutISD_NS5_IJSC_NSA_ILi0EEESW_EEEEENS5_IJNS4_10UnderscoreESZ_SZ_EEEEENS4_13SM90_TMA_LOADENS4_14ComposedLayoutINS4_7SwizzleILi1ELi4ELi3EEENS4_18smem_ptr_flag_bitsILi16EEENSV_INS5_IJNSA_ILi8EEESI_EEENS5_IJSI_SC_EEEEEEEvNS4_8identityENS4_23SM90_TMA_LOAD_MULTICASTES1C_vS1D_EENS_8epilogue10collective6detail29Sm90TmaWarpSpecializedAdapterINS1H_15DefaultEpilogueISK_SL_SL_NS1G_6thread17LinearCombinationISK_Li1EffLNS1L_9ScaleType4KindE0ELNS_15FloatRoundStyleE2ESK_EENS1_15EpilogueDefaultEEEEEvvEEEEvNT_6ParamsE)
        .other          _ZN7cutlass13device_kernelINS_4gemm6kernel13GemmUniversalIN4cute5tupleIJiiiiEEENS1_10collective13CollectiveMmaINS1_34MainloopSm90TmaGmmaWarpSpecializedILi12ENS5_IJNS4_1CILi2EEENSA_ILi1EEESC_EEENS1_35KernelTmaWarpSpecializedCooperativeEEENS5_IJNSA_ILi384EEENSA_ILi176EEENSA_ILi16EEEEEENS_10bfloat16_tENS5_IJlSC_lEEESK_SL_NS4_8TiledMMAINS4_8MMA_AtomIJNS4_4SM904GMMA27MMA_64x16x16_F32BF16BF16_SSILNSP_5MajorE0ELSR_0ELNSP_7ScaleInE1ELSS_1EEEEEENS4_6LayoutISD_NS5_IJSC_NSA_ILi0EEESW_EEEEENS5_IJNS4_10UnderscoreESZ_SZ_EEEEENS4_13SM90_TMA_LOADENS4_14ComposedLayoutINS4_7SwizzleILi1ELi4ELi3EEENS4_18smem_ptr_flag_bitsILi16EEENSV_INS5_IJNSA_ILi8EEESI_EEENS5_IJSI_SC_EEEEEEEvNS4_8identityENS4_23SM90_TMA_LOAD_MULTICASTES1C_vS1D_EENS_8epilogue10collective6detail29Sm90TmaWarpSpecializedAdapterINS1H_15DefaultEpilogueISK_SL_SL_NS1G_6thread17LinearCombinationISK_Li1EffLNS1L_9ScaleType4KindE0ELNS_15FloatRoundStyleE2ESK_EENS1_15EpilogueDefaultEEEEEvvEEEEvNT_6ParamsE,@"STO_CUDA_ENTRY STV_DEFAULT"
_ZN7cutlass13device_kernelINS_4gemm6kernel13GemmUniversalIN4cute5tupleIJiiiiEEENS1_10collective13CollectiveMmaINS1_34MainloopSm90TmaGmmaWarpSpecializedILi12ENS5_IJNS4_1CILi2EEENSA_ILi1EEESC_EEENS1_35KernelTmaWarpSpecializedCooperativeEEENS5_IJNSA_ILi384EEENSA_ILi176EEENSA_ILi16EEEEEENS_10bfloat16_tENS5_IJlSC_lEEESK_SL_NS4_8TiledMMAINS4_8MMA_AtomIJNS4_4SM904GMMA27MMA_64x16x16_F32BF16BF16_SSILNSP_5MajorE0ELSR_0ELNSP_7ScaleInE1ELSS_1EEEEEENS4_6LayoutISD_NS5_IJSC_NSA_ILi0EEESW_EEEEENS5_IJNS4_10UnderscoreESZ_SZ_EEEEENS4_13SM90_TMA_LOADENS4_14ComposedLayoutINS4_7SwizzleILi1ELi4ELi3EEENS4_18smem_ptr_flag_bitsILi16EEENSV_INS5_IJNSA_ILi8EEESI_EEENS5_IJSI_SC_EEEEEEEvNS4_8identityENS4_23SM90_TMA_LOAD_MULTICASTES1C_vS1D_EENS_8epilogue10collective6detail29Sm90TmaWarpSpecializedAdapterINS1H_15DefaultEpilogueISK_SL_SL_NS1G_6thread17LinearCombinationISK_Li1EffLNS1L_9ScaleType4KindE0ELNS_15FloatRoundStyleE2ESK_EENS1_15EpilogueDefaultEEEEEvvEEEEvNT_6ParamsE:
[----:B------:R-:W0:Y:S02]  /*0000*/  LDC R1, c[0x0][0x28] ;  /* 0x00000a00ff017b82 */ /* 0x000e240000000800 */
[----:B0-----:R-:W-:Y:S01]  /*0010*/  VIADD R1, R1, 0xfffffe50 ;  /* 0xfffffe5001017836 */ /* 0x001fe20000000000 */
[----:B------:R-:W0:Y:S01]  /*0020*/  S2R R4, SR_TID.X ;  /* 0x0000000000047919 */ /* 0x000e220000002100 */
[----:B------:R-:W-:Y:S01]  /*0030*/  ELECT P0, URZ, PT ;  /* 0x00000000003f782f */ /* 0x000fe20003800000 */
[----:B------:R-:W-:Y:S01]  /*0040*/  BSSY B0, `(.L_x_0) ;  /* 0x0000015000007945 */ /* 0x000fe20003800000 */
[--C-:B0-----:R-:W-:Y:S02]  /*0050*/  SHF.R.U32.HI R0, RZ, 0x5, R4.reuse ;  /* 0x00000005ff007819 */ /* 0x101fe40000011604 */
[----:B------:R-:W-:-:S03]  /*0060*/  SHF.R.U32.HI R2, RZ, 0x7, R4 ;  /* 0x00000007ff027819 */ /* 0x000fc60000011604 */
[----:B------:R-:W0:Y:S04]  /*0070*/  SHFL.IDX PT, R3, R0, RZ, 0x1f ;  /* 0x00001fff00037589 */ /* 0x000e2800000e0000 */
[----:B------:R-:W1:Y:S01]  /*0080*/  SHFL.IDX PT, R2, R2, RZ, 0x1f ;  /* 0x00001fff02027589 */ /* 0x000e6200000e0000 */
[----:B0-----:R-:W-:Y:S02]  /*0090*/  R2UR UR4, R3 ;  /* 0x00000000030472ca */ /* 0x001fe400000e0000 */
[----:B-1----:R-:W-:-:S11]  /*00a0*/  R2UR UR6, R2 ;  /* 0x00000000020672ca */ /* 0x002fd600000e0000 */
[----:B------:R-:W-:Y:S02]  /*00b0*/  USHF.R.S32.HI UR5, URZ, 0x1f, UR4 ;  /* 0x0000001f3f057899 */ /* 0x000fe40008011404 */
[----:B------:R-:W-:Y:S02]  /*00c0*/  ISETP.NE.OR P0, PT, RZ, UR4, !P0 ;  /* 0x00000004ff007c0c */ /* 0x000fe4000c705670 */
[----:B------:R-:W-:-:S04]  /*00d0*/  ULEA.HI UR5, UR5, UR4, URZ, 0x2 ;  /* 0x0000000405057291 */ /* 0x000fc8000f8f103f */
[----:B------:R-:W-:-:S04]  /*00e0*/  ULOP3.LUT UR5, UR5, 0xfffffffc, URZ, 0xc0, !UPT ;  /* 0xfffffffc05057892 */ /* 0x000fc8000f8ec03f */
[----:B------:R-:W-:-:S03]  /*00f0*/  UIADD3 UR8, UR4, -UR5, URZ ;  /* 0x8000000504087290 */ /* 0x000fc6000fffe03f */
[----:B------:R-:W-:Y:S09]  /*0100*/  @P0 BRA `(.L_x_1) ;  /* 0x0000000000200947 */ /* 0x000ff20003800000 */
[----:B------:R-:W-:Y:S02]  /*0110*/  ULDC.64 UR4, c[0x0][0x198] ;  /* 0x0000660000047ab9 */ /* 0x000fe40000000a00 */
[----:B------:R-:W-:Y:S02]  /*0120*/  UIADD3 UR10, UP0, UR4, 0xf0, URZ ;  /* 0x000000f0040a7890 */ /* 0x000fe4000ff1e03f */
[----:B------:R-:W-:Y:S02]  /*0130*/  UIADD3 UR4, UP1, UR4, 0x1f0, URZ ;  /* 0x000001f004047890 */ /* 0x000fe4000ff3e03f */
[----:B------:R-:W-:Y:S02]  /*0140*/  UIADD3.X UR11, URZ, UR5, URZ, UP0, !UPT ;  /* 0x000000053f0b7290 */ /* 0x000fe400087fe43f */
[----:B------:R-:W-:-:S07]  /*0150*/  UIADD3.X UR5, URZ, UR5, URZ, UP1, !UPT ;  /* 0x000000053f057290 */ /* 0x000fce0008ffe43f */
[----:B------:R0:W-:Y:S02]  /*0160*/  UTMACCTL.PF [UR10] ;  /* 0x000000000a0079b9 */ /* 0x0001e40008040000 */
[----:B------:R0:W-:Y:S02]  /*0170*/  UTMACCTL.PF [UR4] ;  /* 0x00000000040079b9 */ /* 0x0001e40008040000 */
[----:B0-----:R-:W-:Y:S01]  /*0180*/  NOP ;  /* 0x0000000000007918 */ /* 0x001fe20000000000 */
.L_x_1:
[----:B------:R-:W-:Y:S05]  /*0190*/  BSYNC B0 ;  /* 0x0000000000007941 */ /* 0x000fea0003800000 */
.L_x_0:
[----:B------:R-:W0:Y:S01]  /*01a0*/  SHFL.IDX PT, R3, R0, RZ, 0x1f ;  /* 0x00001fff00037589 */ /* 0x000e2200000e0000 */
[----:B------:R-:W-:Y:S01]  /*01b0*/  UISETP.NE.AND UP0, UPT, UR8, 0x3, UPT ;  /* 0x000000030800788c */ /* 0x000fe2000bf05270 */
[----:B------:R-:W-:Y:S01]  /*01c0*/  ISETP.NE.AND P1, PT, RZ, UR6, PT ;  /* 0x00000006ff007c0c */ /* 0x000fe2000bf25270 */
[----:B------:R-:W-:Y:S02]  /*01d0*/  UIADD3 UR10, UR6, -0x1, URZ ;  /* 0xffffffff060a7890 */ /* 0x000fe4000fffe03f */
[----:B------:R-:W-:Y:S02]  /*01e0*/  UISETP.EQ.OR UP0, UPT, UR8, URZ, !UP0 ;  /* 0x0000003f0800728c */ /* 0x000fe4000c702670 */
[----:B------:R-:W-:Y:S02]  /*01f0*/  UISETP.GE.U32.AND UP1, UPT, UR10, 0x2, UPT ;  /* 0x000000020a00788c */ /* 0x000fe4000bf26070 */
[----:B------:R-:W-:-:S04]  /*0200*/  UISETP.EQ.AND UP0, UPT, UR6, URZ, UP0 ;  /* 0x0000003f0600728c */ /* 0x000fc80008702270 */
[----:B------:R-:W-:-:S04]  /*0210*/  USEL UR37, URZ, 0x1, !UP0 ;  /* 0x000000013f257887 */ /* 0x000fc8000c000000 */
[----:B------:R-:W-:Y:S01]  /*0220*/  USEL UR37, UR37, 0x2, UP1 ;  /* 0x0000000225257887 */ /* 0x000fe20008800000 */
[----:B0-----:R-:W-:-:S13]  /*0230*/  ISETP.NE.AND P0, PT, R3, RZ, PT ;  /* 0x000000ff0300720c */ /* 0x001fda0003f05270 */
[----:B------:R-:W-:Y:S05]  /*0240*/  @P0 BRA `(.L_x_2) ;  /* 0x0000000000a40947 */ /* 0x000fea0003800000 */
[----:B------:R-:W-:Y:S01]  /*0250*/  ELECT P0, URZ, PT ;  /* 0x00000000003f782f */ /* 0x000fe20003800000 */
[----:B------:R-:W-:-:S12]  /*0260*/  BSSY B0, `(.L_x_2) ;  /* 0x0000027000007945 */ /* 0x000fd80003800000 */
[----:B------:R-:W-:Y:S05]  /*0270*/  @!P0 BRA `(.L_x_3) ;  /* 0x0000000000948947 */ /* 0x000fea0003800000 */
[----:B------:R-:W0:Y:S01]  /*0280*/  S2UR UR9, SR_CgaCtaId ;  /* 0x00000000000979c3 */ /* 0x000e220000008800 */
[----:B------:R-:W-:Y:S01]  /*0290*/  UMOV UR4, 0x400 ;  /* 0x0000040000047882 */ /* 0x000fe20000000000 */
[----:B------:R-:W-:Y:S01]  /*02a0*/  UMOV UR5, 0x1 ;  /* 0x0000000100057882 */ /* 0x000fe20000000000 */
[----:B------:R-:W-:Y:S02]  /*02b0*/  UMOV UR6, 0x4 ;  /* 0x0000000400067882 */ /* 0x000fe40000000000 */
[----:B------:R-:W-:-:S04]  /*02c0*/  UIADD3 UR6, -UR6, 0x100000, URZ ;  /* 0x0010000006067890 */ /* 0x000fc8000fffe13f */
[----:B------:R-:W-:Y:S02]  /*02d0*/  USHF.L.U32 UR7, UR6, 0xb, URZ ;  /* 0x0000000b06077899 */ /* 0x000fe4000800063f */
[----:B------:R-:W-:Y:S02]  /*02e0*/  USHF.L.U32 UR6, UR6, 0x1, URZ ;  /* 0x0000000106067899 */ /* 0x000fe4000800063f */
[----:B0-----:R-:W-:Y:S02]  /*02f0*/  ULEA UR9, UR9, UR4, 0x18 ;  /* 0x0000000409097291 */ /* 0x001fe4000f8ec03f */
[----:B------:R-:W-:-:S04]  /*0300*/  UIADD3 UR4, -UR5, 0x100000, URZ ;  /* 0x0010000005047890 */ /* 0x000fc8000fffe13f */
[----:B------:R-:W-:Y:S02]  /*0310*/  USHF.L.U32 UR5, UR4, 0xb, URZ ;  /* 0x0000000b04057899 */ /* 0x000fe4000800063f */
[----:B------:R-:W-:Y:S01]  /*0320*/  USHF.L.U32 UR4, UR4, 0x1, URZ ;  /* 0x0000000104047899 */ /* 0x000fe2000800063f */
[----:B------:R-:W0:Y:S11]  /*0330*/  FENCE.VIEW.ASYNC.S ;  /* 0x00000000000073c6 */ /* 0x000e360000000000 */
[----:B0-----:R0:W1:Y:S01]  /*0340*/  SYNCS.EXCH.64 URZ, [UR9], UR4 ;  /* 0x00000004093f75b2 */ /* 0x0010620008000100 */
[----:B------:R0:W2:Y:S01]  /*0350*/  SYNCS.EXCH.64 URZ, [UR9+0x60], UR6 ;  /* 0x00006006093f75b2 */ /* 0x0000a20008000100 */
[----:B------:R0:W3:Y:S01]  /*0360*/  SYNCS.EXCH.64 URZ, [UR9+0x8], UR4 ;  /* 0x00000804093f75b2 */ /* 0x0000e20008000100 */
[----:B------:R0:W4:Y:S01]  /*0370*/  SYNCS.EXCH.64 URZ, [UR9+0x68], UR6 ;  /* 0x00006806093f75b2 */ /* 0x0001220008000100 */
[----:B------:R0:W0:Y:S01]  /*0380*/  SYNCS.EXCH.64 URZ, [UR9+0x10], UR4 ;  /* 0x00001004093f75b2 */ /* 0x0000220008000100 */
        /* <DEDUP_REMOVED lines=19> */
[----:B-1----:R-:W-:Y:S01]  /*04c0*/  NOP ;  /* 0x0000000000007918 */ /* 0x002fe20000000000 */
.L_x_3:
[----:B0-----:R-:W-:Y:S05]  /*04d0*/  BSYNC B0 ;  /* 0x0000000000007941 */ /* 0x001fea0003800000 */
.L_x_2:
[----:B------:R-:W-:Y:S01]  /*04e0*/  SHF.R.S32.HI R2, RZ, 0x1f, R4 ;  /* 0x0000001fff027819 */ /* 0x000fe20000011404 */
[----:B------:R-:W0:Y:S01]  /*04f0*/  SHFL.IDX PT, R0, R0, RZ, 0x1f ;  /* 0x00001fff00007589 */ /* 0x000e2200000e0000 */
[----:B------:R-:W1:Y:S01]  /*0500*/  S2UR UR9, SR_CTAID.X ;  /* 0x00000000000979c3 */ /* 0x000e620000002500 */
[----:B------:R-:W-:Y:S02]  /*0510*/  ELECT P0, URZ, PT ;  /* 0x00000000003f782f */ /* 0x000fe40003800000 */
[----:B------:R-:W-:Y:S01]  /*0520*/  LEA.HI R2, R2, R4, RZ, 0x7 ;  /* 0x0000000402027211 */ /* 0x000fe200078f38ff */
[----:B------:R-:W-:Y:S01]  /*0530*/  ULDC UR4, c[0x0][0x150] ;  /* 0x0000540000047ab9 */ /* 0x000fe20000000800 */
[----:B------:R-:W-:Y:S01]  /*0540*/  SHF.R.S32.HI R6, RZ, 0x1f, R3 ;  /* 0x0000001fff067819 */ /* 0x000fe20000011403 */
[----:B------:R-:W-:Y:S01]  /*0550*/  NOP ;  /* 0x0000000000007918 */ /* 0x000fe20000000000 */
[----:B------:R-:W-:Y:S01]  /*0560*/  LOP3.LUT R2, R2, 0xffffff80, RZ, 0xc0, !PT ;  /* 0xffffff8002027812 */ /* 0x000fe200078ec0ff */
[----:B------:R-:W-:Y:S01]  /*0570*/  NOP ;  /* 0x0000000000007918 */ /* 0x000fe20000000000 */
[----:B------:R-:W-:Y:S01]  /*0580*/  LEA.HI R6, R6, R3, RZ, 0x2 ;  /* 0x0000000306067211 */ /* 0x000fe200078f10ff */
[----:B------:R-:W5:Y:S01]  /*0590*/  LDC R8, c[0x0][0x144] ;  /* 0x00005100ff087b82 */ /* 0x000f620000000800 */
[----:B------:R-:W-:-:S02]  /*05a0*/  IMAD.MOV.U32 R17, RZ, RZ, 0x1 ;  /* 0x00000001ff117424 */ /* 0x000fc400078e00ff */
[----:B------:R-:W-:Y:S01]  /*05b0*/  IMAD.IADD R4, R4, 0x1, -R2 ;  /* 0x0000000104047824 */ /* 0x000fe200078e0a02 */
[----:B------:R-:W-:Y:S01]  /*05c0*/  LOP3.LUT R6, R6, 0x3ffffffc, RZ, 0xc0, !PT ;  /* 0x3ffffffc06067812 */ /* 0x000fe200078ec0ff */
[----:B------:R-:W2:Y:S03]  /*05d0*/  S2R R2, SR_CTAID.Y ;  /* 0x0000000000027919 */ /* 0x000ea60000002600 */
[----:B------:R-:W-:Y:S01]  /*05e0*/  SHF.R.S32.HI R5, RZ, 0x1f, R4 ;  /* 0x0000001fff057819 */ /* 0x000fe20000011404 */
[----:B------:R-:W-:Y:S01]  /*05f0*/  IMAD.IADD R6, R3, 0x1, -R6 ;  /* 0x0000000103067824 */ /* 0x000fe200078e0a06 */
[----:B------:R-:W3:Y:S02]  /*0600*/  LDC R11, c[0x0][0x148] ;  /* 0x00005200ff0b7b82 */ /* 0x000ee40000000800 */
[----:B------:R-:W-:Y:S02]  /*0610*/  LEA.HI R5, R5, R4, RZ, 0x3 ;  /* 0x0000000405057211 */ /* 0x000fe400078f18ff */
[----:B0-----:R-:W-:-:S02]  /*0620*/  ISETP.NE.OR P0, PT, R0, RZ, !P0 ;  /* 0x000000ff0000720c */ /* 0x001fc40004705670 */
[--C-:B------:R-:W-:Y:S02]  /*0630*/  SHF.R.S32.HI R0, RZ, 0x3, R5.reuse ;  /* 0x00000003ff007819 */ /* 0x100fe40000011405 */
[----:B------:R-:W-:Y:S02]  /*0640*/  SHF.R.S32.HI R5, RZ, 0x1f, R5 ;  /* 0x0000001fff057819 */ /* 0x000fe40000011405 */
[----:B-1----:R-:W-:Y:S02]  /*0650*/  I2FP.F32.U32 R7, UR9 ;  /* 0x0000000900077c45 */ /* 0x002fe40008201000 */
[----:B------:R-:W-:-:S03]  /*0660*/  LEA.HI R5, R5, R0, RZ, 0x2 ;  /* 0x0000000005057211 */ /* 0x000fc600078f10ff */
[----:B------:R-:W-:Y:S01]  /*0670*/  FMUL R7, R7, UR4 ;  /* 0x0000000407077c20 */ /* 0x000fe20008400000 */
[----:B------:R-:W-:Y:S01]  /*0680*/  LOP3.LUT R5, R5, 0xfffffffc, RZ, 0xc0, !PT ;  /* 0xfffffffc05057812 */ /* 0x000fe200078ec0ff */
[----:B------:R-:W-:Y:S01]  /*0690*/  VOTEU.ALL UP0, P0 ;  /* 0x00000000003f7886 */ /* 0x000fe20000000000 */
[----:B------:R-:W-:Y:S01]  /*06a0*/  ULDC UR4, c[0x0][0x154] ;  /* 0x0000550000047ab9 */ /* 0x000fe20000000800 */
[----:B------:R-:W-:Y:S02]  /*06b0*/  VOTEU.ALL UP1, P0 ;  /* 0x00000000003f7886 */ /* 0x000fe40000020000 */
[----:B------:R-:W0:Y:S01]  /*06c0*/  F2I.U32.TRUNC.NTZ R7, R7 ;  /* 0x0000000700077305 */ /* 0x000e22000020f000 */
[----:B------:R-:W-:Y:S01]  /*06d0*/  IMAD.IADD R5, R0, 0x1, -R5 ;  /* 0x0000000100057824 */ /* 0x000fe200078e0a05 */
[----:B------:R-:W1:Y:S01]  /*06e0*/  @!UP0 S2UR UR7, SR_CgaCtaId ;  /* 0x00000000000789c3 */ /* 0x000e620000008800 */
[----:B------:R-:W-:Y:S02]  /*06f0*/  @!UP0 UMOV UR6, 0x400 ;  /* 0x0000040000068882 */ /* 0x000fe40000000000 */
[----:B------:R-:W-:Y:S01]  /*0700*/  IMAD R5, R6, 0x4, R5 ;  /* 0x0000000406057824 */ /* 0x000fe200078e0205 */
[----:B--2---:R-:W-:-:S04]  /*0710*/  I2FP.F32.U32 R9, R2 ;  /* 0x0000000200097245 */ /* 0x004fc80000201000 */
[----:B------:R-:W-:Y:S01]  /*0720*/  LEA.HI R0, R5, R5, RZ, 0x1 ;  /* 0x0000000505007211 */ /* 0x000fe200078f08ff */
[----:B------:R-:W-:Y:S01]  /*0730*/  FMUL R9, R9, UR4 ;  /* 0x0000000409097c20 */ /* 0x000fe20008400000 */
[----:B------:R-:W-:Y:S02]  /*0740*/  UMOV UR4, 0x20 ;  /* 0x0000002000047882 */ /* 0x000fe40000000000 */
[----:B------:R-:W-:Y:S01]  /*0750*/  LOP3.LUT R6, R0, 0xfffffffe, RZ, 0xc0, !PT ;  /* 0xfffffffe00067812 */ /* 0x000fe200078ec0ff */
[----:B0-----:R-:W-:Y:S01]  /*0760*/  IMAD.MOV R13, RZ, RZ, -R7 ;  /* 0x000000ffff0d7224 */ /* 0x001fe200078e0a07 */
[----:B------:R-:W-:-:S04]  /*0770*/  @!UP0 UIADD3 UR4, -UR4, 0x100000, URZ ;  /* 0x0010000004048890 */ /* 0x000fc8000fffe13f */
[----:B------:R-:W-:Y:S02]  /*0780*/  @!UP0 USHF.L.U32 UR5, UR4, 0xb, URZ ;  /* 0x0000000b04058899 */ /* 0x000fe4000800063f */
[----:B------:R-:W-:Y:S01]  /*0790*/  @!UP0 USHF.L.U32 UR4, UR4, 0x1, URZ ;  /* 0x0000000104048899 */ /* 0x000fe2000800063f */
[----:B------:R-:W0:Y:S01]  /*07a0*/  F2I.U32.TRUNC.NTZ R9, R9 ;  /* 0x0000000900097305 */ /* 0x000e22000020f000 */
[----:B-----5:R-:W-:Y:S02]  /*07b0*/  IMAD R0, R8, R13, UR9 ;  /* 0x0000000908007e24 */ /* 0x020fe4000f8e020d */
[C---:B------:R-:W-:Y:S02]  /*07c0*/  IMAD.IADD R7, R5.reuse, 0x1, -R6 ;  /* 0x0000000105077824 */ /* 0x040fe400078e0a06 */
[----:B------:R-:W-:-:S03]  /*07d0*/  IMAD.SHL.U32 R6, R5, 0x4, RZ ;  /* 0x0000000405067824 */ /* 0x000fc600078e00ff */
[----:B------:R-:W-:Y:S01]  /*07e0*/  ISETP.NE.AND P2, PT, R7, R0, PT ;  /* 0x000000000700720c */ /* 0x000fe20003f45270 */
[----:B-1----:R-:W-:Y:S01]  /*07f0*/  @!UP0 ULEA UR6, UR7, UR6, 0x18 ;  /* 0x0000000607068291 */ /* 0x002fe2000f8ec03f */
[----:B------:R-:W1:Y:S01]  /*0800*/  LDC R7, c[0x0][0x140] ;  /* 0x00005000ff077b82 */ /* 0x000e620000000800 */
[----:B------:R-:W-:Y:S01]  /*0810*/  LOP3.LUT R10, R5, 0xc, R6, 0x78, !PT ;  /* 0x0000000c050a7812 */ /* 0x000fe200078e7806 */
[----:B------:R-:W-:Y:S01]  /*0820*/  VOTEU.ALL UP0, P0 ;  /* 0x00000000003f7886 */ /* 0x000fe20000000000 */
[----:B------:R-:W-:Y:S01]  /*0830*/  LOP3.LUT P0, RZ, R4, 0x7, RZ, 0xc0, !PT ;  /* 0x0000000704ff7812 */ /* 0x000fe2000780c0ff */
[----:B0-----:R-:W-:Y:S02]  /*0840*/  IMAD.MOV R12, RZ, RZ, -R9 ;  /* 0x000000ffff0c7224 */ /* 0x001fe400078e0a09 */
[----:B------:R0:W-:Y:S01]  /*0850*/  STL [R1+0x100], R10 ;  /* 0x0001000a01007387 */ /* 0x0001e20000100800 */
[----:B------:R-:W-:Y:S01]  /*0860*/  ISETP.LT.U32.AND P0, PT, R10, 0x2, !P0 ;  /* 0x000000020a00780c */ /* 0x000fe20004701070 */
[----:B---3--:R-:W-:-:S03]  /*0870*/  IMAD R6, R11, R12, R2 ;  /* 0x0000000c0b067224 */ /* 0x008fc600078e0202 */
[----:B------:R-:W-:Y:S01]  /*0880*/  @P2 LEA.HI R5, R10, R10, RZ, 0x1 ;  /* 0x0000000a0a052211 */ /* 0x000fe200078f08ff */
[----:B------:R-:W2:Y:S02]  /*0890*/  FENCE.VIEW.ASYNC.S ;  /* 0x00000000000073c6 */ /* 0x000ea40000000000 */
[----:B--2---:R0:W2:Y:S01]  /*08a0*/  @!UP0 SYNCS.EXCH.64 URZ, [UR6+0xd0], UR4 ;  /* 0x0000d004063f85b2 */ /* 0x0040a20008000100 */
[----:B------:R-:W-:Y:S02]  /*08b0*/  SEL R4, RZ, 0x1, !P0 ;  /* 0x00000001ff047807 */ /* 0x000fe40004000000 */
[----:B------:R-:W-:-:S04]  /*08c0*/  @P2 SHF.R.S32.HI R5, RZ, 0x1, R5 ;  /* 0x00000001ff052819 */ /* 0x000fc80000011405 */
[----:B------:R-:W-:-:S04]  /*08d0*/  @P2 ISETP.NE.AND P3, PT, R5, R6, PT ;  /* 0x000000060500220c */ /* 0x000fc80003f65270 */
[----:B------:R-:W-:Y:S02]  /*08e0*/  @P2 SEL R17, RZ, 0x1, P3 ;  /* 0x00000001ff112807 */ /* 0x000fe40001800000 */
[----:B-1----:R-:W-:Y:S02]  /*08f0*/  ISETP.EQ.U32.AND P4, PT, R7, 0x1, PT ;  /* 0x000000010700780c */ /* 0x002fe40003f82070 */
[----:B------:R-:W-:Y:S01]  /*0900*/  LOP3.LUT R17, R17, R4, RZ, 0xc0, !PT ;  /* 0x0000000411117212 */ /* 0x000fe200078ec0ff */
[----:B------:R0:W1:Y:S01]  /*0910*/  @!UP1 SYNCS.EXCH.64 URZ, [UR6+0xd8], UR4 ;  /* 0x0000d804063f95b2 */ /* 0x0000620008000100 */
[----:B------:R-:W-:-:S09]  /*0920*/  NOP ;  /* 0x0000000000007918 */ /* 0x000fd20000000000 */
[----:B0-2---:R-:W-:Y:S05]  /*0930*/  @!P4 BRA `(.L_x_4) ;  /* 0x000000000008c947 */ /* 0x005fea0003800000 */
[----:B-1--4-:R-:W-:Y:S01]  /*0940*/  UCGABAR_ARV ;  /* 0x00000000000079c7 */ /* 0x012fe20008000000 */
[----:B------:R-:W-:Y:S05]  /*0950*/  BRA `(.L_x_5) ;  /* 0x0000000000047947 */ /* 0x000fea0003800000 */
.L_x_4:
[----:B-1--4-:R-:W-:Y:S01]  /*0960*/  NOP ;  /* 0x0000000000007918 */ /* 0x012fe20000000000 */
.L_x_5:
[----:B------:R-:W2:Y:S01]  /*0970*/  LDL.LU R4, [R1+0x108] ;  /* 0x0001080001047983 */ /* 0x000ea20000300800 */
[----:B------:R-:W0:Y:S01]  /*0980*/  LDC R6, c[0x0][0x65c] ;  /* 0x00019700ff067b82 */ /* 0x000e220000000800 */
[----:B------:R-:W-:Y:S01]  /*0990*/  IMAD.MOV.U32 R5, RZ, RZ, RZ ;  /* 0x000000ffff057224 */ /* 0x000fe200078e00ff */
[----:B0-----:R-:W-:-:S13]  /*09a0*/  ISETP.NE.AND P2, PT, R6, 0x1, PT ;  /* 0x000000010600780c */ /* 0x001fda0003f45270 */
[----:B------:R-:W0:Y:S01]  /*09b0*/  @P2 LDC R7, c[0x0][0x10] ;  /* 0x00000400ff072b82 */ /* 0x000e220000000800 */
[----:B------:R-:W-:Y:S02]  /*09c0*/  @P2 IMAD.MOV.U32 R3, RZ, RZ, RZ ;  /* 0x000000ffff032224 */ /* 0x000fe400078e00ff */
[----:B------:R-:W-:-:S05]  /*09d0*/  @P2 IMAD.MOV.U32 R13, RZ, RZ, RZ ;  /* 0x000000ffff0d2224 */ /* 0x000fca00078e00ff */
[----:B------:R-:W1:Y:S01]  /*09e0*/  @!P2 LDC R9, c[0x0][0xc] ;  /* 0x00000300ff09ab82 */ /* 0x000e620000000800 */
[----:B0-----:R-:W-:-:S04]  /*09f0*/  @P2 IMAD.WIDE.U32 R6, R7, UR9, R2 ;  /* 0x0000000907062c25 */ /* 0x001fc8000f8e0002 */
[----:B------:R-:W-:Y:S02]  /*0a00*/  @P2 IMAD.MOV.U32 R23, RZ, RZ, R6 ;  /* 0x000000ffff172224 */ /* 0x000fe400078e0006 */
[----:B------:R-:W-:Y:S01]  /*0a10*/  @P2 IMAD.IADD R24, R7, 0x1, R13 ;  /* 0x0000000107182824 */ /* 0x000fe200078e020d */
[----:B--2---:R-:W-:-:S04]  /*0a20*/  LOP3.LUT R4, R4, 0xfffffff7, RZ, 0xc0, !PT ;  /* 0xfffffff704047812 */ /* 0x004fc800078ec0ff */
[----:B------:R-:W-:-:S05]  /*0a30*/  @P2 LOP3.LUT R4, R4, 0x8, RZ, 0xfc, !PT ;  /* 0x0000000804042812 */ /* 0x000fca00078efcff */
[----:B------:R0:W-:Y:S02]  /*0a40*/  STL [R1+0x108], R4 ;  /* 0x0001080401007387 */ /* 0x0001e40000100800 */
[----:B0-----:R-:W-:-:S04]  /*0a50*/  IMAD.U32 R4, RZ, RZ, UR9 ;  /* 0x00000009ff047e24 */ /* 0x001fc8000f8e00ff */
[----:B-1----:R-:W-:-:S04]  /*0a60*/  @!P2 IMAD.WIDE.U32 R4, R2, R9, R4 ;  /* 0x000000090204a225 */ /* 0x002fc800078e0004 */
[----:B------:R-:W-:Y:S02]  /*0a70*/  @!P2 IMAD.MOV.U32 R23, RZ, RZ, R4 ;  /* 0x000000ffff17a224 */ /* 0x000fe400078e0004 */
[----:B------:R-:W-:-:S03]  /*0a80*/  @!P2 IMAD.MOV.U32 R24, RZ, RZ, R5 ;  /* 0x000000ffff18a224 */ /* 0x000fc600078e0005 */
[----:B------:R0:W-:Y:S04]  /*0a90*/  STL [R1+0x118], R23 ;  /* 0x0001181701007387 */ /* 0x0001e80000100800 */
[----:B------:R0:W-:Y:S01]  /*0aa0*/  STL [R1+0x114], R24 ;  /* 0x0001141801007387 */ /* 0x0001e20000100800 */
[----:B------:R-:W-:Y:S05]  /*0ab0*/  @!P4 BRA `(.L_x_6) ;  /* 0x00000000000cc947 */ /* 0x000fea0003800000 */
[----:B------:R-:W-:Y:S01]  /*0ac0*/  UCGABAR_WAIT ;  /* 0x0000000000007dc7 */ /* 0x000fe20008000000 */
[----:B------:R-:W-:Y:S01]  /*0ad0*/  CCTL.IVALL ;  /* 0x00000000ff00798f */ /* 0x000fe20002000000 */
[----:B------:R-:W-:Y:S05]  /*0ae0*/  BRA `(.L_x_7) ;  /* 0x0000000000047947 */ /* 0x000fea0003800000 */
.L_x_6:
[----:B------:R-:W-:Y:S06]  /*0af0*/  BAR.SYNC.DEFER_BLOCKING 0x0 ;  /* 0x0000000000007b1d */ /* 0x000fec0000010000 */
.L_x_7:
[----:B------:R-:W-:Y:S05]  /*0b00*/  @!P1 BRA `(.L_x_8) ;  /* 0x0000017000049947 */ /* 0x000fea0003800000 */
[----:B------:R-:W-:-:S06]  /*0b10*/  UISETP.GT.U32.AND UP0, UPT, UR10, 0x1, UPT ;  /* 0x000000010a00788c */ /* 0x000fcc000bf04070 */
[----:B------:R-:W-:-:S13]  /*0b20*/  PLOP3.LUT P0, PT, PT, PT, UP0, 0x80, 0x0 ;  /* 0x000000000000781c */ /* 0x000fda0003f0f008 */
[----:B------:R-:W-:Y:S05]  /*0b30*/  @P0 EXIT ;  /* 0x000000000000094d */ /* 0x000fea0003800000 */
[----:B------:R-:W-:Y:S01]  /*0b40*/  ULDC.64 UR4, c[0x0][0x650] ;  /* 0x0001940000047ab9 */ /* 0x000fe20000000a00 */
[----:B------:R-:W-:Y:S01]  /*0b50*/  UMOV UR55, 0xffffffff ;  /* 0xffffffff00377882 */ /* 0x000fe20000000000 */
[----:B------:R-:W-:Y:S01]  /*0b60*/  ISETP.GE.U32.AND P0, PT, R23, UR4, PT ;  /* 0x0000000417007c0c */ /* 0x000fe2000bf06070 */
[----:B------:R-:W-:Y:S01]  /*0b70*/  UMOV UR54, 0xffffffff ;  /* 0xffffffff00367882 */ /* 0x000fe20000000000 */
[----:B------:R-:W-:Y:S01]  /*0b80*/  UMOV UR53, 0xffffffff ;  /* 0xffffffff00357882 */ /* 0x000fe20000000000 */
[----:B------:R-:W-:Y:S02]  /*0b90*/  PRMT R6, RZ, 0x7610, R6 ;  /* 0x00007610ff067816 */ /* 0x000fe40000000006 */
[----:B------:R-:W-:-:S13]  /*0ba0*/  ISETP.GE.U32.AND.EX P0, PT, R24, UR5, PT, P0 ;  /* 0x0000000518007c0c */ /* 0x000fda000bf06100 */
[----:B------:R-:W-:Y:S05]  /*0bb0*/  @P0 BRA `(.L_x_9) ;  /* 0x0000000400380947 */ /* 0x000fea0003800000 */
[----:B------:R-:W1:Y:S01]  /*0bc0*/  LDC.64 R14, c[0x0][0x628] ;  /* 0x00018a00ff0e7b82 */ /* 0x000e620000000a00 */
[----:B------:R-:W-:Y:S02]  /*0bd0*/  IMAD.MOV.U32 R4, RZ, RZ, R23 ;  /* 0x000000ffff047224 */ /* 0x000fe400078e0017 */
[----:B------:R-:W-:-:S05]  /*0be0*/  IMAD.MOV.U32 R5, RZ, RZ, R24 ;  /* 0x000000ffff057224 */ /* 0x000fca00078e0018 */
[----:B------:R-:W2:Y:S08]  /*0bf0*/  LDC R10, c[0x0][0x630] ;  /* 0x00018c00ff0a7b82 */ /* 0x000eb00000000800 */
[----:B------:R-:W3:Y:S01]  /*0c00*/  LDC.64 R18, c[0x0][0x620] ;  /* 0x00018800ff127b82 */ /* 0x000ee20000000a00 */
[----:B-1----:R-:W-:-:S04]  /*0c10*/  ISETP.NE.U32.AND P0, PT, R14, RZ, PT ;  /* 0x000000ff0e00720c */ /* 0x002fc80003f05070 */
[----:B------:R-:W-:-:S13]  /*0c20*/  ISETP.NE.AND.EX P0, PT, R15, RZ, PT, P0 ;  /* 0x000000ff0f00720c */ /* 0x000fda0003f05300 */
[----:B--23--:R-:W-:Y:S05]  /*0c30*/  @!P0 BRA `(.L_x_10) ;  /* 0x0000000000288947 */ /* 0x00cfea0003800000 */
[----:B------:R-:W1:Y:S02]  /*0c40*/  LDC R9, c[0x0][0x634] ;  /* 0x00018d00ff097b82 */ /* 0x000e640000000800 */
[----:B-1----:R-:W-:-:S05]  /*0c50*/  IADD3 R9, P0, R23, R9, RZ ;  /* 0x0000000917097210 */ /* 0x002fca0007f1e0ff */
[----:B------:R-:W-:-:S04]  /*0c60*/  IMAD.X R13, RZ, RZ, R24, P0 ;  /* 0x000000ffff0d7224 */ /* 0x000fc800000e0618 */
[----:B------:R-:W-:-:S04]  /*0c70*/  IMAD.WIDE.U32 R4, R13, R14, RZ ;  /* 0x0000000e0d047225 */ /* 0x000fc800078e00ff */
[----:B------:R-:W-:-:S04]  /*0c80*/  IMAD.WIDE.U32 R6, P0, R9, R15, R4 ;  /* 0x0000000f09067225 */ /* 0x000fc80007800004 */
[----:B------:R-:W-:-:S04]  /*0c90*/  IMAD.WIDE.U32 R4, R9, R14, RZ ;  /* 0x0000000e09047225 */ /* 0x000fc800078e00ff */
[----:B------:R-:W-:Y:S01]  /*0ca0*/  IMAD.X R9, RZ, RZ, RZ, P0 ;  /* 0x000000ffff097224 */ /* 0x000fe200000e06ff */
[----:B------:R-:W-:Y:S01]  /*0cb0*/  IADD3 RZ, P0, R5, R6, RZ ;  /* 0x0000000605ff7210 */ /* 0x000fe20007f1e0ff */
[----:B------:R-:W-:-:S04]  /*0cc0*/  IMAD.MOV.U32 R8, RZ, RZ, R7 ;  /* 0x000000ffff087224 */ /* 0x000fc800078e0007 */
[----:B------:R-:W-:-:S08]  /*0cd0*/  IMAD.WIDE.U32.X R4, R13, R15, R8, P0 ;  /* 0x0000000f0d047225 */ /* 0x000fd000000e0408 */
.L_x_10:
[----:B------:R-:W1:Y:S01]  /*0ce0*/  LDC.64 R20, c[0x0][0x640] ;  /* 0x00019000ff147b82 */ /* 0x000e620000000a00 */
[-C--:B------:R-:W-:Y:S01]  /*0cf0*/  SHF.R.U64 R22, R4, R10.reuse, R5 ;  /* 0x0000000a04167219 */ /* 0x080fe20000001205 */
[----:B------:R-:W-:Y:S01]  /*0d00*/  IMAD.MOV.U32 R4, RZ, RZ, R23 ;  /* 0x000000ffff047224 */ /* 0x000fe200078e0017 */
[----:B------:R-:W-:Y:S01]  /*0d10*/  SHF.R.U32.HI R3, RZ, R10, R5 ;  /* 0x0000000aff037219 */ /* 0x000fe20000011605 */
[----:B------:R-:W-:Y:S01]  /*0d20*/  IMAD.MOV.U32 R5, RZ, RZ, R24 ;  /* 0x000000ffff057224 */ /* 0x000fe200078e0018 */
[----:B------:R-:W-:Y:S01]  /*0d30*/  IADD3 R7, P0, RZ, -R22, RZ ;  /* 0x80000016ff077210 */ /* 0x000fe20007f1e0ff */
[----:B------:R-:W-:Y:S02]  /*0d40*/  IMAD R25, R11, R12, R2 ;  /* 0x0000000c0b197224 */ /* 0x000fe400078e0202 */
[----:B------:R-:W2:Y:S01]  /*0d50*/  LDC R8, c[0x0][0x618] ;  /* 0x00018600ff087b82 */ /* 0x000ea20000000800 */
[----:B------:R-:W-:Y:S02]  /*0d60*/  IMAD.MOV.U32 R11, RZ, RZ, 0x1 ;  /* 0x00000001ff0b7424 */ /* 0x000fe400078e00ff */
[----:B------:R-:W-:-:S02]  /*0d70*/  IMAD.X R3, RZ, RZ, ~R3, P0 ;  /* 0x000000ffff037224 */ /* 0x000fc400000e0e03 */
[----:B------:R-:W-:-:S03]  /*0d80*/  IMAD.WIDE.U32 R4, R7, R18, R4 ;  /* 0x0000001207047225 */ /* 0x000fc600078e0004 */
[----:B------:R-:W0:Y:S01]  /*0d90*/  LDC R14, c[0x0][0x608] ;  /* 0x00018200ff0e7b82 */ /* 0x000e220000000800 */
[----:B------:R-:W-:-:S04]  /*0da0*/  IMAD R6, R3, R18, RZ ;  /* 0x0000001203067224 */ /* 0x000fc800078e02ff */
[----:B------:R-:W-:-:S03]  /*0db0*/  IMAD R3, R7, R19, R6 ;  /* 0x0000001307037224 */ /* 0x000fc600078e0206 */
[----:B------:R-:W3:Y:S01]  /*0dc0*/  LDC R16, c[0x0][0x658] ;  /* 0x00019600ff107b82 */ /* 0x000ee20000000800 */
[----:B------:R-:W-:Y:S01]  /*0dd0*/  IMAD.IADD R3, R5, 0x1, R3 ;  /* 0x0000000105037824 */ /* 0x000fe200078e0203 */
[----:B-1----:R-:W-:Y:S01]  /*0de0*/  ISETP.NE.U32.AND P0, PT, R20, RZ, PT ;  /* 0x000000ff1400720c */ /* 0x002fe20003f05070 */
[----:B------:R-:W-:-:S03]  /*0df0*/  IMAD.MOV.U32 R5, RZ, RZ, -0x1 ;  /* 0xffffffffff057424 */ /* 0x000fc600078e00ff */
[----:B------:R-:W-:Y:S02]  /*0e00*/  ISETP.NE.AND.EX P0, PT, R21, RZ, PT, P0 ;  /* 0x000000ff1500720c */ /* 0x000fe40003f05300 */
[----:B------:R-:W1:Y:S01]  /*0e10*/  LDC R13, c[0x0][0x600] ;  /* 0x00018000ff0d7b82 */ /* 0x000e620000000800 */
[-CC-:B--2---:R-:W-:Y:S02]  /*0e20*/  SHF.R.U64 R10, R4, R8.reuse, R3.reuse ;  /* 0x00000008040a7219 */ /* 0x184fe40000001203 */
[----:B------:R-:W-:-:S05]  /*0e30*/  SHF.R.U32.HI R3, RZ, R8, R3 ;  /* 0x00000008ff037219 */ /* 0x000fca0000011603 */
[----:B------:R-:W2:Y:S01]  /*0e40*/  LDC R15, c[0x0][0x648] ;  /* 0x00019200ff0f7b82 */ /* 0x000ea20000000800 */
[-CC-:B0-----:R-:W-:Y:S02]  /*0e50*/  SHF.R.U64 R23, R10, R14.reuse, R3.reuse ;  /* 0x0000000e0a177219 */ /* 0x181fe40000001203 */
[----:B------:R-:W-:-:S05]  /*0e60*/  SHF.R.U32.HI R3, RZ, R14, R3 ;  /* 0x0000000eff037219 */ /* 0x000fca0000011603 */
[----:B------:R-:W0:Y:S01]  /*0e70*/  LDC R19, c[0x0][0x638] ;  /* 0x00018e00ff137b82 */ /* 0x000e220000000800 */
[-C--:B---3--:R-:W-:Y:S02]  /*0e80*/  SHF.L.U32 R2, R5, R16.reuse, RZ ;  /* 0x0000001005027219 */ /* 0x088fe400000006ff */
[--C-:B------:R-:W-:Y:S02]  /*0e90*/  SHF.R.U64 R12, R23, R16, R3.reuse ;  /* 0x00000010170c7219 */ /* 0x100fe40000001203 */
[----:B------:R-:W-:Y:S02]  /*0ea0*/  LOP3.LUT R8, RZ, R2, RZ, 0x33, !PT ;  /* 0x00000002ff087212 */ /* 0x000fe400078e33ff */
[----:B------:R-:W-:Y:S01]  /*0eb0*/  SHF.R.U32.HI R3, RZ, R16, R3 ;  /* 0x00000010ff037219 */ /* 0x000fe20000011603 */
[----:B------:R-:W3:Y:S01]  /*0ec0*/  LDC R18, c[0x0][0x610] ;  /* 0x00018400ff127b82 */ /* 0x000ee20000000800 */
[----:B------:R-:W-:Y:S01]  /*0ed0*/  IMAD.MOV.U32 R2, RZ, RZ, R12 ;  /* 0x000000ffff027224 */ /* 0x000fe200078e000c */
[----:B------:R-:W-:Y:S06]  /*0ee0*/  @!P0 BRA `(.L_x_11) ;  /* 0x0000000000288947 */ /* 0x000fec0003800000 */
[----:B------:R-:W4:Y:S02]  /*0ef0*/  LDC R7, c[0x0][0x64c] ;  /* 0x00019300ff077b82 */ /* 0x000f240000000800 */
[----:B----4-:R-:W-:-:S05]  /*0f00*/  IADD3 R7, P0, R12, R7, RZ ;  /* 0x000000070c077210 */ /* 0x010fca0007f1e0ff */
        /* <DEDUP_REMOVED lines=8> */
.L_x_11:
[----:B--2---:R-:W-:Y:S01]  /*0f90*/  SHF.R.U64 R4, R2, R15, R3 ;  /* 0x0000000f02047219 */ /* 0x004fe20000001203 */
[----:B-1----:R-:W-:Y:S01]  /*0fa0*/  VIADD R5, R13, 0xffffffff ;  /* 0xffffffff0d057836 */ /* 0x002fe20000000000 */
[----:B------:R-:W-:Y:S02]  /*0fb0*/  SHF.L.U32 R2, R11, R16, RZ ;  /* 0x000000100b027219 */ /* 0x000fe400000006ff */
[----:B------:R-:W-:Y:S01]  /*0fc0*/  LOP3.LUT R3, R23, R8, RZ, 0xc0, !PT ;  /* 0x0000000817037212 */ /* 0x000fe200078ec0ff */
[----:B------:R-:W-:Y:S01]  /*0fd0*/  IMAD.MOV R6, RZ, RZ, -R4 ;  /* 0x000000ffff067224 */ /* 0x000fe200078e0a04 */
[----:B------:R-:W-:Y:S02]  /*0fe0*/  SEL R0, R0, R25, !P2 ;  /* 0x0000001900007207 */ /* 0x000fe40005000000 */
[----:B------:R-:W-:Y:S01]  /*0ff0*/  LOP3.LUT R5, R10, R5, RZ, 0xc0, !PT ;  /* 0x000000050a057212 */ /* 0x000fe200078ec0ff */
[----:B------:R-:W-:Y:S01]  /*1000*/  IMAD R3, R2, R4, R3 ;  /* 0x0000000402037224 */ /* 0x000fe200078e0203 */
[----:B------:R-:W-:Y:S01]  /*1010*/  R2UR UR53, R22 ;  /* 0x00000000163572ca */ /* 0x000fe200000e0000 */
[----:B0-----:R-:W-:-:S02]  /*1020*/  IMAD R2, R6, R19, R12 ;  /* 0x0000001306027224 */ /* 0x001fc400078e020c */
[----:B---3--:R-:W-:Y:S02]  /*1030*/  IMAD R0, R3, R18, R0 ;  /* 0x0000001203007224 */ /* 0x008fe400078e0200 */
[----:B------:R-:W-:Y:S02]  /*1040*/  IMAD R3, R2, R13, R5 ;  /* 0x0000000d02037224 */ /* 0x000fe400078e0205 */
[----:B------:R-:W-:-:S03]  /*1050*/  IMAD.MOV.U32 R6, RZ, RZ, 0x1 ;  /* 0x00000001ff067424 */ /* 0x000fc600078e00ff */
[----:B------:R-:W-:Y:S02]  /*1060*/  SEL R2, R3, R0, !P2 ;  /* 0x0000000003027207 */ /* 0x000fe40005000000 */
[----:B------:R-:W-:Y:S02]  /*1070*/  SEL R0, R0, R3, !P2 ;  /* 0x0000000300007207 */ /* 0x000fe40005000000 */
[----:B------:R-:W-:Y:S02]  /*1080*/  R2UR UR54, R2 ;  /* 0x00000000023672ca */ /* 0x000fe400000e0000 */
[----:B------:R-:W-:-:S15]  /*1090*/  R2UR UR55, R0 ;  /* 0x00000000003772ca */ /* 0x000fde00000e0000 */
.L_x_9:
[----:B------:R-:W-:-:S08]  /*10a0*/  NOP ;  /* 0x0000000000007918 */ /* 0x000fd00000000000 */
[----:B------:R-:W1:Y:S02]  /*10b0*/  USETMAXREG.TRY_ALLOC.CTAPOOL UP0, 0xf0 ;  /* 0x000000f0000079c8 */ /* 0x000e640008000600 */
[----:B-1----:R-:W-:-:S13]  /*10c0*/  PLOP3.LUT P0, PT, PT, PT, UP0, 0x80, 0x0 ;  /* 0x000000000000781c */ /* 0x002fda0003f0f008 */
[----:B------:R-:W-:Y:S05]  /*10d0*/  @!P0 BRA `(.L_x_9) ;  /* 0xfffffffc00f08947 */ /* 0x000fea000383ffff */
[----:B------:R-:W-:Y:S01]  /*10e0*/  ULDC.64 UR4, c[0x0][0x598] ;  /* 0x0001660000047ab9 */ /* 0x000fe20000000a00 */
[----:B------:R-:W-:Y:S01]  /*10f0*/  ULDC.64 UR58, c[0x0][0x208] ;  /* 0x00008200003a7ab9 */ /* 0x000fe20000000a00 */
[----:B------:R-:W-:-:S04]  /*1100*/  ISETP.NE.U32.AND P0, PT, RZ, UR4, PT ;  /* 0x00000004ff007c0c */ /* 0x000fc8000bf05070 */
[----:B------:R-:W-:-:S13]  /*1110*/  ISETP.NE.AND.EX P0, PT, RZ, UR5, PT, P0 ;  /* 0x00000005ff007c0c */ /* 0x000fda000bf05300 */
[----:B------:R-:W-:Y:S05]  /*1120*/  @!P0 BRA `(.L_x_12) ;  /* 0x00000000001c8947 */ /* 0x000fea0003800000 */
[----:B------:R-:W1:Y:S02]  /*1130*/  LDC.64 R2, c[0x0][0x598] ;  /* 0x00016600ff027b82 */ /* 0x000e640000000a00 */
[----:B-1----:R-:W2:Y:S02]  /*1140*/  LDG.E.64 R2, desc[UR58][R2.64] ;  /* 0x0000003a02027981 */ /* 0x002ea4000c1e1b00 */
[----:B--2---:R-:W-:-:S04]  /*1150*/  ISETP.NE.U32.AND P0, PT, R2, RZ, PT ;  /* 0x000000ff0200720c */ /* 0x004fc80003f05070 */
[----:B------:R-:W-:-:S13]  /*1160*/  ISETP.NE.AND.EX P0, PT, R3, RZ, PT, P0 ;  /* 0x000000ff0300720c */ /* 0x000fda0003f05300 */
[----:B------:R-:W-:Y:S05]  /*1170*/  @!P0 BRA `(.L_x_12) ;  /* 0x0000000000088947 */ /* 0x000fea0003800000 */
[----:B------:R1:W5:Y:S01]  /*1180*/  LD.E R2, desc[UR58][R2.64] ;  /* 0x0000003a02027980 */ /* 0x000362000c101900 */
[----:B------:R-:W-:Y:S05]  /*1190*/  BRA `(.L_x_13) ;  /* 0x0000000000247947 */ /* 0x000fea0003800000 */
.L_x_12:
[----:B------:R-:W-:Y:S02]  /*11a0*/  ULDC.64 UR4, c[0x0][0x588] ;  /* 0x0001620000047ab9 */ /* 0x000fe40000000a00 */
[----:B------:R-:W-:-:S04]  /*11b0*/  ISETP.NE.U32.AND P0, PT, RZ, UR4, PT ;  /* 0x00000004ff007c0c */ /* 0x000fc8000bf05070 */
[----:B------:R-:W-:-:S13]  /*11c0*/  ISETP.NE.AND.EX P0, PT, RZ, UR5, PT, P0 ;  /* 0x00000005ff007c0c */ /* 0x000fda000bf05300 */
[----:B------:R-:W-:Y:S05]  /*11d0*/  @!P0 BRA `(.L_x_14) ;  /* 0x00000000000c8947 */ /* 0x000fea0003800000 */
[----:B------:R-:W1:Y:S02]  /*11e0*/  LDC.64 R2, c[0x0][0x588] ;  /* 0x00016200ff027b82 */ /* 0x000e640000000a00 */
[----:B-1----:R2:W5:Y:S01]  /*11f0*/  LDG.E R2, desc[UR58][R2.64] ;  /* 0x0000003a02027981 */ /* 0x002562000c1e1900 */
[----:B------:R-:W-:Y:S05]  /*1200*/  BRA `(.L_x_13) ;  /* 0x0000000000087947 */ /* 0x000fea0003800000 */
.L_x_14:
[----:B------:R-:W-:Y:S02]  /*1210*/  ULDC UR4, c[0x0][0x580] ;  /* 0x0001600000047ab9 */ /* 0x000fe40000000800 */
[----:B------:R-:W-:-:S07]  /*1220*/  IMAD.U32 R2, RZ, RZ, UR4 ;  /* 0x00000004ff027e24 */ /* 0x000fce000f8e00ff */
.L_x_13:
[----:B------:R-:W-:Y:S02]  /*1230*/  ULDC.64 UR4, c[0x0][0x5a0] ;  /* 0x0001680000047ab9 */ /* 0x000fe40000000a00 */
[----:B------:R-:W-:-:S04]  /*1240*/  ISETP.NE.U32.AND P0, PT, RZ, UR4, PT ;  /* 0x00000004ff007c0c */ /* 0x000fc8000bf05070 */
[----:B------:R-:W-:-:S13]  /*1250*/  ISETP.NE.AND.EX P0, PT, RZ, UR5, PT, P0 ;  /* 0x00000005ff007c0c */ /* 0x000fda000bf05300 */
[----:B------:R-:W-:Y:S05]  /*1260*/  @!P0 BRA `(.L_x_15) ;  /* 0x00000000001c8947 */ /* 0x000fea0003800000 */
[----:B------:R-:W3:Y:S02]  /*1270*/  LDC.64 R4, c[0x0][0x5a0] ;  /* 0x00016800ff047b82 */ /* 0x000ee40000000a00 */
[----:B---3--:R-:W3:Y:S02]  /*1280*/  LDG.E.64 R4, desc[UR58][R4.64] ;  /* 0x0000003a04047981 */ /* 0x008ee4000c1e1b00 */
[----:B---3--:R-:W-:-:S04]  /*1290*/  ISETP.NE.U32.AND P0, PT, R4, RZ, PT ;  /* 0x000000ff0400720c */ /* 0x008fc80003f05070 */
[----:B------:R-:W-:-:S13]  /*12a0*/  ISETP.NE.AND.EX P0, PT, R5, RZ, PT, P0 ;  /* 0x000000ff0500720c */ /* 0x000fda0003f05300 */
[----:B------:R-:W-:Y:S05]  /*12b0*/  @!P0 BRA `(.L_x_15) ;  /* 0x0000000000088947 */ /* 0x000fea0003800000 */
[----:B------:R3:W5:Y:S01]  /*12c0*/  LD.E R16, desc[UR58][R4.64] ;  /* 0x0000003a04107980 */ /* 0x000762000c101900 */
[----:B------:R-:W-:Y:S05]  /*12d0*/  BRA `(.L_x_16) ;  /* 0x0000000000247947 */ /* 0x000fea0003800000 */
.L_x_15:
[----:B------:R-:W-:Y:S02]  /*12e0*/  ULDC.64 UR4, c[0x0][0x590] ;  /* 0x0001640000047ab9 */ /* 0x000fe40000000a00 */
[----:B------:R-:W-:-:S04]  /*12f0*/  ISETP.NE.U32.AND P0, PT, RZ, UR4, PT ;  /* 0x00000004ff007c0c */ /* 0x000fc8000bf05070 */
[----:B------:R-:W-:-:S13]  /*1300*/  ISETP.NE.AND.EX P0, PT, RZ, UR5, PT, P0 ;  /* 0x00000005ff007c0c */ /* 0x000fda000bf05300 */
[----:B------:R-:W-:Y:S05]  /*1310*/  @!P0 BRA `(.L_x_17) ;  /* 0x00000000000c8947 */ /* 0x000fea0003800000 */
[----:B------:R-:W3:Y:S02]  /*1320*/  LDC.64 R4, c[0x0][0x590] ;  /* 0x00016400ff047b82 */ /* 0x000ee40000000a00 */
[----:B---3--:R4:W5:Y:S01]  /*1330*/  LDG.E R16, desc[UR58][R4.64] ;  /* 0x0000003a04107981 */ /* 0x008962000c1e1900 */
[----:B------:R-:W-:Y:S05]  /*1340*/  BRA `(.L_x_16) ;  /* 0x0000000000087947 */ /* 0x000fea0003800000 */
.L_x_17:
[----:B------:R-:W-:Y:S02]  /*1350*/  ULDC UR4, c[0x0][0x584] ;  /* 0x0001610000047ab9 */ /* 0x000fe40000000800 */
[----:B------:R-:W-:-:S07]  /*1360*/  IMAD.U32 R16, RZ, RZ, UR4 ;  /* 0x00000004ff107e24 */ /* 0x000fce000f8e00ff */
.L_x_16:
[----:B------:R-:W-:-:S13]  /*1370*/  LOP3.LUT P0, RZ, R6, 0xff, RZ, 0xc0, !PT ;  /* 0x000000ff06ff7812 */ /* 0x000fda000780c0ff */
[----:B------:R-:W-:Y:S05]  /*1380*/  @!P0 EXIT ;  /* 0x000000000000894d */ /* 0x000fea0003800000 */
[----:B------:R-:W-:Y:S01]  /*1390*/  ULDC UR4, c[0x0][0x28c] ;  /* 0x0000a30000047ab9 */ /* 0x000fe20000000800 */
[----:B------:R-:W-:Y:S01]  /*13a0*/  UMOV UR39, URZ ;  /* 0x0000003f00277c82 */ /* 0x000fe20008000000 */
[----:B------:R-:W-:Y:S01]  /*13b0*/  UIADD3 UR4, UR4, 0xf, URZ ;  /* 0x0000000f04047890 */ /* 0x000fe2000fffe03f */
[----:B------:R-:W-:-:S03]  /*13c0*/  UMOV UR36, URZ ;  /* 0x0000003f00247c82 */ /* 0x000fc60008000000 */
[----:B------:R-:W-:-:S04]  /*13d0*/  USHF.R.S32.HI UR5, URZ, 0x1f, UR4 ;  /* 0x0000001f3f057899 */ /* 0x000fc80008011404 */
[----:B------:R-:W-:-:S04]  /*13e0*/  ULEA.HI UR5, UR5, UR4, URZ, 0x4 ;  /* 0x0000000405057291 */ /* 0x000fc8000f8f203f */
[----:B------:R-:W-:-:S12]  /*13f0*/  USHF.R.S32.HI UR52, URZ, 0x4, UR5 ;  /* 0x000000043f347899 */ /* 0x000fd80008011405 */
.L_x_557:
[----:B------:R-:W0:Y:S01]  /*1400*/  S2R R0, SR_TID.X ;  /* 0x0000000000007919 */ /* 0x000e220000002100 */
[----:B------:R-:W1:Y:S01]  /*1410*/  S2UR UR6, SR_CgaCtaId ;  /* 0x00000000000679c3 */ /* 0x000e620000008800 */
[----:B------:R-:W-:Y:S02]  /*1420*/  UMOV UR38, 0x400 ;  /* 0x0000040000267882 */ /* 0x000fe40000000000 */
[----:B-1----:R-:W-:Y:S01]  /*1430*/  ULEA UR38, UR6, UR38, 0x18 ;  /* 0x0000002606267291 */ /* 0x002fe2000f8ec03f */
[----:B0-----:R-:W-:-:S04]  /*1440*/  LOP3.LUT R0, R0, 0x80, RZ, 0xc0, !PT ;  /* 0x0000008000007812 */ /* 0x001fc800078ec0ff */
[----:B------:R-:W-:-:S06]  /*1450*/  SHF.R.U32.HI R0, RZ, 0x7, R0 ;  /* 0x00000007ff007819 */ /* 0x000fcc0000011600 */
[----:B------:R-:W0:Y:S02]  /*1460*/  SHFL.IDX PT, R0, R0, RZ, 0x1f ;  /* 0x00001fff00007589 */ /* 0x000e2400000e0000 */
[----:B0-----:R-:W-:-:S13]  /*1470*/  R2UR UR4, R0 ;  /* 0x00000000000472ca */ /* 0x001fda00000e0000 */
[----:B------:R-:W-:-:S04]  /*1480*/  ULEA.HI UR5, UR4, UR4, URZ, 0x1 ;  /* 0x0000000404057291 */ /* 0x000fc8000f8f083f */
[----:B------:R-:W-:-:S04]  /*1490*/  ULOP3.LUT UR5, UR5, 0x1ffffe, URZ, 0xc0, !UPT ;  /* 0x001ffffe05057892 */ /* 0x000fc8000f8ec03f */
[----:B------:R-:W-:-:S03]  /*14a0*/  UIADD3 UR5, UR4, -UR5, URZ ;  /* 0x8000000504057290 */ /* 0x000fc6000fffe03f */
[----:B------:R-:W-:Y:S01]  /*14b0*/  ULDC UR4, c[0x0][0x28c] ;  /* 0x0000a30000047ab9 */ /* 0x000fe20000000800 */
[----:B------:R-:W-:Y:S01]  /*14c0*/  ULEA UR5, UR5, UR38, 0xb ;  /* 0x0000002605057291 */ /* 0x000fe2000f8e583f */
[----:B------:R-:W-:-:S03]  /*14d0*/  ISETP.LT.AND P0, PT, RZ, UR4, PT ;  /* 0x00000004ff007c0c */ /* 0x000fc6000bf01270 */
[----:B------:R-:W-:-:S04]  /*14e0*/  UIADD3 UR5, UR5, 0x180, URZ ;  /* 0x0000018005057890 */ /* 0x000fc8000fffe03f */
[----:B------:R-:W-:-:S04]  /*14f0*/  USHF.R.U32.HI UR5, URZ, 0x4, UR5 ;  /* 0x000000043f057899 */ /* 0x000fc80008011605 */
[----:B------:R-:W-:Y:S02]  /*1500*/  ULOP3.LUT UR56, UR5, 0x3fff, URZ, 0xc0, !UPT ;  /* 0x00003fff05387892 */ /* 0x000fe4000f8ec03f */
[----:B------:R-:W-:Y:S10]  /*1510*/  @P0 BRA `(.L_x_18) ;  /* 0x0000000000400947 */ /* 0x000ff40003800000 */
[----:B------:R-:W-:Y:S01]  /*1520*/  MOV R0, 0x0 ;  /* 0x0000000000007802 */ /* 0x000fe20000000f00 */
[----:B------:R-:W-:Y:S01]  /*1530*/  ULDC.64 UR4, c[0x4][0x68] ;  /* 0x01001a0000047ab9 */ /* 0x000fe20000000a00 */
[----:B------:R-:W-:Y:S01]  /*1540*/  ULDC.64 UR6, c[0x4][0x8] ;  /* 0x0100020000067ab9 */ /* 0x000fe20000000a00 */
[----:B---34-:R-:W-:Y:S01]  /*1550*/  IMAD.U32 R4, RZ, RZ, UR4 ;  /* 0x00000004ff047e24 */ /* 0x018fe2000f8e00ff */
[----:B------:R0:W1:Y:S01]  /*1560*/  LDC.64 R14, c[0x4][R0] ;  /* 0x01000000000e7b82 */ /* 0x0000620000000a00 */
[----:B------:R-:W-:Y:S01]  /*1570*/  IMAD.U32 R5, RZ, RZ, UR5 ;  /* 0x00000005ff057e24 */ /* 0x000fe2000f8e00ff */
[----:B------:R-:W-:Y:S01]  /*1580*/  ULDC.64 UR4, c[0x4][0x70] ;  /* 0x01001c0000047ab9 */ /* 0x000fe20000000a00 */
[----:B------:R-:W-:Y:S02]  /*1590*/  IMAD.U32 R10, RZ, RZ, UR6 ;  /* 0x00000006ff0a7e24 */ /* 0x000fe4000f8e00ff */
[----:B------:R-:W-:Y:S02]  /*15a0*/  IMAD.U32 R6, RZ, RZ, UR4 ;  /* 0x00000004ff067e24 */ /* 0x000fe4000f8e00ff */
[----:B------:R-:W-:-:S02]  /*15b0*/  IMAD.U32 R7, RZ, RZ, UR5 ;  /* 0x00000005ff077e24 */ /* 0x000fc4000f8e00ff */
[----:B------:R-:W-:Y:S02]  /*15c0*/  IMAD.U32 R11, RZ, RZ, UR7 ;  /* 0x00000007ff0b7e24 */ /* 0x000fe4000f8e00ff */
[----:B------:R-:W-:Y:S02]  /*15d0*/  IMAD.MOV.U32 R8, RZ, RZ, 0x1e1 ;  /* 0x000001e1ff087424 */ /* 0x000fe400078e00ff */
[----:B------:R-:W-:Y:S02]  /*15e0*/  IMAD.MOV.U32 R12, RZ, RZ, 0x1 ;  /* 0x00000001ff0c7424 */ /* 0x000fe400078e00ff */
[----:B0-----:R-:W-:-:S07]  /*15f0*/  IMAD.MOV.U32 R13, RZ, RZ, RZ ;  /* 0x000000ffff0d7224 */ /* 0x001fce00078e00ff */
[----:B------:R-:W-:-:S07]  /*1600*/  LEPC R20, `(.L_x_18) ;  /* 0x000000001014794e */ /* 0x000fce0000000000 */
[----:B-12--5:R-:W-:Y:S05]  /*1610*/  CALL.ABS.NOINC R14 ;  /* 0x000000000e007343 */ /* 0x026fea0003c00000 */
.L_x_18:
[----:B------:R-:W-:-:S06]  /*1620*/  ULOP3.LUT UR4, UR37, 0x1, URZ, 0xfc, !UPT ;  /* 0x0000000125047892 */ /* 0x000fcc000f8efc3f */
[----:B------:R-:W-:-:S05]  /*1630*/  IMAD.U32 R0, RZ, RZ, UR4 ;  /* 0x00000004ff007e24 */ /* 0x000fca000f8e00ff */
[----:B------:R-:W-:-:S13]  /*1640*/  ISETP.NE.AND P0, PT, R0, 0x3, PT ;  /* 0x000000030000780c */ /* 0x000fda0003f05270 */
[----:B------:R-:W-:Y:S05]  /*1650*/  @!P0 BRA `(.L_x_19) ;  /* 0x0000000000048947 */ /* 0x000fea0003800000 */
[----:B------:R-:W-:Y:S01]  /*1660*/  BPT.TRAP 0x1 ;  /* 0x000000040000795c */ /* 0x000fe20000300000 */
.L_x_19:
[----:B--2---:R-:W-:Y:S02]  /*1670*/  IMAD.U32 R3, RZ, RZ, UR36 ;  /* 0x00000024ff037e24 */ /* 0x004fe4000f8e00ff */
[----:B------:R-:W-:-:S03]  /*1680*/  IMAD.U32 R0, RZ, RZ, UR39 ;  /* 0x00000027ff007e24 */ /* 0x000fc6000f8e00ff */
[----:B------:R-:W-:Y:S02]  /*1690*/  LEA R3, R3, UR38, 0x3 ;  /* 0x0000002603037c11 */ /* 0x000fe4000f8e18ff */
[----:B------:R-:W-:-:S04]  /*16a0*/  SHF.L.U32 R0, R0, 0x1f, RZ ;  /* 0x0000001f00007819 */ /* 0x000fc800000006ff */
[----:B------:R0:W1:Y:S01]  /*16b0*/  SYNCS.PHASECHK.TRANS64.TRYWAIT P1, [R3+URZ], R0 ;  /* 0x00000000030075a7 */ /* 0x000062000802017f */
[----:B------:R-:W-:Y:S05]  /*16c0*/  @!P0 BRA `(.L_x_20) ;  /* 0x0000000000048947 */ /* 0x000fea0003800000 */
[----:B------:R-:W-:Y:S01]  /*16d0*/  BPT.TRAP 0x1 ;  /* 0x000000040000795c */ /* 0x000fe20000300000 */
.L_x_20:
[----:B-1----:R-:W-:Y:S05]  /*16e0*/  @P1 BRA `(.L_x_21) ;  /* 0x0000000000081947 */ /* 0x002fea0003800000 */
[----:B------:R-:W1:Y:S02]  /*16f0*/  SYNCS.PHASECHK.TRANS64.TRYWAIT P1, [R3+URZ], R0 ;  /* 0x00000000030075a7 */ /* 0x000e64000802017f */
[----:B-1----:R-:W-:Y:S05]  /*1700*/  @!P1 BRA `(.L_x_22) ;  /* 0x0000017c00c89947 */ /* 0x002fea0003800000 */
.L_x_21:
[----:B------:R-:W-:-:S04]  /*1710*/  UISETP.LT.AND UP0, UPT, UR52, 0x1, UPT ;  /* 0x000000013400788c */ /* 0x000fc8000bf01270 */
[----:B------:R-:W-:-:S06]  /*1720*/  USEL UR4, UR52, 0x1, UP0 ;  /* 0x0000000134047887 */ /* 0x000fcc0008000000 */
[----:B------:R-:W-:Y:S01]  /*1730*/  IMAD.U32 R6, RZ, RZ, UR4 ;  /* 0x00000004ff067e24 */ /* 0x000fe2000f8e00ff */
[----:B------:R-:W-:Y:S05]  /*1740*/  WARPSYNC.ALL ;  /* 0x0000000000007948 */ /* 0x000fea0003800000 */
[----:B------:R-:W-:-:S04]  /*1750*/  IADD3 R6, -R6, UR52, RZ ;  /* 0x0000003406067c10 */ /* 0x000fc8000fffe1ff */
[----:B------:R-:W-:Y:S01]  /*1760*/  ISETP.GE.AND P1, PT, R6, 0x1, PT ;  /* 0x000000010600780c */ /* 0x000fe20003f26270 */
[----:B------:R-:W-:Y:S01]  /*1770*/  UIADD3 UR4, UR38, 0x24180, URZ ;  /* 0x0002418026047890 */ /* 0x000fe2000fffe03f */
[----:B------:R-:W-:Y:S01]  /*1780*/  WARPGROUP.ARRIVE ;  /* 0x00000000000079c5 */ /* 0x000fe20000000000 */
[----:B------:R-:W-:Y:S02]  /*1790*/  ULOP3.LUT UR56, UR56, 0x10000, URZ, 0xfc, !UPT ;  /* 0x0001000038387892 */ /* 0x000fe4000f8efc3f */
[----:B------:R-:W-:Y:S02]  /*17a0*/  USHF.R.U32.HI UR4, URZ, 0x4, UR4 ;  /* 0x000000043f047899 */ /* 0x000fe40008011604 */
[----:B------:R-:W-:Y:S02]  /*17b0*/  UIMAD UR44, UR36, 0x300, UR56 ;  /* 0x00000300242c78a4 */ /* 0x000fe4000f8e0238 */
[----:B------:R-:W-:Y:S01]  /*17c0*/  ULOP3.LUT UR4, UR4, 0x3fff, URZ, 0xc0, !UPT ;  /* 0x00003fff04047892 */ /* 0x000fe2000f8ec03f */
[----:B------:R-:W-:Y:S01]  /*17d0*/  UMOV UR45, 0xc0000010 ;  /* 0xc0000010002d7882 */ /* 0x000fe20000000000 */
[----:B------:R-:W-:-:S02]  /*17e0*/  UMOV UR47, 0xc0000010 ;  /* 0xc0000010002f7882 */ /* 0x000fc40000000000 */
[----:B------:R-:W-:Y:S01]  /*17f0*/  ULOP3.LUT UR57, UR4, 0x10000, URZ, 0xfc, !UPT ;  /* 0x0001000004397892 */ /* 0x000fe2000f8efc3f */
[----:B------:R-:W-:Y:S01]  /*1800*/  UMOV UR40, UR44 ;  /* 0x0000002c00287c82 */ /* 0x000fe20008000000 */
[----:B------:R-:W-:Y:S02]  /*1810*/  UMOV UR41, UR45 ;  /* 0x0000002d00297c82 */ /* 0x000fe40008000000 */
[----:B------:R-:W-:Y:S01]  /*1820*/  UIMAD UR46, UR36, 0x160, UR57 ;  /* 0x00000160242e78a4 */ /* 0x000fe2000f8e0239 */
[----:B------:R-:W-:Y:S01]  /*1830*/  UMOV UR43, 0xc0000010 ;  /* 0xc0000010002b7882 */ /* 0x000fe20000000000 */
[----:B------:R-:W-:Y:S02]  /*1840*/  UMOV UR32, UR44 ;  /* 0x0000002c00207c82 */ /* 0x000fe40008000000 */
[----:B------:R-:W-:Y:S02]  /*1850*/  UIADD3 UR42, UR46, 0x20, URZ ;  /* 0x000000202e2a7890 */ /* 0x000fe4000fffe03f */
[----:B------:R-:W-:Y:S01]  /*1860*/  UIADD3 UR34, UR46, 0x40, URZ ;  /* 0x000000402e227890 */ /* 0x000fe2000fffe03f */
[----:B------:R-:W-:-:S02]  /*1870*/  UMOV UR33, UR45 ;  /* 0x0000002d00217c82 */ /* 0x000fc40008000000 */
[----:B------:R-:W-:Y:S01]  /*1880*/  HGMMA.64x16x16.F32.BF16 R24, gdesc[UR44], RZ, !UPT, gsb0 ;  /* 0x002000002c1879f0 */ /* 0x000fe2000c0018ff */
[----:B------:R-:W-:Y:S01]  /*1890*/  UMOV UR35, 0xc0000010 ;  /* 0xc000001000237882 */ /* 0x000fe20000000000 */
[----:B------:R-:W-:Y:S01]  /*18a0*/  UIADD3 UR30, UR46, 0x60, URZ ;  /* 0x000000602e1e7890 */ /* 0x000fe2000fffe03f */
[----:B------:R-:W-:Y:S01]  /*18b0*/  UMOV UR28, UR44 ;  /* 0x0000002c001c7c82 */ /* 0x000fe20008000000 */
[----:B------:R-:W-:Y:S01]  /*18c0*/  UMOV UR29, UR45 ;  /* 0x0000002d001d7c82 */ /* 0x000fe20008000000 */
        /* <DEDUP_REMOVED lines=29> */
[----:B------:R-:W-:-:S02]  /*1aa0*/  WARPGROUP.DEPBAR.LE gsb0, 0x0 ;  /* 0x00008000000079c5 */ /* 0x000fc40000010000 */
[----:B------:R-:W-:Y:S04]  /*1ab0*/  STL.64 [R1+0xc0], R24 ;  /* 0x0000c01801007387 */ /* 0x000fe80000100a00 */
[----:B------:R-:W-:Y:S04]  /*1ac0*/  STL.64 [R1+0xc8], R26 ;  /* 0x0000c81a01007387 */ /* 0x000fe80000100a00 */
[----:B------:R-:W-:Y:S04]  /*1ad0*/  STL.64 [R1+0xd0], R28 ;  /* 0x0000d01c01007387 */ /* 0x000fe80000100a00 */
[----:B------:R2:W-:Y:S02]  /*1ae0*/  STL.64 [R1+0xd8], R30 ;  /* 0x0000d81e01007387 */ /* 0x0005e40000100a00 */
[----:B--2---:R-:W-:-:S06]  /*1af0*/  WARPGROUP.ARRIVE ;  /* 0x00000000000079c5 */ /* 0x004fcc0000000000 */
[----:B------:R-:W-:Y:S03]  /*1b00*/  HGMMA.64x16x16.F32.BF16 R24, gdesc[UR40], RZ, !UPT, gsb0 ;  /* 0x00200000281879f0 */ /* 0x000fe6000c0018ff */
[----:B------:R-:W-:Y:S02]  /*1b10*/  WARPGROUP.DEPBAR.LE gsb0, 0x0 ;  /* 0x00008000000079c5 */ /* 0x000fe40000010000 */
[----:B------:R-:W-:Y:S04]  /*1b20*/  STL.64 [R1+0x60], R24 ;  /* 0x0000601801007387 */ /* 0x000fe80000100a00 */
[----:B------:R-:W-:Y:S04]  /*1b30*/  STL.64 [R1+0x68], R26 ;  /* 0x0000681a01007387 */ /* 0x000fe80000100a00 */
[----:B------:R-:W-:Y:S04]  /*1b40*/  STL.64 [R1+0x70], R28 ;  /* 0x0000701c01007387 */ /* 0x000fe80000100a00 */
[----:B------:R2:W-:Y:S02]  /*1b50*/  STL.64 [R1+0x78], R30 ;  /* 0x0000781e01007387 */ /* 0x0005e40000100a00 */
[----:B--2---:R-:W-:-:S06]  /*1b60*/  WARPGROUP.ARRIVE ;  /* 0x00000000000079c5 */ /* 0x004fcc0000000000 */
[----:B------:R-:W-:Y:S03]  /*1b70*/  HGMMA.64x16x16.F32.BF16 R24, gdesc[UR32], RZ, !UPT, gsb0 ;  /* 0x00200000201879f0 */ /* 0x000fe6000c0018ff */
[----:B------:R-:W-:Y:S02]  /*1b80*/  WARPGROUP.DEPBAR.LE gsb0, 0x0 ;  /* 0x00008000000079c5 */ /* 0x000fe40000010000 */
[----:B------:R-:W-:Y:S01]  /*1b90*/  WARPGROUP.ARRIVE ;  /* 0x00000000000079c5 */ /* 0x000fe20000000000 */
[----:B------:R-:W-:Y:S04]  /*1ba0*/  STL.64 [R1], R24 ;  /* 0x0000001801007387 */ /* 0x000fe80000100a00 */
[----:B------:R-:W-:Y:S01]  /*1bb0*/  STL.64 [R1+0x8], R26 ;  /* 0x0000081a01007387 */ /* 0x000fe20000100a00 */
[----:B------:R-:W-:Y:S03]  /*1bc0*/  HGMMA.64x16x16.F32.BF16 R208, gdesc[UR28], RZ, !UPT, gsb0 ;  /* 0x002000001cd079f0 */ /* 0x000fe6000c0018ff */
[----:B------:R-:W-:Y:S04]  /*1bd0*/  STL.64 [R1+0x10], R28 ;  /* 0x0000101c01007387 */ /* 0x000fe80000100a00 */
[----:B------:R2:W-:Y:S01]  /*1be0*/  STL.64 [R1+0x18], R30 ;  /* 0x0000181e01007387 */ /* 0x0005e20000100a00 */
[----:B------:R-:W-:-:S02]  /*1bf0*/  WARPGROUP.DEPBAR.LE gsb0, 0x0 ;  /* 0x00008000000079c5 */ /* 0x000fc40000010000 */
[----:B------:R-:W-:-:S06]  /*1c00*/  WARPGROUP.ARRIVE ;  /* 0x00000000000079c5 */ /* 0x000fcc0000000000 */
[----:B------:R-:W-:Y:S03]  /*1c10*/  HGMMA.64x16x16.F32.BF16 R184, gdesc[UR24], RZ, !UPT, gsb0 ;  /* 0x0020000018b879f0 */ /* 0x000fe6000c0018ff */
[----:B------:R-:W-:Y:S02]  /*1c20*/  WARPGROUP.DEPBAR.LE gsb0, 0x0 ;  /* 0x00008000000079c5 */ /* 0x000fe40000010000 */
        /* <DEDUP_REMOVED lines=10> */
[----:B------:R-:W-:Y:S01]  /*1cd0*/  HGMMA.64x16x16.F32.BF16 R88, gdesc[UR4], RZ, !UPT, gsb0 ;  /* 0x00200000045879f0 */ /* 0x000fe2000c0018ff */
[----:B------:R-:W-:Y:S02]  /*1ce0*/  UIADD3 UR4, UR44, 0x100, URZ ;  /* 0x000001002c047890 */ /* 0x000fe4000fffe03f */
[----:B------:R-:W-:Y:S02]  /*1cf0*/  WARPGROUP.DEPBAR.LE gsb0, 0x0 ;  /* 0x00008000000079c5 */ /* 0x000fe40000010000 */
[----:B------:R-:W-:-:S06]  /*1d00*/  WARPGROUP.ARRIVE ;  /* 0x00000000000079c5 */ /* 0x000fcc0000000000 */
[----:B------:R-:W-:Y:S03]  /*1d10*/  HGMMA.64x16x16.F32.BF16 R64, gdesc[UR12], RZ, !UPT, gsb0 ;  /* 0x002000000c4079f0 */ /* 0x000fe6000c0018ff */
[----:B------:R-:W-:Y:S02]  /*1d20*/  WARPGROUP.DEPBAR.LE gsb0, 0x0 ;  /* 0x00008000000079c5 */ /* 0x000fe40000010000 */
[----:B------:R-:W-:-:S06]  /*1d30*/  WARPGROUP.ARRIVE ;  /* 0x00000000000079c5 */ /* 0x000fcc0000000000 */
[----:B------:R-:W-:Y:S01]  /*1d40*/  HGMMA.64x16x16.F32.BF16 R40, gdesc[UR48], RZ, !UPT, gsb0 ;  /* 0x00200000302879f0 */ /* 0x000fe2000c0018ff */
[----:B------:R-:W-:Y:S01]  /*1d50*/  UMOV UR48, UR4 ;  /* 0x0000000400307c82 */ /* 0x000fe20008000000 */
[----:B------:R-:W-:Y:S01]  /*1d60*/  UMOV UR49, 0xc0000010 ;  /* 0xc000001000317882 */ /* 0x000fe20000000000 */
[----:B------:R-:W-:Y:S01]  /*1d70*/  UMOV UR12, UR48 ;  /* 0x00000030000c7c82 */ /* 0x000fe20008000000 */
        /* <DEDUP_REMOVED lines=27> */
[----:B------:R-:W-:-:S03]  /*1f30*/  UIADD3 UR4, UR44, 0x200, URZ ;  /* 0x000002002c047890 */ /* 0x000fc6000fffe03f */
[----:B------:R-:W-:Y:S01]  /*1f40*/  UMOV UR44, UR48 ;  /* 0x00000030002c7c82 */ /* 0x000fe20008000000 */
        /* <DEDUP_REMOVED lines=66> */
[----:B------:R-:W-:Y:S04]  /*2370*/  STL.64 [R1+0x20], R24 ;  /* 0x0000201801007387 */ /* 0x000fe80000100a00 */
        /* <DEDUP_REMOVED lines=29> */
[----:B------:R-:W-:Y:S05]  /*2550*/  @!P1 BRA `(.L_x_23) ;  /* 0x0000001000f89947 */ /* 0x000fea0003800000 */
[----:B------:R-:W-:Y:S01]  /*2560*/  UIADD3 UR60, UR36, 0x1, URZ ;  /* 0x00000001243c7890 */ /* 0x000fe2000fffe03f */
[----:B01----:R-:W-:Y:S02]  /*2570*/  IMAD.MOV.U32 R3, RZ, RZ, R6 ;  /* 0x000000ffff037224 */ /* 0x003fe400078e0006 */
[----:B------:R-:W-:Y:S01]  /*2580*/  IMAD.U32 R0, RZ, RZ, UR36 ;  /* 0x00000024ff007e24 */ /* 0x000fe2000f8e00ff */
[----:B------:R-:W-:-:S04]  /*2590*/  UISETP.NE.AND UP0, UPT, UR60, 0xc, UPT ;  /* 0x0000000c3c00788c */ /* 0x000fc8000bf05270 */
[----:B------:R-:W-:Y:S02]  /*25a0*/  USEL UR4, URZ, 0x1, UP0 ;  /* 0x000000013f047887 */ /* 0x000fe40008000000 */
[----:B------:R-:W-:Y:S02]  /*25b0*/  USEL UR60, UR60, URZ, UP0 ;  /* 0x0000003f3c3c7287 */ /* 0x000fe40008000000 */
[----:B------:R-:W-:-:S06]  /*25c0*/  ULOP3.LUT UR4, UR39, UR4, URZ, 0x3c, !UPT ;  /* 0x0000000427047292 */ /* 0x000fcc000f8e3c3f */
[----:B---34-:R-:W-:-:S07]  /*25d0*/  IMAD.U32 R4, RZ, RZ, UR4 ;  /* 0x00000004ff047e24 */ /* 0x018fce000f8e00ff */
.L_x_30:
[----:B------:R-:W-:Y:S05]  /*25e0*/  @!P0 BRA `(.L_x_24) ;  /* 0x0000000000048947 */ /* 0x000fea0003800000 */
[----:B------:R-:W-:Y:S01]  /*25f0*/  BPT.TRAP 0x1 ;  /* 0x000000040000795c */ /* 0x000fe20000300000 */
.L_x_24:
[----:B------:R-:W-:Y:S01]  /*2600*/  ULEA UR4, UR60, UR38, 0x3 ;  /* 0x000000263c047291 */ /* 0x000fe2000f8e183f */
[----:B------:R-:W-:-:S08]  /*2610*/  SHF.L.U32 R5, R4, 0x1f, RZ ;  /* 0x0000001f04057819 */ /* 0x000fd000000006ff */
[----:B------:R0:W1:Y:S01]  /*2620*/  SYNCS.PHASECHK.TRANS64.TRYWAIT P1, [UR4], R5 ;  /* 0x00000005ff0075a7 */ /* 0x0000620008020144 */
[----:B------:R-:W-:Y:S05]  /*2630*/  @!P0 BRA `(.L_x_25) ;  /* 0x0000000000048947 */ /* 0x000fea0003800000 */
[----:B------:R-:W-:Y:S01]  /*2640*/  BPT.TRAP 0x1 ;  /* 0x000000040000795c */ /* 0x000fe20000300000 */
.L_x_25:
[----:B-1----:R-:W-:Y:S05]  /*2650*/  @P1 BRA `(.L_x_26) ;  /* 0x0000000000081947 */ /* 0x002fea0003800000 */
[----:B------:R-:W1:Y:S02]  /*2660*/  SYNCS.PHASECHK.TRANS64.TRYWAIT P1, [UR4], R5 ;  /* 0x00000005ff0075a7 */ /* 0x000e640008020144 */
[----:B-1----:R-:W-:Y:S05]  /*2670*/  @!P1 BRA `(.L_x_27) ;  /* 0x0000017000009947 */ /* 0x002fea0003800000 */
.L_x_26:
[----:B------:R-:W-:Y:S04]  /*2680*/  STL.64 [R1+0x1a8], R102 ;  /* 0x0001a86601007387 */ /* 0x000fe80000100a00 */
[----:B------:R-:W-:Y:S04]  /*2690*/  STL.64 [R1+0x1a0], R100 ;  /* 0x0001a06401007387 */ /* 0x000fe80000100a00 */
[----:B------:R-:W-:Y:S04]  /*26a0*/  STL.64 [R1+0x198], R98 ;  /* 0x0001986201007387 */ /* 0x000fe80000100a00 */
[----:B------:R2:W-:Y:S04]  /*26b0*/  STL.64 [R1+0x190], R96 ;  /* 0x0001906001007387 */ /* 0x0005e80000100a00 */
[----:B--2---:R-:W2:Y:S04]  /*26c0*/  LDL.LU.64 R96, [R1] ;  /* 0x0000000001607983 */ /* 0x004ea80000300a00 */
[----:B------:R-:W2:Y:S04]  /*26d0*/  LDL.LU.64 R98, [R1+0x8] ;  /* 0x0000080001627983 */ /* 0x000ea80000300a00 */
[----:B------:R-:W2:Y:S04]  /*26e0*/  LDL.LU.64 R100, [R1+0x10] ;  /* 0x0000100001647983 */ /* 0x000ea80000300a00 */
[----:B------:R-:W2:Y:S04]  /*26f0*/  LDL.LU.64 R102, [R1+0x18] ;  /* 0x0000180001667983 */ /* 0x000ea80000300a00 */
[----:B------:R-:W-:Y:S04]  /*2700*/  STL.64 [R1+0x188], R78 ;  /* 0x0001884e01007387 */ /* 0x000fe80000100a00 */
[----:B------:R-:W-:Y:S04]  /*2710*/  STL.64 [R1+0x180], R76 ;  /* 0x0001804c01007387 */ /* 0x000fe80000100a00 */
[----:B------:R-:W-:Y:S04]  /*2720*/  STL.64 [R1+0x178], R74 ;  /* 0x0001784a01007387 */ /* 0x000fe80000100a00 */
[----:B------:R3:W-:Y:S04]  /*2730*/  STL.64 [R1+0x170], R72 ;  /* 0x0001704801007387 */ /* 0x0007e80000100a00 */
[----:B---3--:R-:W3:Y:S04]  /*2740*/  LDL.LU.64 R72, [R1+0x60] ;  /* 0x0000600001487983 */ /* 0x008ee80000300a00 */
[----:B------:R-:W3:Y:S04]  /*2750*/  LDL.LU.64 R74, [R1+0x68] ;  /* 0x00006800014a7983 */ /* 0x000ee80000300a00 */
[----:B------:R-:W3:Y:S04]  /*2760*/  LDL.LU.64 R76, [R1+0x70] ;  /* 0x00007000014c7983 */ /* 0x000ee80000300a00 */
[----:B------:R-:W3:Y:S04]  /*2770*/  LDL.LU.64 R78, [R1+0x78] ;  /* 0x00007800014e7983 */ /* 0x000ee80000300a00 */
[----:B------:R-:W-:Y:S04]  /*2780*/  STL.64 [R1+0x168], R54 ;  /* 0x0001683601007387 */ /* 0x000fe80000100a00 */
[----:B------:R-:W-:Y:S04]  /*2790*/  STL.64 [R1+0x160], R52 ;  /* 0x0001603401007387 */ /* 0x000fe80000100a00 */
[----:B------:R-:W-:Y:S04]  /*27a0*/  STL.64 [R1+0x158], R50 ;  /* 0x0001583201007387 */ /* 0x000fe80000100a00 */
[----:B------:R4:W-:Y:S04]  /*27b0*/  STL.64 [R1+0x150], R48 ;  /* 0x0001503001007387 */ /* 0x0009e80000100a00 */
[----:B----4-:R-:W4:Y:S04]  /*27c0*/  LDL.LU.64 R48, [R1+0xc0] ;  /* 0x0000c00001307983 */ /* 0x010f280000300a00 */
[----:B------:R-:W4:Y:S04]  /*27d0*/  LDL.LU.64 R50, [R1+0xc8] ;  /* 0x0000c80001327983 */ /* 0x000f280000300a00 */
[----:B------:R-:W4:Y:S04]  /*27e0*/  LDL.LU.64 R52, [R1+0xd0] ;  /* 0x0000d00001347983 */ /* 0x000f280000300a00 */
[----:B------:R-:W4:Y:S01]  /*27f0*/  LDL.LU.64 R54, [R1+0xd8] ;  /* 0x0000d80001367983 */ /* 0x000f220000300a00 */
[----:B------:R-:W-:-:S02]  /*2800*/  UIMAD UR44, UR60, 0x300, UR56 ;  /* 0x000003003c2c78a4 */ /* 0x000fc4000f8e0238 */
[----:B------:R-:W-:Y:S01]  /*2810*/  UIMAD UR46, UR60, 0x160, UR57 ;  /* 0x000001603c2e78a4 */ /* 0x000fe2000f8e0239 */
[----:B------:R-:W-:Y:S01]  /*2820*/  STL.64 [R1+0x148], R30 ;  /* 0x0001481e01007387 */ /* 0x000fe20000100a00 */
[----:B------:R-:W-:Y:S01]  /*2830*/  UMOV UR45, 0xc0000010 ;  /* 0xc0000010002d7882 */ /* 0x000fe20000000000 */
[----:B------:R-:W-:Y:S01]  /*2840*/  UMOV UR47, 0xc0000010 ;  /* 0xc0000010002f7882 */ /* 0x000fe20000000000 */
[----:B------:R-:W-:Y:S01]  /*2850*/  UIADD3 UR42, UR46, 0x20, URZ ;  /* 0x000000202e2a7890 */ /* 0x000fe2000fffe03f */
[----:B------:R-:W-:Y:S01]  /*2860*/  STL.64 [R1+0x140], R28 ;  /* 0x0001401c01007387 */ /* 0x000fe20000100a00 */
[----:B------:R-:W-:Y:S01]  /*2870*/  UMOV UR40, UR44 ;  /* 0x0000002c00287c82 */ /* 0x000fe20008000000 */
[----:B------:R-:W-:Y:S01]  /*2880*/  UMOV UR41, UR45 ;  /* 0x0000002d00297c82 */ /* 0x000fe20008000000 */
        /* <DEDUP_REMOVED lines=12> */
[----:B------:R-:W-:Y:S01]  /*2950*/  UMOV UR24, UR44 ;  /* 0x0000002c00187c82 */ /* 0x000fe20008000000 */
[----:B------:R-:W-:Y:S01]  /*2960*/  UMOV UR25, UR45 ;  /* 0x0000002d00197c82 */ /* 0x000fe20008000000 */
[----:B------:R-:W-:Y:S01]  /*2970*/  UMOV UR27, 0xc0000010 ;  /* 0xc0000010001b7882 */ /* 0x000fe20000000000 */
[----:B----4-:R-:W-:-:S06]  /*2980*/  WARPGROUP.ARRIVE ;  /* 0x00000000000079c5 */ /* 0x010fcc0000000000 */
[----:B------:R-:W-:Y:S03]  /*2990*/  HGMMA.64x16x16.F32.BF16 R48, gdesc[UR44], R48, gsb0 ;  /* 0x002000002c3079f0 */ /* 0x000fe60008001830 */
[----:B------:R-:W-:Y:S02]  /*29a0*/  WARPGROUP.DEPBAR.LE gsb0, 0x0 ;  /* 0x00008000000079c5 */ /* 0x000fe40000010000 */
[----:B---3--:R-:W-:Y:S01]  /*29b0*/  WARPGROUP.ARRIVE ;  /* 0x00000000000079c5 */ /* 0x008fe20000000000 */
[----:B------:R-:W-:Y:S01]  /*29c0*/  UIADD3 UR22, UR46, 0xa0, URZ ;  /* 0x000000a02e167890 */ /* 0x000fe2000fffe03f */
[----:B------:R-:W-:Y:S04]  /*29d0*/  STL.64 [R1+0xc0], R48 ;  /* 0x0000c03001007387 */ /* 0x000fe80000100a00 */
[----:B------:R-:W-:Y:S01]  /*29e0*/  HGMMA.64x16x16.F32.BF16 R72, gdesc[UR40], R72, gsb0 ;  /* 0x00200000284879f0 */ /* 0x000fe20008001848 */
        /* <DEDUP_REMOVED lines=15> */
[----:B------:R-:W-:-:S02]  /*2ae0*/  WARPGROUP.DEPBAR.LE gsb0, 0x0 ;  /* 0x00008000000079c5 */ /* 0x000fc40000010000 */
[----:B--2---:R-:W-:Y:S01]  /*2af0*/  WARPGROUP.ARRIVE ;  /* 0x00000000000079c5 */ /* 0x004fe20000000000 */
[----:B------:R-:W-:Y:S01]  /*2b00*/  UMOV UR8, UR44 ;  /* 0x0000002c00087c82 */ /* 0x000fe20008000000 */
[----:B------:R-:W-:Y:S01]  /*2b10*/  UMOV UR9, UR45 ;  /* 0x0000002d00097c82 */ /* 0x000fe20008000000 */
[----:B------:R-:W-:Y:S01]  /*2b20*/  UMOV UR11, 0xc0000010 ;  /* 0xc0000010000b7882 */ /* 0x000fe20000000000 */
[----:B------:R-:W-:Y:S01]  /*2b30*/  UIADD3 UR6, UR46, 0x120, URZ ;  /* 0x000001202e067890 */ /* 0x000fe2000fffe03f */
[----:B------:R-:W-:Y:S01]  /*2b40*/  STL.64 [R1+0x60], R72 ;  /* 0x0000604801007387 */ /* 0x000fe20000100a00 */
        /* <DEDUP_REMOVED lines=9> */
[----:B------:R-:W-:Y:S04]  /*2be0*/  STL.64 [R1+0x70], R76 ;  /* 0x0000704c01007387 */ /* 0x000fe80000100a00 */
[----:B------:R-:W-:Y:S01]  /*2bf0*/  STL.64 [R1+0x78], R78 ;  /* 0x0000784e01007387 */ /* 0x000fe20000100a00 */
[----:B------:R-:W-:-:S02]  /*2c00*/  WARPGROUP.DEPBAR.LE gsb0, 0x0 ;  /* 0x00008000000079c5 */ /* 0x000fc40000010000 */
[----:B------:R-:W-:Y:S01]  /*2c10*/  WARPGROUP.ARRIVE ;  /* 0x00000000000079c5 */ /* 0x000fe20000000000 */
[----:B------:R2:W-:Y:S04]  /*2c20*/  STL.64 [R1], R96 ;  /* 0x0000006001007387 */ /* 0x0005e80000100a00 */
[----:B------:R3:W-:Y:S01]  /*2c30*/  STL.64 [R1+0x8], R98 ;  /* 0x0000086201007387 */ /* 0x0007e20000100a00 */
[----:B------:R-:W-:Y:S03]  /*2c40*/  HGMMA.64x16x16.F32.BF16 R208, gdesc[UR28], R208, gsb0 ;  /* 0x002000001cd079f0 */ /* 0x000fe600080018d0 */
[----:B------:R4:W-:Y:S04]  /*2c50*/  STL.64 [R1+0x10], R100 ;  /* 0x0000106401007387 */ /* 0x0009e80000100a00 */
[----:B------:R0:W-:Y:S04]  /*2c60*/  STL.64 [R1+0x18], R102 ;  /* 0x0000186601007387 */ /* 0x0001e80000100a00 */
[----:B--2---:R-:W2:Y:S04]  /*2c70*/  LDL.LU.64 R96, [R1+0x40] ;  /* 0x0000400001607983 */ /* 0x004ea80000300a00 */
[----:B---3--:R-:W2:Y:S04]  /*2c80*/  LDL.LU.64 R98, [R1+0x48] ;  /* 0x0000480001627983 */ /* 0x008ea80000300a00 */
[----:B----4-:R-:W2:Y:S04]  /*2c90*/  LDL.LU.64 R100, [R1+0x50] ;  /* 0x0000500001647983 */ /* 0x010ea80000300a00 */
[----:B0-----:R-:W2:Y:S04]  /*2ca0*/  LDL.LU.64 R102, [R1+0x58] ;  /* 0x0000580001667983 */ /* 0x001ea80000300a00 */
[----:B------:R-:W3:Y:S04]  /*2cb0*/  LDL.LU.64 R72, [R1+0xa0] ;  /* 0x0000a00001487983 */ /* 0x000ee80000300a00 */
[----:B------:R-:W3:Y:S04]  /*2cc0*/  LDL.LU.64 R74, [R1+0xa8] ;  /* 0x0000a800014a7983 */ /* 0x000ee80000300a00 */
[----:B------:R-:W3:Y:S04]  /*2cd0*/  LDL.LU.64 R76, [R1+0xb0] ;  /* 0x0000b000014c7983 */ /* 0x000ee80000300a00 */
[----:B------:R-:W3:Y:S04]  /*2ce0*/  LDL.LU.64 R78, [R1+0xb8] ;  /* 0x0000b800014e7983 */ /* 0x000ee80000300a00 */
[----:B------:R-:W4:Y:S04]  /*2cf0*/  LDL.LU.64 R48, [R1+0x80] ;  /* 0x0000800001307983 */ /* 0x000f280000300a00 */
[----:B------:R-:W4:Y:S04]  /*2d00*/  LDL.LU.64 R50, [R1+0x88] ;  /* 0x0000880001327983 */ /* 0x000f280000300a00 */
[----:B------:R-:W4:Y:S01]  /*2d10*/  LDL.LU.64 R52, [R1+0x90] ;  /* 0x0000900001347983 */ /* 0x000f220000300a00 */
[----:B------:R-:W-:-:S02]  /*2d20*/  WARPGROUP.DEPBAR.LE gsb0, 0x0 ;  /* 0x00008000000079c5 */ /* 0x000fc40000010000 */
[----:B------:R-:W-:Y:S01]  /*2d30*/  WARPGROUP.ARRIVE ;  /* 0x00000000000079c5 */ /* 0x000fe20000000000 */
[----:B------:R-:W4:Y:S04]  /*2d40*/  LDL.LU.64 R54, [R1+0x98] ;  /* 0x0000980001367983 */ /* 0x000f280000300a00 */
[----:B------:R-:W4:Y:S01]  /*2d50*/  LDL.LU.64 R24, [R1+0x20] ;  /* 0x0000200001187983 */ /* 0x000f220000300a00 */
[----:B------:R-:W-:Y:S03]  /*2d60*/  HGMMA.64x16x16.F32.BF16 R184, gdesc[UR24], R184, gsb0 ;  /* 0x0020000018b879f0 */ /* 0x000fe600080018b8 */
[----:B------:R-:W4:Y:S04]  /*2d70*/  LDL.LU.64 R26, [R1+0x28] ;  /* 0x00002800011a7983 */ /* 0x000f280000300a00 */
[----:B------:R-:W4:Y:S04]  /*2d80*/  LDL.LU.64 R28, [R1+0x30] ;  /* 0x00003000011c7983 */ /* 0x000f280000300a00 */
[----:B------:R-:W4:Y:S01]  /*2d90*/  LDL.LU.64 R30, [R1+0x38] ;  /* 0x00003800011e7983 */ /* 0x000f220000300a00 */
[----:B------:R-:W-:-:S02]  /*2da0*/  WARPGROUP.DEPBAR.LE gsb0, 0x0 ;  /* 0x00008000000079c5 */ /* 0x000fc40000010000 */
[----:B------:R-:W-:-:S06]  /*2db0*/  WARPGROUP.ARRIVE ;  /* 0x00000000000079c5 */ /* 0x000fcc0000000000 */
[----:B------:R-:W-:Y:S03]  /*2dc0*/  HGMMA.64x16x16.F32.BF16 R160, gdesc[UR20], R160, gsb0 ;  /* 0x0020000014a079f0 */ /* 0x000fe600080018a0 */
[----:B------:R-:W-:Y:S02]  /*2dd0*/  WARPGROUP.DEPBAR.LE gsb0, 0x0 ;  /* 0x00008000000079c5 */ /* 0x000fe40000010000 */
[----:B------:R-:W-:-:S06]  /*2de0*/  WARPGROUP.ARRIVE ;  /* 0x00000000000079c5 */ /* 0x000fcc0000000000 */
[----:B------:R-:W-:Y:S03]  /*2df0*/  HGMMA.64x16x16.F32.BF16 R136, gdesc[UR16], R136, gsb0 ;  /* 0x00200000108879f0 */ /* 0x000fe60008001888 */
[----:B------:R-:W-:Y:S02]  /*2e00*/  WARPGROUP.DEPBAR.LE gsb0, 0x0 ;  /* 0x00008000000079c5 */ /* 0x000fe40000010000 */
[----:B------:R-:W-:-:S06]  /*2e10*/  WARPGROUP.ARRIVE ;  /* 0x00000000000079c5 */ /* 0x000fcc0000000000 */
[----:B------:R-:W-:Y:S03]  /*2e20*/  HGMMA.64x16x16.F32.BF16 R112, gdesc[UR12], R112, gsb0 ;  /* 0x002000000c7079f0 */ /* 0x000fe60008001870 */
[----:B------:R-:W-:Y:S02]  /*2e30*/  WARPGROUP.DEPBAR.LE gsb0, 0x0 ;  /* 0x00008000000079c5 */ /* 0x000fe40000010000 */
[----:B------:R-:W-:-:S06]  /*2e40*/  WARPGROUP.ARRIVE ;  /* 0x00000000000079c5 */ /* 0x000fcc0000000000 */
[----:B------:R-:W-:Y:S01]  /*2e50*/  HGMMA.64x16x16.F32.BF16 R88, gdesc[UR8], R88, gsb0 ;  /* 0x00200000085879f0 */ /* 0x000fe20008001858 */
[----:B------:R-:W-:Y:S02]  /*2e60*/  UIADD3 UR8, UR44, 0x100, URZ ;  /* 0x000001002c087890 */ /* 0x000fe4000fffe03f */
[----:B------:R-:W-:Y:S02]  /*2e70*/  WARPGROUP.DEPBAR.LE gsb0, 0x0 ;  /* 0x00008000000079c5 */ /* 0x000fe40000010000 */
[----:B------:R-:W-:-:S06]  /*2e80*/  WARPGROUP.ARRIVE ;  /* 0x00000000000079c5 */ /* 0x000fcc0000000000 */
[----:B------:R-:W-:Y:S03]  /*2e90*/  HGMMA.64x16x16.F32.BF16 R64, gdesc[UR4], R64, gsb0 ;  /* 0x00200000044079f0 */ /* 0x000fe60008001840 */
[----:B------:R-:W-:Y:S02]  /*2ea0*/  WARPGROUP.DEPBAR.LE gsb0, 0x0 ;  /* 0x00008000000079c5 */ /* 0x000fe40000010000 */
[----:B------:R-:W-:-:S06]  /*2eb0*/  WARPGROUP.ARRIVE ;  /* 0x00000000000079c5 */ /* 0x000fcc0000000000 */
[----:B------:R-:W-:Y:S01]  /*2ec0*/  HGMMA.64x16x16.F32.BF16 R40, gdesc[UR48], R40, gsb0 ;  /* 0x00200000302879f0 */ /* 0x000fe20008001828 */
        /* <DEDUP_REMOVED lines=49> */
[----:B--2---:R-:W-:-:S06]  /*31e0*/  WARPGROUP.ARRIVE ;  /* 0x00000000000079c5 */ /* 0x004fcc0000000000 */
[----:B------:R-:W-:Y:S01]  /*31f0*/  HGMMA.64x16x16.F32.BF16 R96, gdesc[UR40], R96, gsb0 ;  /* 0x00200000286079f0 */ /* 0x000fe20008001860 */
[----:B------:R-:W-:Y:S01]  /*3200*/  UMOV UR44, UR48 ;  /* 0x00000030002c7c82 */ /* 0x000fe20008000000 */
[----:B------:R-:W-:Y:S01]  /*3210*/  UMOV UR45, UR49 ;  /* 0x00000031002d7c82 */ /* 0x000fe20008000000 */
[----:B------:R-:W-:Y:S02]  /*3220*/  WARPGROUP.DEPBAR.LE gsb0, 0x0 ;  /* 0x00008000000079c5 */ /* 0x000fe40000010000 */
[----:B---3--:R-:W-:Y:S01]  /*3230*/  WARPGROUP.ARRIVE ;  /* 0x00000000000079c5 */ /* 0x008fe20000000000 */
[----:B------:R-:W-:Y:S04]  /*3240*/  STL.64 [R1+0x40], R96 ;  /* 0x0000406001007387 */ /* 0x000fe80000100a00 */
[----:B------:R-:W-:Y:S01]  /*3250*/  STL.64 [R1+0x48], R98 ;  /* 0x0000486201007387 */ /* 0x000fe20000100a00 */
[----:B------:R-:W-:Y:S01]  /*3260*/  HGMMA.64x16x16.F32.BF16 R72, gdesc[UR44], R72, gsb0 ;  /* 0x002000002c4879f0 */ /* 0x000fe20008001848 */
[----:B------:R-:W-:Y:S01]  /*3270*/  UMOV UR44, UR4 ;  /* 0x00000004002c7c82 */ /* 0x000fe20008000000 */
[----:B------:R-:W-:Y:S01]  /*3280*/  UMOV UR45, 0xc0000010 ;  /* 0xc0000010002d7882 */ /* 0x000fe20000000000 */
[----:B------:R-:W-:Y:S01]  /*3290*/  STL.64 [R1+0x50], R100 ;  /* 0x0000506401007387 */ /* 0x000fe20000100a00 */
[----:B------:R-:W-:-:S02]  /*32a0*/  WARPGROUP.DEPBAR.LE gsb0, 0x0 ;  /* 0x00008000000079c5 */ /* 0x000fc40000010000 */
[----:B----4-:R-:W-:Y:S01]  /*32b0*/  WARPGROUP.ARRIVE ;  /* 0x00000000000079c5 */ /* 0x010fe20000000000 */
[----:B------:R-:W-:Y:S01]  /*32c0*/  UMOV UR40, UR44 ;  /* 0x0000002c00287c82 */ /* 0x000fe20008000000 */
[----:B------:R-:W-:Y:S01]  /*32d0*/  UMOV UR41, UR45 ;  /* 0x0000002d00297c82 */ /* 0x000fe20008000000 */
[----:B------:R0:W-:Y:S03]  /*32e0*/  STL.64 [R1+0x58], R102 ;  /* 0x0000586601007387 */ /* 0x0001e60000100a00 */
[----:B------:R-:W-:Y:S01]  /*32f0*/  HGMMA.64x16x16.F32.BF16 R48, gdesc[UR44], R48, gsb0 ;  /* 0x002000002c3079f0 */ /* 0x000fe20008001830 */
[----:B0-----:R-:W2:Y:S04]  /*3300*/  LDL.LU.64 R102, [R1+0x1a8] ;  /* 0x0001a80001667983 */ /* 0x001ea80000300a00 */
[----:B------:R-:W2:Y:S04]  /*3310*/  LDL.LU.64 R100, [R1+0x1a0] ;  /* 0x0001a00001647983 */ /* 0x000ea80000300a00 */
[----:B------:R-:W2:Y:S04]  /*3320*/  LDL.LU.64 R98, [R1+0x198] ;  /* 0x0001980001627983 */ /* 0x000ea80000300a00 */
[----:B------:R-:W2:Y:S01]  /*3330*/  LDL.LU.64 R96, [R1+0x190] ;  /* 0x0001900001607983 */ /* 0x000ea20000300a00 */
[----:B------:R-:W-:Y:S01]  /*3340*/  UMOV UR32, UR44 ;  /* 0x0000002c00207c82 */ /* 0x000fe20008000000 */
[----:B------:R-:W-:-:S02]  /*3350*/  UMOV UR33, UR45 ;  /* 0x0000002d00217c82 */ /* 0x000fc40008000000 */
[----:B------:R-:W-:Y:S04]  /*3360*/  STL.64 [R1+0xa0], R72 ;  /* 0x0000a04801007387 */ /* 0x000fe80000100a00 */
[----:B------:R-:W-:Y:S04]  /*3370*/  STL.64 [R1+0xa8], R74 ;  /* 0x0000a84a01007387 */ /* 0x000fe80000100a00 */
[----:B------:R-:W-:Y:S04]  /*3380*/  STL.64 [R1+0xb0], R76 ;  /* 0x0000b04c01007387 */ /* 0x000fe80000100a00 */
[----:B------:R0:W-:Y:S04]  /*3390*/  STL.64 [R1+0xb8], R78 ;  /* 0x0000b84e01007387 */ /* 0x0001e80000100a00 */
[----:B0-----:R-:W3:Y:S01]  /*33a0*/  LDL.LU.64 R78, [R1+0x188] ;  /* 0x00018800014e7983 */ /* 0x001ee20000300a00 */
[----:B------:R-:W-:-:S02]  /*33b0*/  WARPGROUP.DEPBAR.LE gsb0, 0x0 ;  /* 0x00008000000079c5 */ /* 0x000fc40000010000 */
[----:B------:R-:W-:Y:S01]  /*33c0*/  WARPGROUP.ARRIVE ;  /* 0x00000000000079c5 */ /* 0x000fe20000000000 */
[----:B------:R-:W3:Y:S04]  /*33d0*/  LDL.LU.64 R76, [R1+0x180] ;  /* 0x00018000014c7983 */ /* 0x000ee80000300a00 */
[----:B------:R-:W3:Y:S01]  /*33e0*/  LDL.LU.64 R74, [R1+0x178] ;  /* 0x00017800014a7983 */ /* 0x000ee20000300a00 */
[----:B------:R-:W-:Y:S03]  /*33f0*/  HGMMA.64x16x16.F32.BF16 R24, gdesc[UR40], R24, gsb0 ;  /* 0x00200000281879f0 */ /* 0x000fe60008001818 */
[----:B------:R-:W3:Y:S01]  /*3400*/  LDL.LU.64 R72, [R1+0x170] ;  /* 0x0001700001487983 */ /* 0x000ee20000300a00 */
[----:B------:R-:W-:Y:S01]  /*3410*/  UMOV UR28, UR44 ;  /* 0x0000002c001c7c82 */ /* 0x000fe20008000000 */
[----:B------:R-:W-:-:S02]  /*3420*/  UMOV UR29, UR45 ;  /* 0x0000002d001d7c82 */ /* 0x000fc40008000000 */
[----:B------:R-:W-:Y:S04]  /*3430*/  STL.64 [R1+0x80], R48 ;  /* 0x0000803001007387 */ /* 0x000fe80000100a00 */
[----:B------:R-:W-:Y:S04]  /*3440*/  STL.64 [R1+0x88], R50 ;  /* 0x0000883201007387 */ /* 0x000fe80000100a00 */
[----:B------:R-:W-:Y:S04]  /*3450*/  STL.64 [R1+0x90], R52 ;  /* 0x0000903401007387 */ /* 0x000fe80000100a00 */
[----:B------:R0:W-:Y:S04]  /*3460*/  STL.64 [R1+0x98], R54 ;  /* 0x0000983601007387 */ /* 0x0001e80000100a00 */
[----:B0-----:R-:W4:Y:S04]  /*3470*/  LDL.LU.64 R54, [R1+0x168] ;  /* 0x0001680001367983 */ /* 0x001f280000300a00 */
[----:B------:R-:W4:Y:S04]  /*3480*/  LDL.LU.64 R52, [R1+0x160] ;  /* 0x0001600001347983 */ /* 0x000f280000300a00 */
[----:B------:R-:W4:Y:S04]  /*3490*/  LDL.LU.64 R50, [R1+0x158] ;  /* 0x0001580001327983 */ /* 0x000f280000300a00 */
[----:B------:R-:W4:Y:S01]  /*34a0*/  LDL.LU.64 R48, [R1+0x150] ;  /* 0x0001500001307983 */ /* 0x000f220000300a00 */
[----:B------:R-:W-:-:S02]  /*34b0*/  WARPGROUP.DEPBAR.LE gsb0, 0x0 ;  /* 0x00008000000079c5 */ /* 0x000fc40000010000 */
[----:B------:R-:W-:Y:S01]  /*34c0*/  WARPGROUP.ARRIVE ;  /* 0x00000000000079c5 */ /* 0x000fe20000000000 */
[----:B------:R-:W-:Y:S01]  /*34d0*/  UMOV UR24, UR44 ;  /* 0x0000002c00187c82 */ /* 0x000fe20008000000 */
[----:B------:R-:W-:Y:S01]  /*34e0*/  UMOV UR25, UR45 ;  /* 0x0000002d00197c82 */ /* 0x000fe20008000000 */
[----:B------:R-:W-:Y:S03]  /*34f0*/  STL.64 [R1+0x20], R24 ;  /* 0x0000201801007387 */ /* 0x000fe60000100a00 */
[----:B------:R-:W-:Y:S01]  /*3500*/  HGMMA.64x16x16.F32.BF16 R216, gdesc[UR32], R216, gsb0 ;  /* 0x0020000020d879f0 */ /* 0x000fe200080018d8 */
[----:B------:R-:W-:Y:S04]  /*3510*/  STL.64 [R1+0x28], R26 ;  /* 0x0000281a01007387 */ /* 0x000fe80000100a00 */
[----:B------:R-:W-:Y:S04]  /*3520*/  STL.64 [R1+0x30], R28 ;  /* 0x0000301c01007387 */ /* 0x000fe80000100a00 */
[----:B------:R0:W-:Y:S04]  /*3530*/  STL.64 [R1+0x38], R30 ;  /* 0x0000381e01007387 */ /* 0x0001e80000100a00 */
[----:B0-----:R-:W4:Y:S04]  /*3540*/  LDL.LU.64 R30, [R1+0x148] ;  /* 0x00014800011e7983 */ /* 0x001f280000300a00 */
[----:B------:R-:W4:Y:S04]  /*3550*/  LDL.LU.64 R28, [R1+0x140] ;  /* 0x00014000011c7983 */ /* 0x000f280000300a00 */
[----:B------:R-:W4:Y:S04]  /*3560*/  LDL.LU.64 R26, [R1+0x138] ;  /* 0x00013800011a7983 */ /* 0x000f280000300a00 */
[----:B------:R-:W4:Y:S01]  /*3570*/  LDL.LU.64 R24, [R1+0x130] ;  /* 0x0001300001187983 */ /* 0x000f220000300a00 */
        /* <DEDUP_REMOVED lines=26> */
[----:B------:R-:W-:Y:S03]  /*3720*/  HGMMA.64x16x16.F32.BF16 R96, gdesc[UR12], R96, gsb0 ;  /* 0x002000000c6079f0 */ /* 0x000fe60008001860 */
[----:B------:R-:W-:Y:S02]  /*3730*/  WARPGROUP.DEPBAR.LE gsb0, 0x0 ;  /* 0x00008000000079c5 */ /* 0x000fe40000010000 */
[----:B---3--:R-:W-:-:S06]  /*3740*/  WARPGROUP.ARRIVE ;  /* 0x00000000000079c5 */ /* 0x008fcc0000000000 */
[----:B------:R-:W-:Y:S03]  /*3750*/  HGMMA.64x16x16.F32.BF16 R72, gdesc[UR8], R72, gsb0 ;  /* 0x00200000084879f0 */ /* 0x000fe60008001848 */
[----:B------:R-:W-:Y:S02]  /*3760*/  WARPGROUP.DEPBAR.LE gsb0, 0x0 ;  /* 0x00008000000079c5 */ /* 0x000fe40000010000 */
[----:B----4-:R-:W-:-:S06]  /*3770*/  WARPGROUP.ARRIVE ;  /* 0x00000000000079c5 */ /* 0x010fcc0000000000 */
[----:B------:R-:W-:Y:S03]  /*3780*/  HGMMA.64x16x16.F32.BF16 R48, gdesc[UR4], R48, gsb0 ;  /* 0x00200000043079f0 */ /* 0x000fe60008001830 */
[----:B------:R-:W-:Y:S02]  /*3790*/  WARPGROUP.DEPBAR.LE gsb0, 0x0 ;  /* 0x00008000000079c5 */ /* 0x000fe40000010000 */
[----:B------:R-:W-:-:S06]  /*37a0*/  WARPGROUP.ARRIVE ;  /* 0x00000000000079c5 */ /* 0x000fcc0000000000 */
[----:B------:R-:W-:Y:S03]  /*37b0*/  HGMMA.64x16x16.F32.BF16 R24, gdesc[UR44], R24, gsb0 ;  /* 0x002000002c1879f0 */ /* 0x000fe60008001818 */
[----:B------:R-:W-:Y:S02]  /*37c0*/  WARPGROUP.DEPBAR.LE gsb0, 0x0 ;  /* 0x00008000000079c5 */ /* 0x000fe40000010000 */
[----:B------:R-:W-:Y:S05]  /*37d0*/  @!P0 BRA `(.L_x_28) ;  /* 0x0000000000048947 */ /* 0x000fea0003800000 */
[----:B------:R-:W-:Y:S01]  /*37e0*/  BPT.TRAP 0x1 ;  /* 0x000000040000795c */ /* 0x000fe20000300000 */
.L_x_28:
[----:B-1----:R-:W2:Y:S01]  /*37f0*/  LDL R7, [R1+0x100] ;  /* 0x0001000001077983 */ /* 0x002ea20000100800 */
[----:B------:R-:W-:Y:S01]  /*3800*/  ISETP.NE.AND P1, PT, R17, RZ, PT ;  /* 0x000000ff1100720c */ /* 0x000fe20003f25270 */
[----:B------:R-:W-:-:S12]  /*3810*/  UISETP.GT.U32.AND UP0, UPT, UR37, 0x1, UPT ;  /* 0x000000012500788c */ /* 0x000fd8000bf04070 */
[----:B------:R-:W-:-:S05]  /*3820*/  @P1 LEA R5, R0, UR38, 0x3 ;  /* 0x0000002600051c11 */ /* 0x000fca000f8e18ff */
[----:B------:R-:W-:-:S05]  /*3830*/  @P1 VIADD R5, R5, 0x60 ;  /* 0x0000006005051836 */ /* 0x000fca0000000000 */
[----:B--2---:R-:W-:-:S04]  /*3840*/  @P1 PRMT R5, R7, 0x654, R5 ;  /* 0x0000065407051816 */ /* 0x004fc80000000005 */
[----:B------:R0:W-:Y:S01]  /*3850*/  @P1 SYNCS.ARRIVE.TRANS64.RED.A1T0 RZ, [R5+URZ], RZ ;  /* 0x000000ff05ff19a7 */ /* 0x0001e2000810043f */
[----:B------:R-:W-:-:S13]  /*3860*/  PLOP3.LUT P1, PT, PT, PT, UP0, 0x80, 0x0 ;  /* 0x000000000000781c */ /* 0x000fda0003f2f008 */
[----:B0-----:R-:W-:Y:S05]  /*3870*/  @P1 BRA `(.L_x_29) ;  /* 0x0000000000041947 */ /* 0x001fea0003800000 */
[----:B------:R-:W-:Y:S01]  /*3880*/  BPT.TRAP 0x1 ;  /* 0x000000040000795c */ /* 0x000fe20000300000 */
.L_x_29:
[----:B------:R-:W-:Y:S01]  /*3890*/  UIADD3 UR60, UR60, 0x1, URZ ;  /* 0x000000013c3c7890 */ /* 0x000fe2000fffe03f */
[C---:B------:R-:W-:Y:S01]  /*38a0*/  ISETP.GT.AND P2, PT, R3.reuse, 0x1, PT ;  /* 0x000000010300780c */ /* 0x040fe20003f44270 */
[----:B------:R-:W-:Y:S02]  /*38b0*/  VIADD R0, R0, 0x1 ;  /* 0x0000000100007836 */ /* 0x000fe40000000000 */
[----:B------:R-:W-:Y:S01]  /*38c0*/  UISETP.NE.AND UP0, UPT, UR60, 0xc, UPT ;  /* 0x0000000c3c00788c */ /* 0x000fe2000bf05270 */
[----:B------:R-:W-:Y:S02]  /*38d0*/  VIADD R3, R3, 0xffffffff ;  /* 0xffffffff03037836 */ /* 0x000fe40000000000 */
[C---:B------:R-:W-:Y:S01]  /*38e0*/  ISETP.NE.AND P1, PT, R0.reuse, 0xc, PT ;  /* 0x0000000c0000780c */ /* 0x040fe20003f25270 */
[----:B------:R-:W-:Y:S02]  /*38f0*/  USEL UR4, URZ, 0x1, UP0 ;  /* 0x000000013f047887 */ /* 0x000fe40008000000 */
[----:B------:R-:W-:Y:S01]  /*3900*/  USEL UR60, UR60, URZ, UP0 ;  /* 0x0000003f3c3c7287 */ /* 0x000fe20008000000 */
[----:B------:R-:W-:-:S03]  /*3910*/  SEL R0, R0, RZ, P1 ;  /* 0x000000ff00007207 */ /* 0x000fc60000800000 */
[----:B------:R-:W-:Y:S01]  /*3920*/  LOP3.LUT R4, R4, UR4, RZ, 0x3c, !PT ;  /* 0x0000000404047c12 */ /* 0x000fe2000f8e3cff */
[----:B------:R-:W-:Y:S07]  /*3930*/  @P2 BRA `(.L_x_30) ;  /* 0xffffffec00282947 */ /* 0x000fee000383ffff */
.L_x_23:
[----:B01----:R-:W0:Y:S02]  /*3940*/  LDC R0, c[0x0][0x28c] ;  /* 0x0000a300ff007b82 */ /* 0x003e240000000800 */
[----:B0-----:R-:W-:-:S13]  /*3950*/  ISETP.GE.AND P1, PT, R0, 0x1, PT ;  /* 0x000000010000780c */ /* 0x001fda0003f26270 */
[----:B------:R-:W-:Y:S05]  /*3960*/  @!P1 BRA `(.L_x_31) ;  /* 0x0000000000409947 */ /* 0x000fea0003800000 */
[----:B------:R-:W-:Y:S05]  /*3970*/  @!P0 BRA `(.L_x_32) ;  /* 0x0000000000048947 */ /* 0x000fea0003800000 */
[----:B------:R-:W-:Y:S01]  /*3980*/  BPT.TRAP 0x1 ;  /* 0x000000040000795c */ /* 0x000fe20000300000 */
.L_x_32:
[----:B------:R-:W2:Y:S01]  /*3990*/  LDL R3, [R1+0x100] ;  /* 0x0001000001037983 */ /* 0x000ea20000100800 */
[----:B------:R-:W-:Y:S01]  /*39a0*/  ISETP.NE.AND P0, PT, R17, RZ, PT ;  /* 0x000000ff1100720c */ /* 0x000fe20003f05270 */
[----:B------:R-:W-:-:S12]  /*39b0*/  UISETP.GT.U32.AND UP0, UPT, UR37, 0x1, UPT ;  /* 0x000000012500788c */ /* 0x000fd8000bf04070 */
[----:B------:R-:W-:-:S04]  /*39c0*/  @P0 VIADD R6, R6, UR36 ;  /* 0x0000002406060c36 */ /* 0x000fc80008000000 */
[----:B---34-:R-:W-:-:S05]  /*39d0*/  @P0 IMAD.WIDE.U32 R4, R6, -0x55555555, RZ ;  /* 0xaaaaaaab06040825 */ /* 0x018fca00078e00ff */
[----:B------:R-:W-:-:S05]  /*39e0*/  @P0 SHF.R.U32.HI R0, RZ, 0x3, R5 ;  /* 0x00000003ff000819 */ /* 0x000fca0000011605 */
[----:B------:R-:W-:-:S05]  /*39f0*/  @P0 IMAD R0, R0, -0xc, R6 ;  /* 0xfffffff400000824 */ /* 0x000fca00078e0206 */
[----:B------:R-:W-:-:S05]  /*3a00*/  @P0 LEA R0, R0, UR38, 0x3 ;  /* 0x0000002600000c11 */ /* 0x000fca000f8e18ff */
[----:B------:R-:W-:-:S05]  /*3a10*/  @P0 VIADD R0, R0, 0x60 ;  /* 0x0000006000000836 */ /* 0x000fca0000000000 */
[----:B--2---:R-:W-:-:S04]  /*3a20*/  @P0 PRMT R0, R3, 0x654, R0 ;  /* 0x0000065403000816 */ /* 0x004fc80000000000 */
[----:B------:R0:W-:Y:S01]  /*3a30*/  @P0 SYNCS.ARRIVE.TRANS64.RED.A1T0 RZ, [R0+URZ], RZ ;  /* 0x000000ff00ff09a7 */ /* 0x0001e2000810043f */
[----:B------:R-:W-:-:S13]  /*3a40*/  PLOP3.LUT P0, PT, PT, PT, UP0, 0x80, 0x0 ;  /* 0x000000000000781c */ /* 0x000fda0003f0f008 */
[----:B0-----:R-:W-:Y:S05]  /*3a50*/  @P0 BRA `(.L_x_31) ;  /* 0x0000000000040947 */ /* 0x001fea0003800000 */
[----:B------:R-:W-:Y:S01]  /*3a60*/  BPT.TRAP 0x1 ;  /* 0x000000040000795c */ /* 0x000fe20000300000 */
.L_x_31:
[----:B------:R-:W3:Y:S01]  /*3a70*/  S2R R7, SR_TID.X ;  /* 0x0000000000077919 */ /* 0x000ee20000002100 */
[----:B------:R-:W-:Y:S02]  /*3a80*/  UIMAD UR54, UR54, 0xb0, URZ ;  /* 0x000000b0363678a4 */ /* 0x000fe4000f8e023f */
[----:B------:R-:W-:Y:S01]  /*3a90*/  USHF.R.S32.HI UR10, URZ, 0x1f, UR53 ;  /* 0x0000001f3f0a7899 */ /* 0x000fe20008011435 */
[----:B------:R-:W-:Y:S01]  /*3aa0*/  ULDC.64 UR8, c[0x0][0x5d0] ;  /* 0x0001740000087ab9 */ /* 0x000fe20000000a00 */
[----:B------:R-:W-:Y:S02]  /*3ab0*/  UIMAD.WIDE UR6, UR55, 0x180, URZ ;  /* 0x00000180370678a5 */ /* 0x000fe4000f8e023f */
[----:B------:R-:W-:Y:S01]  /*3ac0*/  IMAD.U32 R18, RZ, RZ, UR54 ;  /* 0x00000036ff127e24 */ /* 0x000fe2000f8e00ff */
[----:B------:R-:W-:Y:S02]  /*3ad0*/  UIMAD UR4, UR10, UR8, URZ ;  /* 0x000000080a0472a4 */ /* 0x000fe4000f8e023f */
[----:B------:R-:W-:-:S02]  /*3ae0*/  UIMAD UR55, UR55, 0x180, URZ ;  /* 0x00000180373778a4 */ /* 0x000fc4000f8e023f */
[----:B------:R-:W-:Y:S02]  /*3af0*/  UIMAD UR4, UR53, UR9, UR4 ;  /* 0x00000009350472a4 */ /* 0x000fe4000f8e0204 */
[----:B------:R-:W-:Y:S02]  /*3b00*/  UIADD3 UR36, UR52, UR36, URZ ;  /* 0x0000002434247290 */ /* 0x000fe4000fffe03f */
[----:B------:R-:W-:Y:S02]  /*3b10*/  UISETP.GE.U32.AND UP2, UPT, UR52, 0xc, UPT ;  /* 0x0000000c3400788c */ /* 0x000fe4000bf46070 */
[----:B------:R-:W-:-:S04]  /*3b20*/  UISETP.GT.U32.AND UP1, UPT, UR36, 0xb, UPT ;  /* 0x0000000b2400788c */ /* 0x000fc8000bf24070 */
[----:B------:R-:W-:Y:S01]  /*3b30*/  UISETP.LT.U32.AND UP1, UPT, UR52, 0xc, UP1 ;  /* 0x0000000c3400788c */ /* 0x000fe20008f21070 */
[--C-:B---34-:R-:W-:Y:S01]  /*3b40*/  SHF.R.U32.HI R4, RZ, 0x7, R7.reuse ;  /* 0x00000007ff047819 */ /* 0x118fe20000011607 */
[C---:B------:R-:W-:Y:S01]  /*3b50*/  IMAD.SHL.U32 R19, R7.reuse, 0x2, RZ ;  /* 0x0000000207137824 */ /* 0x040fe200078e00ff */
[----:B------:R-:W-:Y:S02]  /*3b60*/  SHF.R.U32.HI R0, RZ, 0x2, R7 ;  /* 0x00000002ff007819 */ /* 0x000fe40000011607 */
[----:B------:R-:W-:Y:S02]  /*3b70*/  LOP3.LUT R4, R4, 0x1, RZ, 0xc0, !PT ;  /* 0x0000000104047812 */ /* 0x000fe400078ec0ff */
[----:B------:R-:W-:Y:S02]  /*3b80*/  LOP3.LUT R5, R7, 0x60, RZ, 0xc0, !PT ;  /* 0x0000006007057812 */ /* 0x000fe400078ec0ff */
[----:B------:R-:W-:Y:S01]  /*3b90*/  LOP3.LUT R0, R0, 0x7, RZ, 0xc0, !PT ;  /* 0x0000000700007812 */ /* 0x000fe200078ec0ff */
[----:B------:R-:W-:Y:S01]  /*3ba0*/  IMAD.SHL.U32 R3, R4, 0x40, RZ ;  /* 0x0000004004037824 */ /* 0x000fe200078e00ff */
[----:B------:R-:W-:-:S02]  /*3bb0*/  SHF.R.U32.HI R5, RZ, 0x1, R5 ;  /* 0x00000001ff057819 */ /* 0x000fc40000011605 */
[----:B------:R-:W-:Y:S02]  /*3bc0*/  LOP3.LUT R18, R18, 0x6, R19, 0xf8, !PT ;  /* 0x0000000612127812 */ /* 0x000fe400078ef813 */
[--C-:B------:R-:W-:Y:S02]  /*3bd0*/  LOP3.LUT R3, R3, 0x40, R0.reuse, 0xe2, !PT ;  /* 0x0000004003037812 */ /* 0x100fe400078ee200 */
[----:B------:R-:W-:Y:S02]  /*3be0*/  IADD3 R0, RZ, -R5, -R0 ;  /* 0x80000005ff007210 */ /* 0x000fe40007ffe800 */
[----:B------:R-:W-:Y:S02]  /*3bf0*/  SHF.R.S32.HI R19, RZ, 0x1f, R18 ;  /* 0x0000001fff137819 */ /* 0x000fe40000011412 */
[----:B------:R-:W-:Y:S01]  /*3c00*/  LOP3.LUT R3, R3, UR6, R5, 0xfe, !PT ;  /* 0x0000000603037c12 */ /* 0x000fe2000f8efe05 */
[----:B------:R-:W-:Y:S02]  /*3c10*/  IMAD R0, R4, -0x40, R0 ;  /* 0xffffffc004007824 */ /* 0x000fe400078e0200 */
[----:B------:R-:W-:Y:S01]  /*3c20*/  IMAD.U32 R4, RZ, RZ, UR8 ;  /* 0x00000008ff047e24 */ /* 0x000fe2000f8e00ff */
[----:B------:R-:W-:-:S02]  /*3c30*/  ULDC UR8, c[0x0][0x284] ;  /* 0x0000a10000087ab9 */ /* 0x000fc40000000800 */
[----:B------:R-:W-:Y:S02]  /*3c40*/  IMAD.U32 R6, RZ, RZ, UR8 ;  /* 0x00000008ff067e24 */ /* 0x000fe4000f8e00ff */
[----:B------:R-:W-:-:S03]  /*3c50*/  IMAD.WIDE.U32 R4, R4, UR53, R18 ;  /* 0x0000003504047c25 */ /* 0x000fc6000f8e0012 */
[----:B------:R-:W-:Y:S01]  /*3c60*/  IADD3 R235, R6, -UR55, R0 ;  /* 0x8000003706eb7c10 */ /* 0x000fe2000fffe000 */
[----:B------:R-:W-:Y:S01]  /*3c70*/  VIADD R5, R5, UR4 ;  /* 0x0000000405057c36 */ /* 0x000fe20008000000 */
[----:B------:R-:W-:Y:S01]  /*3c80*/  ULDC UR4, c[0x0][0x288] ;  /* 0x0000a20000047ab9 */ /* 0x000fe20000000800 */
[----:B------:R-:W-:Y:S01]  /*3c90*/  LOP3.LUT R0, R7, 0x3, RZ, 0xc0, !PT ;  /* 0x0000000307007812 */ /* 0x000fe200078ec0ff */
[----:B------:R-:W-:Y:S01]  /*3ca0*/  UISETP.GE.AND UP0, UPT, UR54, UR4, UPT ;  /* 0x000000043600728c */ /* 0x000fe2000bf06270 */
[----:B------:R0:W-:Y:S01]  /*3cb0*/  STL [R1+0x104], R235 ;  /* 0x000104eb01007387 */ /* 0x0001e20000100800 */
[----:B------:R-:W-:Y:S02]  /*3cc0*/  IMAD.MOV.U32 R6, RZ, RZ, -0x2 ;  /* 0xfffffffeff067424 */ /* 0x000fe400078e00ff */
[----:B------:R-:W-:Y:S02]  /*3cd0*/  UISETP.GE.OR UP0, UPT, UR55, UR8, UP0 ;  /* 0x000000083700728c */ /* 0x000fe40008706670 */
[----:B------:R-:W-:Y:S01]  /*3ce0*/  IMAD R0, R0, R6, UR4 ;  /* 0x0000000400007e24 */ /* 0x000fe2000f8e0206 */
[----:B------:R-:W-:-:S02]  /*3cf0*/  UIMAD.WIDE.U32 UR4, UR36, -0x55555555, URZ ;  /* 0xaaaaaaab240478a5 */ /* 0x000fc4000f8e003f */
[----:B------:R-:W-:Y:S01]  /*3d00*/  USEL UR8, URZ, 0x1, !UP1 ;  /* 0x000000013f087887 */ /* 0x000fe2000c800000 */
[----:B------:R-:W-:Y:S01]  /*3d10*/  PLOP3.LUT P0, PT, PT, PT, UP0, 0x80, 0x0 ;  /* 0x000000000000781c */ /* 0x000fe20003f0f008 */
[----:B------:R-:W-:Y:S01]  /*3d20*/  USHF.R.U32.HI UR4, URZ, 0x3, UR5 ;  /* 0x000000033f047899 */ /* 0x000fe20008011605 */
[----:B------:R-:W-:Y:S01]  /*3d30*/  VIADD R0, R0, -UR54 ;  /* 0x8000003600007c36 */ /* 0x000fe20008000000 */
[----:B------:R-:W-:Y:S02]  /*3d40*/  ULOP3.LUT UR39, UR39, UR8, URZ, 0x3c, !UPT ;  /* 0x0000000827277292 */ /* 0x000fe4000f8e3c3f */
[----:B------:R-:W-:Y:S02]  /*3d50*/  UIMAD UR36, UR4, -0xc, UR36 ;  /* 0xfffffff4042478a4 */ /* 0x000fe4000f8e0224 */
[----:B------:R-:W-:Y:S01]  /*3d60*/  @UP2 ULOP3.LUT UR39, UR39, 0x1, UR4, 0x78, !UPT ;  /* 0x0000000127272892 */ /* 0x000fe2000f8e7804 */
[----:B------:R-:W-:-:S05]  /*3d70*/  UMOV UR55, 0xffffffff ;  /* 0xffffffff00377882 */ /* 0x000fca0000000000 */
[----:B0-----:R-:W-:Y:S06]  /*3d80*/  @P0 BRA `(.L_x_33) ;  /* 0x0000013400940947 */ /* 0x001fec0003800000 */
[----:B-----5:R-:W-:Y:S01]  /*3d90*/  FSETP.NEU.AND P2, PT, R16, RZ, PT ;  /* 0x000000ff1000720b */ /* 0x020fe20003f4d000 */
[----:B------:R-:W-:Y:S01]  /*3da0*/  ULDC.64 UR8, c[0x0][0x5c8] ;  /* 0x0001720000087ab9 */ /* 0x000fe20000000a00 */
[----:B------:R-:W-:Y:S01]  /*3db0*/  ISETP.GT.AND P0, PT, R235, RZ, PT ;  /* 0x000000ffeb00720c */ /* 0x000fe20003f04270 */
[----:B------:R-:W-:Y:S01]  /*3dc0*/  UIMAD UR4, UR7, UR8, URZ ;  /* 0x00000008070472a4 */ /* 0x000fe2000f8e023f */
[----:B------:R-:W-:Y:S01]  /*3dd0*/  IMAD.U32 R11, RZ, RZ, UR9 ;  /* 0x00000009ff0b7e24 */ /* 0x000fe2000f8e00ff */
[----:B------:R-:W-:Y:S01]  /*3de0*/  BSSY B0, `(.L_x_33) ;  /* 0x000135f000007945 */ /* 0x000fe20003800000 */
[----:B------:R-:W-:Y:S01]  /*3df0*/  IMAD.WIDE.U32 R4, R3, UR8, R4 ;  /* 0x0000000803047c25 */ /* 0x000fe2000f8e0004 */
[----:B------:R-:W-:-:S03]  /*3e00*/  ISETP.GT.AND P1, PT, R0, RZ, P0 ;  /* 0x000000ff0000720c */ /* 0x000fc60000724270 */
[----:B------:R-:W-:-:S04]  /*3e10*/  IMAD R11, R3, R11, UR4 ;  /* 0x00000004030b7e24 */ /* 0x000fc8000f8e020b */
[----:B------:R-:W-:Y:S01]  /*3e20*/  IMAD.IADD R11, R5, 0x1, R11 ;  /* 0x00000001050b7824 */ /* 0x000fe200078e020b */
[----:B------:R-:W-:Y:S06]  /*3e30*/  @!P2 BRA `(.L_x_34) ;  /* 0x000000ec002ca947 */ /* 0x000fec0003800000 */
[----:B------:R-:W0:Y:S01]  /*3e40*/  LDC.64 R12, c[0x0][0x5b0] ;  /* 0x00016c00ff0c7b82 */ /* 0x000e220000000a00 */
[----:B------:R-:W2:Y:S07]  /*3e50*/  LDL.LU R22, [R1+0xc0] ;  /* 0x0000c00001167983 */ /* 0x000eae0000300800 */
[----:B------:R-:W1:Y:S01]  /*3e60*/  LDC.64 R14, c[0x0][0x5a8] ;  /* 0x00016a00ff0e7b82 */ /* 0x000e620000000a00 */
[----:B0-----:R-:W-:Y:S01]  /*3e70*/  IMAD.MOV.U32 R8, RZ, RZ, R13 ;  /* 0x000000ffff087224 */ /* 0x001fe200078e000d */
[----:B------:R0:W-:Y:S01]  /*3e80*/  STL.64 [R1+0xe8], R12 ;  /* 0x0000e80c01007387 */ /* 0x0001e20000100a00 */
[----:B------:R-:W-:-:S05]  /*3e90*/  IMAD.MOV.U32 R10, RZ, RZ, R12 ;  /* 0x000000ffff0a7224 */ /* 0x000fca00078e000c */
[----:B------:R-:W-:Y:S01]  /*3ea0*/  R2UR UR4, R10 ;  /* 0x000000000a0472ca */ /* 0x000fe200000e0000 */
[----:B0-----:R-:W0:-:S12]  /*3eb0*/  LDC.64 R12, c[0x0][0x5b8] ;  /* 0x00016e00ff0c7b82 */ /* 0x001e180000000a00 */
[----:B------:R-:W-:-:S06]  /*3ec0*/  UIMAD UR4, UR7, UR4, URZ ;  /* 0x00000004070472a4 */ /* 0x000fcc000f8e023f */
[----:B------:R-:W-:Y:S01]  /*3ed0*/  IMAD R21, R3, R8, UR4 ;  /* 0x0000000403157e24 */ /* 0x000fe2000f8e0208 */
[----:B------:R-:W-:Y:S01]  /*3ee0*/  ULDC.64 UR4, c[0x0][0x5c0] ;  /* 0x0001700000047ab9 */ /* 0x000fe20000000a00 */
[----:B0-----:R-:W-:Y:S01]  /*3ef0*/  IMAD.MOV.U32 R233, RZ, RZ, R12 ;  /* 0x000000ffffe97224 */ /* 0x001fe200078e000c */
[----:B------:R0:W-:Y:S01]  /*3f00*/  STL [R1+0xf8], R12 ;  /* 0x0000f80c01007387 */ /* 0x0001e20000100800 */
[----:B------:R-:W-:Y:S02]  /*3f10*/  IMAD.MOV.U32 R7, RZ, RZ, R13 ;  /* 0x000000ffff077224 */ /* 0x000fe400078e000d */
[----:B------:R-:W-:-:S04]  /*3f20*/  IMAD R5, R233, UR10, RZ ;  /* 0x0000000ae9057c24 */ /* 0x000fc8000f8e02ff */
[----:B------:R-:W-:Y:S02]  /*3f30*/  IMAD R232, R7, UR53, R5 ;  /* 0x0000003507e87c24 */ /* 0x000fe4000f8e0205 */
[----:B0-----:R-:W-:-:S03]  /*3f40*/  IMAD.WIDE.U32 R12, R233, UR53, R18 ;  /* 0x00000035e90c7c25 */ /* 0x001fc6000f8e0012 */
[----:B------:R-:W-:Y:S01]  /*3f50*/  STL [R1+0x10c], R232 ;  /* 0x00010ce801007387 */ /* 0x000fe20000100800 */
[----:B------:R-:W-:Y:S02]  /*3f60*/  IMAD.IADD R7, R13, 0x1, R232 ;  /* 0x000000010d077824 */ /* 0x000fe400078e02e8 */
[----:B------:R-:W-:-:S05]  /*3f70*/  IMAD.MOV.U32 R6, RZ, RZ, R12 ;  /* 0x000000ffff067224 */ /* 0x000fca00078e000c */
[----:B------:R0:W-:Y:S04]  /*3f80*/  STL.64 [R1+0xf0], R6 ;  /* 0x0000f00601007387 */ /* 0x0001e80000100a00 */
[----:B------:R3:W-:Y:S01]  /*3f90*/  STL [R1+0x110], R21 ;  /* 0x0001101501007387 */ /* 0x0007e20000100800 */
[----:B0-----:R-:W-:-:S04]  /*3fa0*/  IMAD.WIDE.U32 R6, R3, R10, R6 ;  /* 0x0000000a03067225 */ /* 0x001fc800078e0006 */
[----:B------:R-:W-:Y:S01]  /*3fb0*/  IMAD.IADD R5, R7, 0x1, R21 ;  /* 0x0000000107057824 */ /* 0x000fe200078e0215 */
[----:B-1----:R-:W-:-:S04]  /*3fc0*/  LEA R8, P2, R6, R14, 0x1 ;  /* 0x0000000e06087211 */ /* 0x002fc800078408ff */
[----:B------:R-:W-:-:S05]  /*3fd0*/  LEA.HI.X R9, R6, R15, R5, 0x1, P2 ;  /* 0x0000000f06097211 */ /* 0x000fca00010f0c05 */
[----:B------:R0:W4:Y:S01]  /*3fe0*/  @P1 LDG.E.LTC128B.U16 R20, desc[UR58][R8.64] ;  /* 0x0000003a08141981 */ /* 0x000122000c1e1520 */
[----:B------:R-:W-:Y:S01]  /*3ff0*/  BSSY B1, `(.L_x_35) ;  /* 0x0000015000017945 */ /* 0x000fe20003800000 */
[----:B0-----:R-:W-:Y:S01]  /*4000*/  IMAD.MOV.U32 R9, RZ, RZ, R10 ;  /* 0x000000ffff097224 */ /* 0x001fe200078e000a */
[----:B------:R-:W-:-:S03]  /*4010*/  LEA R10, P2, R4, UR4, 0x1 ;  /* 0x00000004040a7c11 */ /* 0x000fc6000f8408ff */
[----:B------:R-:W-:Y:S01]  /*4020*/  IMAD.WIDE.U32 R6, R3, R9, R18 ;  /* 0x0000000903067225 */ /* 0x000fe200078e0012 */
[----:B------:R-:W-:-:S03]  /*4030*/  LEA.HI.X R11, R4, UR5, R11, 0x1, P2 ;  /* 0x00000005040b7c11 */ /* 0x000fc600090f0c0b */
[----:B------:R-:W-:Y:S02]  /*4040*/  IMAD.IADD R5, R21, 0x1, R7 ;  /* 0x0000000115057824 */ /* 0x000fe400078e0207 */
[----:B------:R-:W-:-:S04]  /*4050*/  IMAD.MOV.U32 R4, RZ, RZ, R6 ;  /* 0x000000ffff047224 */ /* 0x000fc800078e0006 */
[----:B------:R-:W-:-:S04]  /*4060*/  IMAD.WIDE.U32 R4, R233, UR53, R4 ;  /* 0x00000035e9047c25 */ /* 0x000fc8000f8e0004 */
[----:B------:R-:W-:Y:S02]  /*4070*/  IMAD.IADD R5, R232, 0x1, R5 ;  /* 0x00000001e8057824 */ /* 0x000fe400078e0205 */
[C---:B----4-:R-:W-:Y:S01]  /*4080*/  IMAD.U32 R7, R20.reuse, 0x10000, RZ ;  /* 0x0001000014077824 */ /* 0x050fe200078e00ff */
[----:B------:R-:W-:-:S03]  /*4090*/  PRMT R8, R20, 0x7610, R8 ;  /* 0x0000761014087816 */ /* 0x000fc60000000008 */
[----:B------:R-:W-:-:S04]  /*40a0*/  FMUL R6, R7, R16 ;  /* 0x0000001007067220 */ /* 0x000fc80000400000 */
[----:B--2---:R-:W-:Y:S01]  /*40b0*/  FFMA R6, R22, R2, R6 ;  /* 0x0000000216067223 */ /* 0x004fe20000000006 */
[----:B------:R-:W-:-:S04]  /*40c0*/  LEA R22, P2, R4, R14, 0x1 ;  /* 0x0000000e04167211 */ /* 0x000fc800078408ff */
[----:B------:R-:W-:Y:S02]  /*40d0*/  LEA.HI.X R23, R4, R15, R5, 0x1, P2 ;  /* 0x0000000f04177211 */ /* 0x000fe400010f0c05 */
[----:B------:R-:W-:Y:S02]  /*40e0*/  F2FP.BF16.F32.PACK_AB R4, RZ, R6 ;  /* 0x00000006ff04723e */ /* 0x000fe400000010ff */
[----:B------:R-:W-:Y:S01]  /*40f0*/  ISETP.GT.AND P2, PT, R0, 0x1, P0 ;  /* 0x000000010000780c */ /* 0x000fe20000744270 */
[----:B------:R3:W-:Y:S04]  /*4100*/  STL.64 [R1+0xe0], R22 ;  /* 0x0000e01601007387 */ /* 0x0007e80000100a00 */
[----:B------:R3:W-:Y:S08]  /*4110*/  @P1 STG.E.U16 desc[UR58][R10.64], R4 ;  /* 0x000000040a001986 */ /* 0x0007f0000c10153a */
[----:B------:R-:W-:Y:S05]  /*4120*/  @!P2 BRA `(.L_x_36) ;  /* 0x000000000004a947 */ /* 0x000fea0003800000 */
[----:B------:R0:W5:Y:S02]  /*4130*/  LDG.E.LTC128B.U16 R8, desc[UR58][R22.64+0x2] ;  /* 0x0000023a16087981 */ /* 0x000164000c1e1520 */
.L_x_36:
[----:B------:R-:W-:Y:S05]  /*4140*/  BSYNC B1 ;  /* 0x0000000000017941 */ /* 0x000fea0003800000 */
.L_x_35:
[----:B------:R-:W2:Y:S04]  /*4150*/  LDL.LU R6, [R1+0xc4] ;  /* 0x0000c40001067983 */ /* 0x000ea80000300800 */
[----:B------:R-:W4:Y:S04]  /*4160*/  LDL R5, [R1+0xec] ;  /* 0x0000ec0001057983 */ /* 0x000f280000100800 */
[----:B------:R0:W-:Y:S04]  /*4170*/  STL.64 [R1+0x130], R22 ;  /* 0x0001301601007387 */ /* 0x0001e80000100a00 */
[----:B0--3--:R-:W3:Y:S01]  /*4180*/  LDL.64 R22, [R1+0xf0] ;  /* 0x0000f00001167983 */ /* 0x009ee20000100a00 */
[----:B-----5:R-:W-:Y:S01]  /*4190*/  IMAD.U32 R4, R8, 0x10000, RZ ;  /* 0x0001000008047824 */ /* 0x020fe200078e00ff */
[----:B------:R-:W-:-:S02]  /*41a0*/  ISETP.GT.AND P1, PT, R235, 0x8, PT ;  /* 0x00000008eb00780c */ /* 0x000fc40003f24270 */
[----:B------:R-:W3:Y:S01]  /*41b0*/  LDL.LU R234, [R1+0xc8] ;  /* 0x0000c80001ea7983 */ /* 0x000ee20000300800 */
[----:B------:R-:W-:Y:S01]  /*41c0*/  FMUL R4, R4, R16 ;  /* 0x0000001004047220 */ /* 0x000fe20000400000 */
[----:B------:R-:W-:-:S03]  /*41d0*/  ISETP.GT.AND P3, PT, R0, RZ, P1 ;  /* 0x000000ff0000720c */ /* 0x000fc60000f64270 */
[----:B--2---:R-:W-:Y:S01]  /*41e0*/  FFMA R20, R6, R2, R4 ;  /* 0x0000000206147223 */ /* 0x004fe20000000004 */
[C---:B------:R-:W-:Y:S01]  /*41f0*/  IMAD.SHL.U32 R6, R9.reuse, 0x8, RZ ;  /* 0x0000000809067824 */ /* 0x040fe200078e00ff */
[----:B----4-:R-:W-:-:S03]  /*4200*/  SHF.L.U64.HI R7, R9, 0x3, R5 ;  /* 0x0000000309077819 */ /* 0x010fc60000010205 */
[----:B------:R-:W-:Y:S01]  /*4210*/  F2FP.BF16.F32.PACK_AB R20, RZ, R20 ;  /* 0x00000014ff14723e */ /* 0x000fe200000010ff */
[----:B------:R-:W-:Y:S01]  /*4220*/  IMAD.WIDE.U32 R4, R3, R9, R6 ;  /* 0x0000000903047225 */ /* 0x000fe200078e0006 */
[----:B------:R0:W-:Y:S03]  /*4230*/  STL.64 [R1+0xc0], R6 ;  /* 0x0000c00601007387 */ /* 0x0001e60000100a00 */
[----:B------:R-:W-:Y:S01]  /*4240*/  IMAD.IADD R9, R21, 0x1, R5 ;  /* 0x0000000115097824 */ /* 0x000fe200078e0205 */
[----:B0-----:R-:W-:-:S05]  /*4250*/  IADD3 R7, P4, R12, R4, RZ ;  /* 0x000000040c077210 */ /* 0x001fca0007f9e0ff */
[----:B---3--:R-:W-:Y:S01]  /*4260*/  IMAD.X R21, R9, 0x1, R23, P4 ;  /* 0x0000000109157824 */ /* 0x008fe200020e0617 */
[C---:B------:R-:W-:Y:S01]  /*4270*/  LEA R6, P4, R7.reuse, R14, 0x1 ;  /* 0x0000000e07067211 */ /* 0x040fe200078808ff */
[----:B------:R0:W-:Y:S03]  /*4280*/  @P2 STG.E.U16 desc[UR58][R10.64+0x2], R20 ;  /* 0x000002140a002986 */ /* 0x0001e6000c10153a */
[----:B------:R-:W-:Y:S01]  /*4290*/  LEA.HI.X R7, R7, R15, R21, 0x1, P4 ;  /* 0x0000000f07077211 */ /* 0x000fe200020f0c15 */
[----:B------:R-:W5:Y:S04]  /*42a0*/  LDL.LU.64 R22, [R1+0x130] ;  /* 0x0001300001167983 */ /* 0x000f680000300a00 */
[----:B------:R1:W2:Y:S01]  /*42b0*/  @P3 LDG.E.LTC128B.U16 R8, desc[UR58][R6.64] ;  /* 0x0000003a06083981 */ /* 0x0002a2000c1e1520 */
[----:B------:R-:W-:Y:S01]  /*42c0*/  IMAD.U32 R21, RZ, RZ, UR8 ;  /* 0x00000008ff157e24 */ /* 0x000fe2000f8e00ff */
[----:B------:R-:W-:Y:S01]  /*42d0*/  ISETP.GT.AND P4, PT, R0, 0x1, P1 ;  /* 0x000000010000780c */ /* 0x000fe20000f84270 */
[----:B------:R-:W-:Y:S01]  /*42e0*/  BSSY B1, `(.L_x_37) ;  /* 0x0000016000017945 */ /* 0x000fe20003800000 */
[----:B0-----:R-:W-:Y:S01]  /*42f0*/  IMAD.U32 R20, RZ, RZ, UR9 ;  /* 0x00000009ff147e24 */ /* 0x001fe2000f8e00ff */
[----:B-1----:R-:W-:-:S05]  /*4300*/  IADD3 R6, P2, R18, R4, RZ ;  /* 0x0000000412067210 */ /* 0x002fca0007f5e0ff */
[----:B------:R-:W-:Y:S02]  /*4310*/  IMAD.X R7, R19, 0x1, R9, P2 ;  /* 0x0000000113077824 */ /* 0x000fe400010e0609 */
[----:B------:R-:W-:-:S04]  /*4320*/  IMAD.WIDE.U32 R6, R233, UR53, R6 ;  /* 0x00000035e9067c25 */ /* 0x000fc8000f8e0006 */
[----:B------:R-:W-:Y:S01]  /*4330*/  IMAD.IADD R7, R232, 0x1, R7 ;  /* 0x00000001e8077824 */ /* 0x000fe200078e0207 */
[----:B------:R-:W-:-:S04]  /*4340*/  LEA R236, P2, R6, R14, 0x1 ;  /* 0x0000000e06ec7211 */ /* 0x000fc800078408ff */
[----:B------:R-:W-:Y:S01]  /*4350*/  LEA.HI.X R237, R6, R15, R7, 0x1, P2 ;  /* 0x0000000f06ed7211 */ /* 0x000fe200010f0c07 */
[----:B--2---:R-:W-:-:S04]  /*4360*/  IMAD.U32 R6, R8, 0x10000, RZ ;  /* 0x0001000008067824 */ /* 0x004fc800078e00ff */
[----:B------:R-:W-:-:S04]  /*4370*/  FMUL R6, R6, R16 ;  /* 0x0000001006067220 */ /* 0x000fc80000400000 */
[----:B------:R-:W-:Y:S01]  /*4380*/  FFMA R7, R234, R2, R6 ;  /* 0x00000002ea077223 */ /* 0x000fe20000000006 */
[----:B------:R-:W-:Y:S01]  /*4390*/  IMAD.U32 R6, RZ, RZ, UR8 ;  /* 0x00000008ff067e24 */ /* 0x000fe2000f8e00ff */
[----:B------:R-:W-:-:S03]  /*43a0*/  SHF.L.U64.HI R234, R21, 0x4, R20 ;  /* 0x0000000415ea7819 */ /* 0x000fc60000010214 */
[----:B------:R-:W-:Y:S01]  /*43b0*/  IMAD.SHL.U32 R235, R6, 0x10, RZ ;  /* 0x0000001006eb7824 */ /* 0x000fe200078e00ff */
[----:B------:R-:W-:Y:S01]  /*43c0*/  F2FP.BF16.F32.PACK_AB R7, RZ, R7 ;  /* 0x00000007ff07723e */ /* 0x000fe200000010ff */
[----:B------:R0:W-:Y:S03]  /*43d0*/  STL [R1+0xc8], R234 ;  /* 0x0000c8ea01007387 */ /* 0x0001e60000100800 */
[----:B------:R-:W-:Y:S02]  /*43e0*/  IADD3 R6, P2, R235, R10, RZ ;  /* 0x0000000aeb067210 */ /* 0x000fe40007f5e0ff */
[----:B------:R-:W-:-:S03]  /*43f0*/  PRMT R20, R7, 0x7610, R20 ;  /* 0x0000761007147816 */ /* 0x000fc60000000014 */
[----:B------:R-:W-:-:S05]  /*4400*/  IMAD.X R7, R234, 0x1, R11, P2 ;  /* 0x00000001ea077824 */ /* 0x000fca00010e060b */
[----:B------:R0:W-:Y:S01]  /*4410*/  @P3 STG.E.U16 desc[UR58][R6.64], R20 ;  /* 0x0000001406003986 */ /* 0x0001e2000c10153a */
[----:B------:R-:W-:Y:S05]  /*4420*/  @!P4 BRA `(.L_x_38) ;  /* 0x000000000004c947 */ /* 0x000fea0003800000 */
[----:B------:R1:W5:Y:S02]  /*4430*/  LDG.E.LTC128B.U16 R8, desc[UR58][R236.64+0x2] ;  /* 0x0000023aec087981 */ /* 0x000364000c1e1520 */
.L_x_38:
[----:B------:R-:W-:Y:S05]  /*4440*/  BSYNC B1 ;  /* 0x0000000000017941 */ /* 0x000fea0003800000 */
.L_x_37:
[----:B------:R-:W2:Y:S01]  /*4450*/  LDL.LU R21, [R1+0xcc] ;  /* 0x0000cc0001157983 */ /* 0x000ea20000300800 */
[----:B0----5:R-:W-:Y:S01]  /*4460*/  IMAD.U32 R20, R8, 0x10000, RZ ;  /* 0x0001000008147824 */ /* 0x021fe200078e00ff */
[----:B------:R-:W-:Y:S01]  /*4470*/  ISETP.GT.AND P2, PT, R0, 0x8, P0 ;  /* 0x000000080000780c */ /* 0x000fe20000744270 */
[----:B------:R-:W-:Y:S01]  /*4480*/  IMAD.MOV.U32 R234, RZ, RZ, R6 ;  /* 0x000000ffffea7224 */ /* 0x000fe200078e0006 */
[----:B------:R-:W-:Y:S01]  /*4490*/  BSSY B1, `(.L_x_39) ;  /* 0x0000008000017945 */ /* 0x000fe20003800000 */
[----:B------:R-:W-:Y:S01]  /*44a0*/  FMUL R20, R20, R16 ;  /* 0x0000001014147220 */ /* 0x000fe20000400000 */
[----:B------:R-:W-:-:S03]  /*44b0*/  IMAD.MOV.U32 R235, RZ, RZ, R7 ;  /* 0x000000ffffeb7224 */ /* 0x000fc600078e0007 */
[----:B--2---:R-:W-:-:S05]  /*44c0*/  FFMA R20, R21, R2, R20 ;  /* 0x0000000215147223 */ /* 0x004fca0000000014 */
[----:B------:R-:W-:-:S05]  /*44d0*/  F2FP.BF16.F32.PACK_AB R20, RZ, R20 ;  /* 0x00000014ff14723e */ /* 0x000fca00000010ff */
[----:B------:R0:W-:Y:S01]  /*44e0*/  @P4 STG.E.U16 desc[UR58][R234.64+0x2], R20 ;  /* 0x00000214ea004986 */ /* 0x0001e2000c10153a */
[----:B------:R-:W-:Y:S05]  /*44f0*/  @!P2 BRA `(.L_x_40) ;  /* 0x000000000004a947 */ /* 0x000fea0003800000 */
[----:B------:R2:W5:Y:S02]  /*4500*/  LDG.E.LTC128B.U16 R8, desc[UR58][R22.64+0x10] ;  /* 0x0000103a16087981 */ /* 0x000564000c1e1520 */
.L_x_40:
[----:B------:R-:W-:Y:S05]  /*4510*/  BSYNC B1 ;  /* 0x0000000000017941 */ /* 0x000fea0003800000 */
.L_x_39:
[----:B------:R-:W3:Y:S01]  /*4520*/  LDL.LU R21, [R1+0xd0] ;  /* 0x0000d00001157983 */ /* 0x000ee20000300800 */
[----:B0----5:R-:W-:Y:S01]  /*4530*/  IMAD.U32 R20, R8, 0x10000, RZ ;  /* 0x0001000008147824 */ /* 0x021fe200078e00ff */
[----:B------:R-:W-:Y:S01]  /*4540*/  ISETP.GT.AND P3, PT, R0, 0x9, P0 ;  /* 0x000000090000780c */ /* 0x000fe20000764270 */
[----:B------:R-:W-:Y:S02]  /*4550*/  BSSY B1, `(.L_x_41) ;  /* 0x0000007000017945 */ /* 0x000fe40003800000 */
[----:B------:R-:W-:-:S04]  /*4560*/  FMUL R20, R20, R16 ;  /* 0x0000001014147220 */ /* 0x000fc80000400000 */
[----:B---3--:R-:W-:-:S05]  /*4570*/  FFMA R20, R21, R2, R20 ;  /* 0x0000000215147223 */ /* 0x008fca0000000014 */
[----:B------:R-:W-:-:S05]  /*4580*/  F2FP.BF16.F32.PACK_AB R20, RZ, R20 ;  /* 0x00000014ff14723e */ /* 0x000fca00000010ff */
[----:B------:R0:W-:Y:S01]  /*4590*/  @P2 STG.E.U16 desc[UR58][R10.64+0x10], R20 ;  /* 0x000010140a002986 */ /* 0x0001e2000c10153a */
[----:B------:R-:W-:Y:S05]  /*45a0*/  @!P3 BRA `(.L_x_42) ;  /* 0x000000000004b947 */ /* 0x000fea0003800000 */
[----:B------:R3:W5:Y:S02]  /*45b0*/  LDG.E.LTC128B.U16 R8, desc[UR58][R22.64+0x12] ;  /* 0x0000123a16087981 */ /* 0x000764000c1e1520 */
.L_x_42:
[----:B------:R-:W-:Y:S05]  /*45c0*/  BSYNC B1 ;  /* 0x0000000000017941 */ /* 0x000fea0003800000 */
.L_x_41:
[----:B------:R-:W4:Y:S01]  /*45d0*/  LDL.LU R21, [R1+0xd4] ;  /* 0x0000d40001157983 */ /* 0x000f220000300800 */
[----:B0----5:R-:W-:Y:S01]  /*45e0*/  IMAD.U32 R20, R8, 0x10000, RZ ;  /* 0x0001000008147824 */ /* 0x021fe200078e00ff */
[----:B------:R-:W-:Y:S01]  /*45f0*/  ISETP.GT.AND P2, PT, R0, 0x8, P1 ;  /* 0x000000080000780c */ /* 0x000fe20000f44270 */
[----:B------:R-:W-:Y:S02]  /*4600*/  BSSY B1, `(.L_x_43) ;  /* 0x0000007000017945 */ /* 0x000fe40003800000 */
[----:B------:R-:W-:-:S04]  /*4610*/  FMUL R20, R20, R16 ;  /* 0x0000001014147220 */ /* 0x000fc80000400000 */
[----:B----4-:R-:W-:-:S05]  /*4620*/  FFMA R20, R21, R2, R20 ;  /* 0x0000000215147223 */ /* 0x010fca0000000014 */
[----:B------:R-:W-:-:S05]  /*4630*/  F2FP.BF16.F32.PACK_AB R20, RZ, R20 ;  /* 0x00000014ff14723e */ /* 0x000fca00000010ff */
[----:B------:R0:W-:Y:S01]  /*4640*/  @P3 STG.E.U16 desc[UR58][R10.64+0x12], R20 ;  /* 0x000012140a003986 */ /* 0x0001e2000c10153a */
[----:B------:R-:W-:Y:S05]  /*4650*/  @!P2 BRA `(.L_x_44) ;  /* 0x000000000004a947 */ /* 0x000fea0003800000 */
[----:B------:R4:W5:Y:S02]  /*4660*/  LDG.E.LTC128B.U16 R8, desc[UR58][R236.64+0x10] ;  /* 0x0000103aec087981 */ /* 0x000964000c1e1520 */
.L_x_44:
[----:B------:R-:W-:Y:S05]  /*4670*/  BSYNC B1 ;  /* 0x0000000000017941 */ /* 0x000fea0003800000 */
.L_x_43:
[----:B------:R-:W2:Y:S01]  /*4680*/  LDL.LU R21, [R1+0xd8] ;  /* 0x0000d80001157983 */ /* 0x000ea20000300800 */
[----:B0----5:R-:W-:Y:S01]  /*4690*/  IMAD.U32 R20, R8, 0x10000, RZ ;  /* 0x0001000008147824 */ /* 0x021fe200078e00ff */
[----:B------:R-:W-:Y:S01]  /*46a0*/  ISETP.GT.AND P4, PT, R0, 0x9, P1 ;  /* 0x000000090000780c */ /* 0x000fe20000f84270 */
[----:B------:R-:W-:Y:S02]  /*46b0*/  BSSY B1, `(.L_x_45) ;  /* 0x0000007000017945 */ /* 0x000fe40003800000 */
[----:B------:R-:W-:-:S04]  /*46c0*/  FMUL R20, R20, R16 ;  /* 0x0000001014147220 */ /* 0x000fc80000400000 */
[----:B--2---:R-:W-:-:S05]  /*46d0*/  FFMA R20, R21, R2, R20 ;  /* 0x0000000215147223 */ /* 0x004fca0000000014 */
[----:B------:R-:W-:-:S05]  /*46e0*/  F2FP.BF16.F32.PACK_AB R20, RZ, R20 ;  /* 0x00000014ff14723e */ /* 0x000fca00000010ff */
[----:B------:R0:W-:Y:S01]  /*46f0*/  @P2 STG.E.U16 desc[UR58][R234.64+0x10], R20 ;  /* 0x00001014ea002986 */ /* 0x0001e2000c10153a */
[----:B------:R-:W-:Y:S05]  /*4700*/  @!P4 BRA `(.L_x_46) ;  /* 0x000000000004c947 */ /* 0x000fea0003800000 */
[----:B------:R2:W5:Y:S02]  /*4710*/  LDG.E.LTC128B.U16 R8, desc[UR58][R236.64+0x12] ;  /* 0x0000123aec087981 */ /* 0x000564000c1e1520 */
.L_x_46:
[----:B------:R-:W-:Y:S05]  /*4720*/  BSYNC B1 ;  /* 0x0000000000017941 */ /* 0x000fea0003800000 */
.L_x_45:
[----:B------:R-:W4:Y:S04]  /*4730*/  LDL.LU R21, [R1+0xec] ;  /* 0x0000ec0001157983 */ /* 0x000f280000300800 */
[----:B------:R1:W-:Y:S04]  /*4740*/  STL.64 [R1+0x140], R26 ;  /* 0x0001401a01007387 */ /* 0x0003e80000100a00 */
[----:B-1----:R-:W2:Y:S01]  /*4750*/  LDL.LU R27, [R1+0xdc] ;  /* 0x0000dc00011b7983 */ /* 0x002ea20000300800 */
[----:B-----5:R-:W-:-:S03]  /*4760*/  IMAD.U32 R5, R8, 0x10000, RZ ;  /* 0x0001000008057824 */ /* 0x020fc600078e00ff */
[----:B------:R1:W-:Y:S01]  /*4770*/  STL.64 [R1+0x138], R24 ;  /* 0x0001381801007387 */ /* 0x0003e20000100a00 */
[----:B0-----:R-:W-:Y:S01]  /*4780*/  FMUL R20, R5, R16 ;  /* 0x0000001005147220 */ /* 0x001fe20000400000 */
[----:B------:R-:W-:Y:S02]  /*4790*/  IMAD.MOV.U32 R5, RZ, RZ, R9 ;  /* 0x000000ffff057224 */ /* 0x000fe400078e0009 */
[----:B-1----:R-:W4:Y:S04]  /*47a0*/  LDL.64 R24, [R1+0xf0] ;  /* 0x0000f00001187983 */ /* 0x002f280000100a00 */
[----:B------:R0:W-:Y:S04]  /*47b0*/  STL [R1+0x130], R10 ;  /* 0x0001300a01007387 */ /* 0x0001e80000100800 */
[----:B0-----:R-:W4:Y:S04]  /*47c0*/  LDL R10, [R1+0xe8] ;  /* 0x0000e800010a7983 */ /* 0x001f280000100800 */
[----:B---3--:R-:W3:Y:S01]  /*47d0*/  LDL.LU R22, [R1+0xa0] ;  /* 0x0000a00001167983 */ /* 0x008ee20000300800 */
[----:B--2---:R-:W-:-:S03]  /*47e0*/  FFMA R9, R27, R2, R20 ;  /* 0x000000021b097223 */ /* 0x004fc60000000014 */
[----:B------:R-:W2:Y:S01]  /*47f0*/  LDL R20, [R1+0x104] ;  /* 0x0001040001147983 */ /* 0x000ea20000100800 */
[----:B----4-:R-:W-:Y:S01]  /*4800*/  IMAD R21, R21, 0x78, RZ ;  /* 0x0000007815157824 */ /* 0x010fe200078e02ff */
[----:B------:R-:W-:Y:S02]  /*4810*/  PRMT R23, R8, 0x7610, R23 ;  /* 0x0000761008177816 */ /* 0x000fe40000000017 */
[----:B------:R-:W-:Y:S02]  /*4820*/  F2FP.BF16.F32.PACK_AB R9, RZ, R9 ;  /* 0x00000009ff09723e */ /* 0x000fe400000010ff */
[----:B------:R-:W-:Y:S01]  /*4830*/  STL [R1+0xec], R21 ;  /* 0x0000ec1501007387 */ /* 0x000fe20000100800 */
[----:B------:R-:W-:-:S04]  /*4840*/  IMAD.WIDE.U32 R26, R10, 0x78, R4 ;  /* 0x000000780a1a7825 */ /* 0x000fc800078e0004 */
[----:B------:R-:W-:Y:S01]  /*4850*/  IMAD.IADD R4, R27, 0x1, R21 ;  /* 0x000000011b047824 */ /* 0x000fe200078e0215 */
[----:B------:R-:W-:Y:S01]  /*4860*/  IADD3 R5, P5, R12, R26, RZ ;  /* 0x0000001a0c057210 */ /* 0x000fe20007fbe0ff */
[----:B------:R0:W-:Y:S04]  /*4870*/  STL.64 [R1+0xd0], R26 ;  /* 0x0000d01a01007387 */ /* 0x0001e80000100a00 */
[----:B0-----:R-:W5:Y:S04]  /*4880*/  LDL.LU.64 R26, [R1+0x140] ;  /* 0x00014000011a7983 */ /* 0x001f680000300a00 */
[----:B------:R0:W-:Y:S04]  /*4890*/  STL [R1+0xd8], R4 ;  /* 0x0000d80401007387 */ /* 0x0001e80000100800 */
[----:B------:R1:W-:Y:S01]  /*48a0*/  @P4 STG.E.U16 desc[UR58][R234.64+0x12], R9 ;  /* 0x00001209ea004986 */ /* 0x0003e2000c10153a */
[----:B--2---:R-:W-:Y:S01]  /*48b0*/  ISETP.GT.AND P2, PT, R20, 0x80, PT ;  /* 0x000000801400780c */ /* 0x004fe20003f44270 */
[----:B------:R-:W-:-:S03]  /*48c0*/  IMAD.X R20, R4, 0x1, R25, P5 ;  /* 0x0000000104147824 */ /* 0x000fc600028e0619 */
[----:B------:R-:W-:Y:S01]  /*48d0*/  ISETP.GT.AND P3, PT, R0, RZ, P2 ;  /* 0x000000ff0000720c */ /* 0x000fe20001764270 */
[----:B------:R-:W5:Y:S01]  /*48e0*/  LDL.LU.64 R24, [R1+0x138] ;  /* 0x0001380001187983 */ /* 0x000f620000300a00 */
[----:B0-----:R-:W-:-:S03]  /*48f0*/  LEA R4, P5, R5, R14, 0x1 ;  /* 0x0000000e05047211 */ /* 0x001fc600078a08ff */
[----:B-1----:R-:W2:Y:S01]  /*4900*/  LDL R9, [R1+0x110] ;  /* 0x0001100001097983 */ /* 0x002ea20000100800 */
[----:B------:R-:W-:-:S07]  /*4910*/  LEA.HI.X R5, R5, R15, R20, 0x1, P5 ;  /* 0x0000000f05057211 */ /* 0x000fce00028f0c14 */
[----:B------:R0:W4:Y:S04]  /*4920*/  @P3 LDG.E.LTC128B.U16 R23, desc[UR58][R4.64] ;  /* 0x0000003a04173981 */ /* 0x000128000c1e1520 */
[----:B------:R-:W0:Y:S01]  /*4930*/  LDL.64 R4, [R1+0xc0] ;  /* 0x0000c00001047983 */ /* 0x000e220000100a00 */
[----:B------:R-:W-:Y:S01]  /*4940*/  BSSY B1, `(.L_x_47) ;  /* 0x000001f000017945 */ /* 0x000fe20003800000 */
[----:B0-----:R-:W-:-:S04]  /*4950*/  IMAD.WIDE.U32 R4, R10, 0x78, R4 ;  /* 0x000000780a047825 */ /* 0x001fc800078e0004 */
[----:B------:R-:W-:Y:S02]  /*4960*/  IMAD.IADD R21, R21, 0x1, R5 ;  /* 0x0000000115157824 */ /* 0x000fe400078e0205 */
[----:B------:R-:W-:Y:S01]  /*4970*/  IMAD.MOV.U32 R20, RZ, RZ, R4 ;  /* 0x000000ffff147224 */ /* 0x000fe200078e0004 */
[----:B------:R0:W-:Y:S03]  /*4980*/  STL.64 [R1+0x120], R4 ;  /* 0x0001200401007387 */ /* 0x0001e60000100a00 */
[----:B0-----:R-:W-:Y:S02]  /*4990*/  IMAD.WIDE.U32 R4, R3, R10, R20 ;  /* 0x0000000a03047225 */ /* 0x001fe400078e0014 */
[----:B------:R0:W5:Y:S01]  /*49a0*/  LDL.LU R10, [R1+0x130] ;  /* 0x00013000010a7983 */ /* 0x0001620000300800 */
[----:B------:R-:W-:-:S04]  /*49b0*/  IADD3 R4, P4, R18, R4, RZ ;  /* 0x0000000412047210 */ /* 0x000fc80007f9e0ff */
[----:B--2---:R-:W-:-:S03]  /*49c0*/  IADD3.X R5, R19, R9, R5, P4, !PT ;  /* 0x0000000913057210 */ /* 0x004fc600027fe405 */
[----:B------:R-:W-:-:S04]  /*49d0*/  IMAD.WIDE.U32 R4, R233, UR53, R4 ;  /* 0x00000035e9047c25 */ /* 0x000fc8000f8e0004 */
[----:B------:R-:W-:Y:S01]  /*49e0*/  IMAD.IADD R5, R232, 0x1, R5 ;  /* 0x00000001e8057824 */ /* 0x000fe200078e0205 */
[----:B------:R-:W-:-:S04]  /*49f0*/  LEA R232, P4, R4, R14, 0x1 ;  /* 0x0000000e04e87211 */ /* 0x000fc800078808ff */
[----:B------:R-:W-:Y:S01]  /*4a00*/  LEA.HI.X R233, R4, R15, R5, 0x1, P4 ;  /* 0x0000000f04e97211 */ /* 0x000fe200020f0c05 */
[----:B----4-:R-:W-:-:S04]  /*4a10*/  IMAD.U32 R4, R23, 0x10000, RZ ;  /* 0x0001000017047824 */ /* 0x010fc800078e00ff */
[----:B------:R-:W-:Y:S01]  /*4a20*/  FMUL R4, R4, R16 ;  /* 0x0000001004047220 */ /* 0x000fe20000400000 */
[----:B------:R1:W-:Y:S03]  /*4a30*/  STL [R1+0xcc], R23 ;  /* 0x0000cc1701007387 */ /* 0x0003e60000100800 */
[----:B---3--:R-:W-:Y:S01]  /*4a40*/  FFMA R5, R22, R2, R4 ;  /* 0x0000000216057223 */ /* 0x008fe20000000004 */
[----:B------:R-:W-:Y:S02]  /*4a50*/  IMAD.U32 R4, RZ, RZ, UR8 ;  /* 0x00000008ff047e24 */ /* 0x000fe4000f8e00ff */
[----:B------:R-:W-:Y:S02]  /*4a60*/  IMAD.MOV.U32 R22, RZ, RZ, R6 ;  /* 0x000000ffff167224 */ /* 0x000fe400078e0006 */
[----:B-1----:R-:W-:Y:S02]  /*4a70*/  IMAD.MOV.U32 R23, RZ, RZ, R7 ;  /* 0x000000ffff177224 */ /* 0x002fe400078e0007 */
[----:B------:R-:W-:-:S04]  /*4a80*/  IMAD.WIDE.U32 R22, R4, 0xf0, R22 ;  /* 0x000000f004167825 */ /* 0x000fc800078e0016 */
[----:B------:R-:W-:-:S04]  /*4a90*/  IMAD.U32 R4, RZ, RZ, UR9 ;  /* 0x00000009ff047e24 */ /* 0x000fc8000f8e00ff */
[----:B------:R-:W-:Y:S01]  /*4aa0*/  IMAD R4, R4, 0xf0, RZ ;  /* 0x000000f004047824 */ /* 0x000fe200078e02ff */
[----:B------:R-:W-:Y:S01]  /*4ab0*/  F2FP.BF16.F32.PACK_AB R5, RZ, R5 ;  /* 0x00000005ff05723e */ /* 0x000fe200000010ff */
[----:B------:R-:W-:Y:S02]  /*4ac0*/  @P3 IMAD.MOV.U32 R8, RZ, RZ, R22 ;  /* 0x000000ffff083224 */ /* 0x000fe400078e0016 */
[----:B------:R-:W-:-:S05]  /*4ad0*/  IMAD.IADD R9, R23, 0x1, R4 ;  /* 0x0000000117097824 */ /* 0x000fca00078e0204 */
[----:B------:R0:W-:Y:S01]  /*4ae0*/  @P3 STG.E.U16 desc[UR58][R8.64], R5 ;  /* 0x0000000508003986 */ /* 0x0001e2000c10153a */
[----:B------:R-:W-:-:S13]  /*4af0*/  ISETP.GT.AND P4, PT, R0, 0x1, P2 ;  /* 0x000000010000780c */ /* 0x000fda0001784270 */
[----:B0-----:R-:W-:Y:S05]  /*4b00*/  @!P4 BRA `(.L_x_48) ;  /* 0x000000000008c947 */ /* 0x001fea0003800000 */
[----:B------:R-:W2:Y:S04]  /*4b10*/  LDG.E.LTC128B.U16 R5, desc[UR58][R232.64+0x2] ;  /* 0x0000023ae8057981 */ /* 0x000ea8000c1e1520 */
[----:B--2---:R0:W-:Y:S02]  /*4b20*/  STL [R1+0xcc], R5 ;  /* 0x0000cc0501007387 */ /* 0x0041e40000100800 */
.L_x_48:
[----:B------:R-:W-:Y:S05]  /*4b30*/  BSYNC B1 ;  /* 0x0000000000017941 */ /* 0x000fea0003800000 */
.L_x_47:
[----:B------:R-:W2:Y:S04]  /*4b40*/  LDL.LU R6, [R1+0xa4] ;  /* 0x0000a40001067983 */ /* 0x000ea80000300800 */
[----:B------:R-:W-:Y:S04]  /*4b50*/  STL [R1+0x15c], R23 ;  /* 0x00015c1701007387 */ /* 0x000fe80000100800 */
[----:B------:R-:W-:Y:S04]  /*4b60*/  STL [R1+0x158], R22 ;  /* 0x0001581601007387 */ /* 0x000fe80000100800 */
[----:B------:R1:W-:Y:S04]  /*4b70*/  STL.64 [R1+0x150], R20 ;  /* 0x0001501401007387 */ /* 0x0003e80000100a00 */
[----:B-1----:R-:W3:Y:S04]  /*4b80*/  LDL.64 R20, [R1+0xc0] ;  /* 0x0000c00001147983 */ /* 0x002ee80000100a00 */
[----:B------:R1:W-:Y:S04]  /*4b90*/  STL.64 [R1+0x148], R18 ;  /* 0x0001481201007387 */ /* 0x0003e80000100a00 */
[----:B-1----:R-:W4:Y:S04]  /*4ba0*/  LDL.64 R18, [R1+0xf0] ;  /* 0x0000f00001127983 */ /* 0x002f280000100a00 */
[----:B------:R1:W-:Y:S04]  /*4bb0*/  STL [R1+0x144], R17 ;  /* 0x0001441101007387 */ /* 0x0003e80000100800 */
[----:B-1----:R-:W4:Y:S04]  /*4bc0*/  LDL.LU R17, [R1+0x108] ;  /* 0x0001080001117983 */ /* 0x002f280000300800 */
[----:B------:R1:W-:Y:S04]  /*4bd0*/  STL [R1+0x140], R9 ;  /* 0x0001400901007387 */ /* 0x0003e80000100800 */
[----:B-1----:R-:W4:Y:S04]  /*4be0*/  LDL.LU R9, [R1+0xd8] ;  /* 0x0000d80001097983 */ /* 0x002f280000300800 */
[----:B-----5:R1:W-:Y:S04]  /*4bf0*/  STL.64 [R1+0x138], R10 ;  /* 0x0001380a01007387 */ /* 0x0203e80000100a00 */
[----:B-1----:R-:W3:Y:S04]  /*4c00*/  LDL.LU.64 R10, [R1+0xd0] ;  /* 0x0000d000010a7983 */ /* 0x002ee80000300a00 */
[----:B------:R1:W-:Y:S04]  /*4c10*/  STL [R1+0x134], R8 ;  /* 0x0001340801007387 */ /* 0x0003e80000100800 */
[----:B-1----:R-:W0:Y:S04]  /*4c20*/  LDL.LU R8, [R1+0xcc] ;  /* 0x0000cc0001087983 */ /* 0x002e280000300800 */
[----:B------:R-:W-:Y:S01]  /*4c30*/  STL [R1+0x130], R3 ;  /* 0x0001300301007387 */ /* 0x000fe20000100800 */
[----:B0-----:R-:W-:-:S04]  /*4c40*/  IMAD.U32 R5, R8, 0x10000, RZ ;  /* 0x0001000008057824 */ /* 0x001fc800078e00ff */
[----:B------:R-:W-:-:S04]  /*4c50*/  FMUL R5, R5, R16 ;  /* 0x0000001005057220 */ /* 0x000fc80000400000 */
[----:B--2---:R-:W-:Y:S01]  /*4c60*/  FFMA R5, R6, R2, R5 ;  /* 0x0000000206057223 */ /* 0x004fe20000000005 */
[----:B------:R-:W-:-:S04]  /*4c70*/  IMAD.U32 R6, RZ, RZ, UR8 ;  /* 0x00000008ff067e24 */ /* 0x000fc8000f8e00ff */
[----:B------:R-:W-:-:S04]  /*4c80*/  F2FP.BF16.F32.PACK_AB R7, RZ, R5 ;  /* 0x00000005ff07723e */ /* 0x000fc800000010ff */
[----:B------:R-:W-:Y:S01]  /*4c90*/  PRMT R23, R7, 0x7610, R23 ;  /* 0x0000761007177816 */ /* 0x000fe20000000017 */
[----:B------:R-:W-:-:S03]  /*4ca0*/  IMAD.WIDE.U32 R6, R6, 0xf0, R234 ;  /* 0x000000f006067825 */ /* 0x000fc600078e00ea */
[----:B------:R-:W-:Y:S01]  /*4cb0*/  PRMT R22, R23, 0x7610, R22 ;  /* 0x0000761017167816 */ /* 0x000fe20000000016 */
[----:B------:R-:W-:Y:S01]  /*4cc0*/  IMAD.IADD R5, R4, 0x1, R7 ;  /* 0x0000000104057824 */ /* 0x000fe200078e0207 */
[----:B------:R0:W5:Y:S01]  /*4cd0*/  LDL.LU R23, [R1+0x15c] ;  /* 0x00015c0001177983 */ /* 0x0001620000300800 */
[----:B------:R-:W-:-:S05]  /*4ce0*/  @P4 IMAD.MOV.U32 R4, RZ, RZ, R6 ;  /* 0x000000ffff044224 */ /* 0x000fca00078e0006 */
[----:B------:R1:W-:Y:S04]  /*4cf0*/  @P4 STG.E.U16 desc[UR58][R4.64+0x2], R22 ;  /* 0x0000021604004986 */ /* 0x0003e8000c10153a */
[----:B-1----:R0:W5:Y:S01]  /*4d00*/  LDL.LU R22, [R1+0x158] ;  /* 0x0001580001167983 */ /* 0x0021620000300800 */
[----:B---3--:R-:W-:-:S03]  /*4d10*/  IADD3 R10, P3, R20, R10, RZ ;  /* 0x0000000a140a7210 */ /* 0x008fc60007f7e0ff */
[----:B------:R-:W2:Y:S01]  /*4d20*/  LDL R11, [R1+0x104] ;  /* 0x00010400010b7983 */ /* 0x000ea20000100800 */
[----:B----4-:R-:W-:Y:S02]  /*4d30*/  LOP3.LUT R17, R17, 0xfffffffb, RZ, 0xc0, !PT ;  /* 0xfffffffb11117812 */ /* 0x010fe400078ec0ff */
[----:B------:R-:W-:Y:S02]  /*4d40*/  PRMT R3, R8, 0x7610, R3 ;  /* 0x0000761008037816 */ /* 0x000fe40000000003 */
[----:B--2---:R-:W-:Y:S01]  /*4d50*/  ISETP.GT.AND P5, PT, R11, 0x88, PT ;  /* 0x000000880b00780c */ /* 0x004fe20003fa4270 */
[----:B------:R-:W-:Y:S01]  /*4d60*/  IMAD.X R11, R9, 0x1, R21, P3 ;  /* 0x00000001090b7824 */ /* 0x000fe200018e0615 */
[----:B------:R-:W-:Y:S01]  /*4d70*/  IADD3 R9, P4, R10, R12, RZ ;  /* 0x0000000c0a097210 */ /* 0x000fe20007f9e0ff */
[----:B------:R0:W5:Y:S01]  /*4d80*/  LDL.LU.64 R20, [R1+0x150] ;  /* 0x0001500001147983 */ /* 0x0001620000300a00 */
[----:B------:R-:W-:-:S03]  /*4d90*/  ISETP.GT.AND P3, PT, R0, RZ, P5 ;  /* 0x000000ff0000720c */ /* 0x000fc60002f64270 */
[----:B------:R-:W-:Y:S06]  /*4da0*/  STL.64 [R1+0xa0], R10 ;  /* 0x0000a00a01007387 */ /* 0x000fec0000100a00 */
[----:B------:R-:W-:-:S05]  /*4db0*/  @P5 LOP3.LUT R17, R17, 0x4, RZ, 0xfc, !PT ;  /* 0x0000000411115812 */ /* 0x000fca00078efcff */
[----:B------:R1:W-:Y:S02]  /*4dc0*/  STL [R1+0x108], R17 ;  /* 0x0001081101007387 */ /* 0x0003e40000100800 */
[----:B-1----:R-:W-:Y:S01]  /*4dd0*/  IMAD.X R17, R11, 0x1, R19, P4 ;  /* 0x000000010b117824 */ /* 0x002fe200020e0613 */
[C---:B------:R-:W-:Y:S01]  /*4de0*/  LEA R10, P4, R9.reuse, R14, 0x1 ;  /* 0x0000000e090a7211 */ /* 0x040fe200078808ff */
[----:B------:R0:W5:Y:S03]  /*4df0*/  LDL.LU.64 R18, [R1+0x148] ;  /* 0x0001480001127983 */ /* 0x0001660000300a00 */
[----:B------:R-:W-:Y:S02]  /*4e00*/  LEA.HI.X R11, R9, R15, R17, 0x1, P4 ;  /* 0x0000000f090b7211 */ /* 0x000fe400020f0c11 */
[----:B------:R0:W5:Y:S04]  /*4e10*/  LDL.LU R17, [R1+0x144] ;  /* 0x0001440001117983 */ /* 0x0001680000300800 */
[----:B------:R0:W5:Y:S04]  /*4e20*/  LDL.LU R9, [R1+0x140] ;  /* 0x0001400001097983 */ /* 0x0001680000300800 */
[----:B------:R1:W-:Y:S04]  /*4e30*/  STL.64 [R1+0xd0], R10 ;  /* 0x0000d00a01007387 */ /* 0x0003e80000100a00 */
[----:B-1----:R0:W5:Y:S04]  /*4e40*/  LDL.LU.64 R10, [R1+0x138] ;  /* 0x00013800010a7983 */ /* 0x0021680000300a00 */
[----:B------:R0:W5:Y:S04]  /*4e50*/  LDL.LU R8, [R1+0x134] ;  /* 0x0001340001087983 */ /* 0x0001680000300800 */
[----:B------:R1:W-:Y:S04]  /*4e60*/  STL.S16 [R1+0xcc], R3 ;  /* 0x0000cc0301007387 */ /* 0x0003e80000100600 */
[----:B-1----:R0:W5:Y:S01]  /*4e70*/  LDL.LU R3, [R1+0x130] ;  /* 0x0001300001037983 */ /* 0x0021620000300800 */
[----:B------:R-:W-:Y:S04]  /*4e80*/  BSSY B1, `(.L_x_49) ;  /* 0x0000009000017945 */ /* 0x000fe80003800000 */
[----:B------:R-:W-:Y:S05]  /*4e90*/  @!P3 BRA `(.L_x_50) ;  /* 0x00000000001cb947 */ /* 0x000fea0003800000 */
[----:B-----5:R1:W-:Y:S04]  /*4ea0*/  STL.64 [R1+0x138], R2 ;  /* 0x0001380201007387 */ /* 0x0203e80000100a00 */
[----:B-1----:R-:W2:Y:S04]  /*4eb0*/  LDL.LU.64 R2, [R1+0xd0] ;  /* 0x0000d00001027983 */ /* 0x002ea80000300a00 */
[----:B------:R2:W-:Y:S04]  /*4ec0*/  STL [R1+0x130], R0 ;  /* 0x0001300001007387 */ /* 0x0005e80000100800 */
[----:B--2---:R-:W2:Y:S04]  /*4ed0*/  LDG.E.LTC128B.U16 R0, desc[UR58][R2.64] ;  /* 0x0000003a02007981 */ /* 0x004ea8000c1e1520 */
[----:B------:R1:W5:Y:S04]  /*4ee0*/  LDL.LU.64 R2, [R1+0x138] ;  /* 0x0001380001027983 */ /* 0x0003680000300a00 */
[----:B--2---:R2:W-:Y:S04]  /*4ef0*/  STL [R1+0xcc], R0 ;  /* 0x0000cc0001007387 */ /* 0x0045e80000100800 */
[----:B--2---:R1:W5:Y:S02]  /*4f00*/  LDL.LU R0, [R1+0x130] ;  /* 0x0001300001007983 */ /* 0x0043640000300800 */
.L_x_50:
[----:B------:R-:W-:Y:S05]  /*4f10*/  BSYNC B1 ;  /* 0x0000000000017941 */ /* 0x000fea0003800000 */
.L_x_49:
[----:B-----5:R-:W2:Y:S04]  /*4f20*/  LDL R8, [R1+0xcc] ;  /* 0x0000cc0001087983 */ /* 0x020ea80000100800 */
[----:B------:R3:W-:Y:S04]  /*4f30*/  STL [R1+0x14c], R12 ;  /* 0x00014c0c01007387 */ /* 0x0007e80000100800 */
[----:B---3--:R-:W3:Y:S04]  /*4f40*/  LDL.LU R12, [R1+0xa8] ;  /* 0x0000a800010c7983 */ /* 0x008ee80000300800 */
[----:B------:R4:W-:Y:S04]  /*4f50*/  STL [R1+0x148], R5 ;  /* 0x0001480501007387 */ /* 0x0009e80000100800 */
[----:B------:R0:W-:Y:S01]  /*4f60*/  STL.64 [R1+0x140], R10 ;  /* 0x0001400a01007387 */ /* 0x0001e20000100a00 */
[----:B----4-:R-:W-:-:S04]  /*4f70*/  IMAD.U32 R5, RZ, RZ, UR8 ;  /* 0x00000008ff057e24 */ /* 0x010fc8000f8e00ff */
[----:B------:R-:W-:Y:S01]  /*4f80*/  IMAD.SHL.U32 R5, R5, 0x10, RZ ;  /* 0x0000001005057824 */ /* 0x000fe200078e00ff */
[----:B0-----:R-:W4:Y:S04]  /*4f90*/  LDL.64 R10, [R1+0xc0] ;  /* 0x0000c000010a7983 */ /* 0x001f280000100a00 */
[----:B------:R0:W-:Y:S01]  /*4fa0*/  STL.64 [R1+0x138], R6 ;  /* 0x0001380601007387 */ /* 0x0001e20000100a00 */
[----:B------:R-:W-:-:S03]  /*4fb0*/  IADD3 R22, P4, R5, R22, RZ ;  /* 0x0000001605167210 */ /* 0x000fc60007f9e0ff */
[----:B0-----:R-:W4:Y:S04]  /*4fc0*/  LDL.LU.64 R6, [R1+0x120] ;  /* 0x0001200001067983 */ /* 0x001f280000300a00 */
[----:B------:R0:W-:Y:S04]  /*4fd0*/  STL [R1+0x130], R4 ;  /* 0x0001300401007387 */ /* 0x0001e80000100800 */
[----:B0-----:R-:W4:Y:S01]  /*4fe0*/  LDL R4, [R1+0x110] ;  /* 0x0001100001047983 */ /* 0x001f220000100800 */
[----:B--2---:R-:W-:-:S04]  /*4ff0*/  IMAD.U32 R8, R8, 0x10000, RZ ;  /* 0x0001000008087824 */ /* 0x004fc800078e00ff */
[----:B------:R-:W-:-:S04]  /*5000*/  FMUL R8, R8, R16 ;  /* 0x0000001008087220 */ /* 0x000fc80000400000 */
[----:B---3--:R-:W-:Y:S02]  /*5010*/  FFMA R8, R12, R2, R8 ;  /* 0x000000020c087223 */ /* 0x008fe40000000008 */
[----:B------:R0:W5:Y:S04]  /*5020*/  LDL.LU R12, [R1+0x14c] ;  /* 0x00014c00010c7983 */ /* 0x0001680000300800 */
[----:B------:R0:W5:Y:S04]  /*5030*/  LDL.LU R5, [R1+0x148] ;  /* 0x0001480001057983 */ /* 0x0001680000300800 */
[----:B------:R-:W2:Y:S01]  /*5040*/  LDL R23, [R1+0xc8] ;  /* 0x0000c80001177983 */ /* 0x000ea20000100800 */
[----:B------:R-:W-:Y:S01]  /*5050*/  F2FP.BF16.F32.PACK_AB R8, RZ, R8 ;  /* 0x00000008ff08723e */ /* 0x000fe200000010ff */
[----:B--2---:R-:W-:-:S02]  /*5060*/  IMAD.X R23, R9, 0x1, R23, P4 ;  /* 0x0000000109177824 */ /* 0x004fc400020e0617 */
[----:B------:R-:W2:Y:S04]  /*5070*/  LDL R9, [R1+0xe8] ;  /* 0x0000e80001097983 */ /* 0x000ea80000100800 */
[----:B------:R3:W-:Y:S04]  /*5080*/  @P3 STG.E.U16 desc[UR58][R22.64], R8 ;  /* 0x0000000816003986 */ /* 0x0007e8000c10153a */
[----:B---3--:R-:W3:Y:S04]  /*5090*/  LDL R22, [R1+0xf8] ;  /* 0x0000f80001167983 */ /* 0x008ee80000100800 */
[----:B------:R-:W3:Y:S01]  /*50a0*/  LDL R23, [R1+0x10c] ;  /* 0x00010c0001177983 */ /* 0x000ee20000100800 */
[----:B----4-:R-:W-:-:S05]  /*50b0*/  IADD3 R6, P3, R10, R6, RZ ;  /* 0x000000060a067210 */ /* 0x010fca0007f7e0ff */
[----:B------:R-:W-:Y:S02]  /*50c0*/  IMAD.X R7, R21, 0x1, R11, P3 ;  /* 0x0000000115077824 */ /* 0x000fe400018e060b */
[----:B------:R0:W5:Y:S04]  /*50d0*/  LDL.LU.64 R10, [R1+0x140] ;  /* 0x00014000010a7983 */ /* 0x0001680000300a00 */
[----:B------:R4:W-:Y:S01]  /*50e0*/  STL.64 [R1+0xd0], R6 ;  /* 0x0000d00601007387 */ /* 0x0009e20000100a00 */
[----:B--2---:R-:W-:-:S03]  /*50f0*/  IMAD.WIDE.U32 R8, R3, R9, R6 ;  /* 0x0000000903087225 */ /* 0x004fc600078e0006 */
[----:B----4-:R0:W5:Y:S01]  /*5100*/  LDL.LU.64 R6, [R1+0x138] ;  /* 0x0001380001067983 */ /* 0x0101620000300a00 */
[----:B------:R-:W-:-:S04]  /*5110*/  IADD3 R8, P3, R18, R8, RZ ;  /* 0x0000000812087210 */ /* 0x000fc80007f7e0ff */
[----:B------:R-:W-:Y:S02]  /*5120*/  IADD3.X R9, R19, R4, R9, P3, !PT ;  /* 0x0000000413097210 */ /* 0x000fe40001ffe409 */
[----:B------:R0:W5:Y:S01]  /*5130*/  LDL.LU R4, [R1+0x130] ;  /* 0x0001300001047983 */ /* 0x0001620000300800 */
[----:B---3--:R-:W-:-:S04]  /*5140*/  IMAD.WIDE.U32 R8, R22, UR53, R8 ;  /* 0x0000003516087c25 */ /* 0x008fc8000f8e0008 */
[----:B------:R-:W-:Y:S01]  /*5150*/  IMAD.IADD R9, R23, 0x1, R9 ;  /* 0x0000000117097824 */ /* 0x000fe200078e0209 */
[----:B------:R-:W-:-:S04]  /*5160*/  LEA R22, P3, R8, R14, 0x1 ;  /* 0x0000000e08167211 */ /* 0x000fc800078608ff */
[----:B------:R-:W-:Y:S02]  /*5170*/  LEA.HI.X R23, R8, R15, R9, 0x1, P3 ;  /* 0x0000000f08177211 */ /* 0x000fe400018f0c09 */
[----:B------:R-:W2:Y:S01]  /*5180*/  LDL.LU R9, [R1+0xcc] ;  /* 0x0000cc0001097983 */ /* 0x000ea20000300800 */
[----:B------:R-:W-:Y:S01]  /*5190*/  ISETP.GT.AND P3, PT, R0, 0x1, P5 ;  /* 0x000000010000780c */ /* 0x000fe20002f64270 */
[----:B------:R-:W-:Y:S01]  /*51a0*/  BSSY B1, `(.L_x_51) ;  /* 0x0000006000017945 */ /* 0x000fe20003800000 */
[----:B--2---:R-:W-:-:S05]  /*51b0*/  PRMT R8, R9, 0x7610, R8 ;  /* 0x0000761009087816 */ /* 0x004fca0000000008 */
[----:B------:R0:W-:Y:S06]  /*51c0*/  STL.S16 [R1+0xa8], R8 ;  /* 0x0000a80801007387 */ /* 0x0001ec0000100600 */
[----:B------:R-:W-:Y:S05]  /*51d0*/  @!P3 BRA `(.L_x_52) ;  /* 0x000000000008b947 */ /* 0x000fea0003800000 */
[----:B0-----:R-:W2:Y:S04]  /*51e0*/  LDG.E.LTC128B.U16 R8, desc[UR58][R22.64+0x2] ;  /* 0x0000023a16087981 */ /* 0x001ea8000c1e1520 */
[----:B--2---:R2:W-:Y:S02]  /*51f0*/  STL [R1+0xa8], R8 ;  /* 0x0000a80801007387 */ /* 0x0045e40000100800 */
.L_x_52:
[----:B------:R-:W-:Y:S05]  /*5200*/  BSYNC B1 ;  /* 0x0000000000017941 */ /* 0x000fea0003800000 */
.L_x_51:
[----:B------:R-:W3:Y:S04]  /*5210*/  LDL.LU R9, [R1+0xac] ;  /* 0x0000ac0001097983 */ /* 0x000ee80000300800 */
[----:B-----5:R-:W-:Y:S04]  /*5220*/  STL [R1+0x13c], R12 ;  /* 0x00013c0c01007387 */ /* 0x020fe80000100800 */
[----:B------:R-:W-:Y:S04]  /*5230*/  STL [R1+0x138], R11 ;  /* 0x0001380b01007387 */ /* 0x000fe80000100800 */
[----:B------:R4:W-:Y:S04]  /*5240*/  STL [R1+0x134], R10 ;  /* 0x0001340a01007387 */ /* 0x0009e80000100800 */
[----:B----4-:R-:W0:Y:S04]  /*5250*/  LDL.LU R10, [R1+0xa8] ;  /* 0x0000a800010a7983 */ /* 0x010e280000300800 */
[----:B------:R4:W-:Y:S01]  /*5260*/  STL [R1+0x130], R3 ;  /* 0x0001300301007387 */ /* 0x0009e20000100800 */
[----:B0-2---:R-:W-:-:S04]  /*5270*/  IMAD.U32 R8, R10, 0x10000, RZ ;  /* 0x000100000a087824 */ /* 0x005fc800078e00ff */
[----:B------:R-:W-:-:S04]  /*5280*/  FMUL R8, R8, R16 ;  /* 0x0000001008087220 */ /* 0x000fc80000400000 */
[----:B---3--:R-:W-:Y:S01]  /*5290*/  FFMA R9, R9, R2, R8 ;  /* 0x0000000209097223 */ /* 0x008fe20000000008 */
[----:B------:R-:W-:-:S04]  /*52a0*/  IMAD.U32 R8, RZ, RZ, UR8 ;  /* 0x00000008ff087e24 */ /* 0x000fc8000f8e00ff */
[----:B------:R-:W-:Y:S01]  /*52b0*/  F2FP.BF16.F32.PACK_AB R9, RZ, R9 ;  /* 0x00000009ff09723e */ /* 0x000fe200000010ff */
[----:B------:R-:W-:-:S03]  /*52c0*/  IMAD.SHL.U32 R8, R8, 0x10, RZ ;  /* 0x0000001008087824 */ /* 0x000fc600078e00ff */
[----:B------:R-:W-:Y:S02]  /*52d0*/  PRMT R12, R9, 0x7610, R12 ;  /* 0x00007610090c7816 */ /* 0x000fe4000000000c */
[----:B------:R-:W2:Y:S01]  /*52e0*/  LDL R9, [R1+0xc8] ;  /* 0x0000c80001097983 */ /* 0x000ea20000100800 */
[----:B------:R-:W-:Y:S02]  /*52f0*/  IADD3 R8, P4, R8, R6, RZ ;  /* 0x0000000608087210 */ /* 0x000fe40007f9e0ff */
[----:B------:R-:W-:Y:S02]  /*5300*/  PRMT R11, R12, 0x7610, R11 ;  /* 0x000076100c0b7816 */ /* 0x000fe4000000000b */
[----:B----4-:R-:W-:Y:S01]  /*5310*/  PRMT R3, R10, 0x7610, R3 ;  /* 0x000076100a037816 */ /* 0x010fe20000000003 */
[----:B------:R0:W5:Y:S01]  /*5320*/  LDL.LU R12, [R1+0x13c] ;  /* 0x00013c00010c7983 */ /* 0x0001620000300800 */
[----:B--2---:R-:W-:-:S05]  /*5330*/  IMAD.X R9, R5, 0x1, R9, P4 ;  /* 0x0000000105097824 */ /* 0x004fca00020e0609 */
[----:B------:R2:W-:Y:S04]  /*5340*/  @P3 STG.E.U16 desc[UR58][R8.64+0x2], R11 ;  /* 0x0000020b08003986 */ /* 0x0005e8000c10153a */
[----:B--2---:R0:W5:Y:S04]  /*5350*/  LDL.LU R11, [R1+0x138] ;  /* 0x00013800010b7983 */ /* 0x0041680000300800 */
[----:B------:R0:W5:Y:S04]  /*5360*/  LDL.LU R10, [R1+0x134] ;  /* 0x00013400010a7983 */ /* 0x0001680000300800 */
[----:B------:R2:W-:Y:S04]  /*5370*/  STL.S16 [R1+0xa8], R3 ;  /* 0x0000a80301007387 */ /* 0x0005e80000100600 */
[----:B--2---:R0:W5:Y:S01]  /*5380*/  LDL.LU R3, [R1+0x130] ;  /* 0x0001300001037983 */ /* 0x0041620000300800 */
[----:B------:R-:W-:Y:S01]  /*5390*/  ISETP.GT.AND P4, PT, R0, 0x8, P2 ;  /* 0x000000080000780c */ /* 0x000fe20001784270 */
[----:B------:R-:W-:-:S12]  /*53a0*/  BSSY B1, `(.L_x_53) ;  /* 0x0000006000017945 */ /* 0x000fd80003800000 */
[----:B0-----:R-:W-:Y:S05]  /*53b0*/  @!P4 BRA `(.L_x_54) ;  /* 0x000000000010c947 */ /* 0x001fea0003800000 */
[----:B------:R0:W-:Y:S04]  /*53c0*/  STL [R1+0x130], R0 ;  /* 0x0001300001007387 */ /* 0x0001e80000100800 */
[----:B0-----:R-:W2:Y:S04]  /*53d0*/  LDG.E.LTC128B.U16 R0, desc[UR58][R232.64+0x10] ;  /* 0x0000103ae8007981 */ /* 0x001ea8000c1e1520 */
[----:B--2---:R0:W-:Y:S04]  /*53e0*/  STL [R1+0xa8], R0 ;  /* 0x0000a80001007387 */ /* 0x0041e80000100800 */
[----:B0-----:R0:W5:Y:S02]  /*53f0*/  LDL.LU R0, [R1+0x130] ;  /* 0x0001300001007983 */ /* 0x0011640000300800 */
.L_x_54:
[----:B------:R-:W-:Y:S05]  /*5400*/  BSYNC B1 ;  /* 0x0000000000017941 */ /* 0x000fea0003800000 */
.L_x_53:
[----:B------:R-:W-:Y:S04]  /*5410*/  STL [R1+0x158], R20 ;  /* 0x0001581401007387 */ /* 0x000fe80000100800 */
[----:B------:R-:W-:Y:S04]  /*5420*/  STL [R1+0x154], R17 ;  /* 0x0001541101007387 */ /* 0x000fe80000100800 */
[----:B------:R-:W-:Y:S04]  /*5430*/  STL [R1+0x150], R9 ;  /* 0x0001500901007387 */ /* 0x000fe80000100800 */
[----:B------:R2:W-:Y:S04]  /*5440*/  STL.64 [R1+0x148], R18 ;  /* 0x0001481201007387 */ /* 0x0005e80000100a00 */
[----:B--2---:R-:W2:Y:S04]  /*5450*/  LDL R19, [R1+0xb0] ;  /* 0x0000b00001137983 */ /* 0x004ea80000100800 */
[----:B------:R3:W-:Y:S04]  /*5460*/  STL.64 [R1+0x140], R14 ;  /* 0x0001400e01007387 */ /* 0x0007e80000100a00 */
[----:B---3--:R-:W3:Y:S04]  /*5470*/  LDL.LU.64 R14, [R1+0xa0] ;  /* 0x0000a000010e7983 */ /* 0x008ee80000300a00 */
[----:B-----5:R4:W-:Y:S04]  /*5480*/  STL.64 [R1+0x138], R12 ;  /* 0x0001380c01007387 */ /* 0x0209e80000100a00 */
[----:B----4-:R-:W4:Y:S04]  /*5490*/  LDL R12, [R1+0xc8] ;  /* 0x0000c800010c7983 */ /* 0x010f280000100800 */
[----:B------:R-:W3:Y:S04]  /*54a0*/  LDL R13, [R1+0xe8] ;  /* 0x0000e800010d7983 */ /* 0x000ee80000100800 */
[----:B------:R1:W-:Y:S04]  /*54b0*/  STL [R1+0x134], R8 ;  /* 0x0001340801007387 */ /* 0x0003e80000100800 */
[----:B-1----:R-:W2:Y:S04]  /*54c0*/  LDL.LU R8, [R1+0xa8] ;  /* 0x0000a80001087983 */ /* 0x002ea80000300800 */
[----:B------:R-:W-:Y:S01]  /*54d0*/  STL [R1+0x130], R3 ;  /* 0x0001300301007387 */ /* 0x000fe20000100800 */
[----:B--2---:R-:W-:-:S04]  /*54e0*/  IMAD.U32 R20, R8, 0x10000, RZ ;  /* 0x0001000008147824 */ /* 0x004fc800078e00ff */
[----:B------:R-:W-:-:S04]  /*54f0*/  FMUL R20, R20, R16 ;  /* 0x0000001014147220 */ /* 0x000fc80000400000 */
[----:B------:R-:W-:Y:S02]  /*5500*/  FFMA R19, R19, R2, R20 ;  /* 0x0000000213137223 */ /* 0x000fe40000000014 */
[----:B------:R1:W5:Y:S03]  /*5510*/  LDL.LU R20, [R1+0x158] ;  /* 0x0001580001147983 */ /* 0x0003660000300800 */
[----:B------:R-:W-:Y:S01]  /*5520*/  F2FP.BF16.F32.PACK_AB R18, RZ, R19 ;  /* 0x00000013ff12723e */ /* 0x000fe200000010ff */
[----:B------:R-:W-:-:S03]  /*5530*/  @P4 IMAD.MOV.U32 R19, RZ, RZ, R5 ;  /* 0x000000ffff134224 */ /* 0x000fc600078e0005 */
[----:B------:R-:W-:Y:S01]  /*5540*/  PRMT R17, R18, 0x7610, R17 ;  /* 0x0000761012117816 */ /* 0x000fe20000000011 */
[----:B------:R-:W-:-:S03]  /*5550*/  @P4 IMAD.MOV.U32 R18, RZ, RZ, R6 ;  /* 0x000000ffff124224 */ /* 0x000fc600078e0006 */
[----:B------:R-:W-:Y:S01]  /*5560*/  PRMT R9, R17, 0x7610, R9 ;  /* 0x0000761011097816 */ /* 0x000fe20000000009 */
[----:B------:R-:W-:-:S04]  /*5570*/  IMAD.U32 R17, RZ, RZ, UR9 ;  /* 0x00000009ff117e24 */ /* 0x000fc8000f8e00ff */
[----:B------:R2:W-:Y:S02]  /*5580*/  @P4 STG.E.U16 desc[UR58][R18.64+0x10], R9 ;  /* 0x0000100912004986 */ /* 0x0005e4000c10153a */
[----:B--2---:R-:W-:Y:S02]  /*5590*/  IMAD.U32 R9, RZ, RZ, UR8 ;  /* 0x00000008ff097e24 */ /* 0x004fe4000f8e00ff */
[----:B------:R-:W-:Y:S02]  /*55a0*/  IMAD.U32 R19, RZ, RZ, UR8 ;  /* 0x00000008ff137e24 */ /* 0x000fe4000f8e00ff */
[C---:B------:R-:W-:Y:S01]  /*55b0*/  IMAD.SHL.U32 R18, R9.reuse, 0x200, RZ ;  /* 0x0000020009127824 */ /* 0x040fe200078e00ff */
[----:B------:R-:W-:Y:S01]  /*55c0*/  SHF.L.U64.HI R17, R9, 0x9, R17 ;  /* 0x0000000909117819 */ /* 0x000fe20000010211 */
[----:B------:R-:W-:-:S04]  /*55d0*/  IMAD.SHL.U32 R19, R19, 0x10, RZ ;  /* 0x0000001013137824 */ /* 0x000fc800078e00ff */
[----:B------:R2:W-:Y:S02]  /*55e0*/  STL [R1+0x11c], R17 ;  /* 0x00011c1101007387 */ /* 0x0005e40000100800 */
[----:B--2---:R-:W-:-:S05]  /*55f0*/  IMAD.U32 R17, RZ, RZ, UR9 ;  /* 0x00000009ff117e24 */ /* 0x004fca000f8e00ff */
[----:B------:R-:W-:Y:S02]  /*5600*/  SHF.L.U64.HI R9, R9, 0x8, R17 ;  /* 0x0000000809097819 */ /* 0x000fe40000010211 */
[----:B------:R1:W5:Y:S01]  /*5610*/  LDL.LU R17, [R1+0x154] ;  /* 0x0001540001117983 */ /* 0x0003620000300800 */
[----:B------:R-:W-:-:S03]  /*5620*/  IADD3 R18, P3, P4, R19, R10, R18 ;  /* 0x0000000a13127210 */ /* 0x000fc60007c7e012 */
[----:B------:R2:W-:Y:S04]  /*5630*/  STL [R1+0x128], R9 ;  /* 0x0001280901007387 */ /* 0x0005e80000100800 */
[----:B--2---:R1:W5:Y:S04]  /*5640*/  LDL.LU R9, [R1+0x150] ;  /* 0x0001500001097983 */ /* 0x0043680000300800 */
[----:B------:R-:W4:Y:S01]  /*5650*/  LDL R19, [R1+0x11c] ;  /* 0x00011c0001137983 */ /* 0x000f220000100800 */
[----:B------:R-:W-:Y:S02]  /*5660*/  PRMT R3, R8, 0x7610, R3 ;  /* 0x0000761008037816 */ /* 0x000fe40000000003 */
[----:B----4-:R-:W-:Y:S01]  /*5670*/  IADD3.X R19, R12, R11, R19, P3, P4 ;  /* 0x0000000b0c137210 */ /* 0x010fe20001fe8413 */
[----:B------:R-:W-:-:S04]  /*5680*/  IMAD.U32 R12, RZ, RZ, UR8 ;  /* 0x00000008ff0c7e24 */ /* 0x000fc8000f8e00ff */
[----:B------:R-:W-:Y:S01]  /*5690*/  IMAD.SHL.U32 R12, R12, 0x100, RZ ;  /* 0x000001000c0c7824 */ /* 0x000fe200078e00ff */
[----:B------:R2:W-:Y:S01]  /*56a0*/  STL.64 [R1+0xd8], R18 ;  /* 0x0000d81201007387 */ /* 0x0005e20000100a00 */
[----:B---3--:R-:W-:-:S03]  /*56b0*/  IMAD.WIDE.U32 R12, R13, 0x78, R14 ;  /* 0x000000780d0c7825 */ /* 0x008fc600078e000e */
[----:B--2---:R1:W5:Y:S01]  /*56c0*/  LDL.LU.64 R18, [R1+0x148] ;  /* 0x0001480001127983 */ /* 0x0043620000300a00 */
[----:B------:R-:W-:-:S03]  /*56d0*/  ISETP.GT.AND P3, PT, R0, 0x9, P2 ;  /* 0x000000090000780c */ /* 0x000fc60001764270 */
[----:B------:R1:W5:Y:S04]  /*56e0*/  LDL.LU.64 R14, [R1+0x140] ;  /* 0x00014000010e7983 */ /* 0x0003680000300a00 */
[----:B------:R2:W-:Y:S04]  /*56f0*/  STL.64 [R1+0xa0], R12 ;  /* 0x0000a00c01007387 */ /* 0x0005e80000100a00 */
[----:B--2---:R1:W5:Y:S04]  /*5700*/  LDL.LU.64 R12, [R1+0x138] ;  /* 0x00013800010c7983 */ /* 0x0043680000300a00 */
[----:B------:R1:W5:Y:S04]  /*5710*/  LDL.LU R8, [R1+0x134] ;  /* 0x0001340001087983 */ /* 0x0003680000300800 */
[----:B------:R2:W-:Y:S04]  /*5720*/  STL.S16 [R1+0xa8], R3 ;  /* 0x0000a80301007387 */ /* 0x0005e80000100600 */
[----:B--2---:R1:W5:Y:S01]  /*5730*/  LDL.LU R3, [R1+0x130] ;  /* 0x0001300001037983 */ /* 0x0043620000300800 */
[----:B------:R-:W-:Y:S04]  /*5740*/  BSSY B1, `(.L_x_55) ;  /* 0x0000006000017945 */ /* 0x000fe80003800000 */
[----:B------:R-:W-:Y:S05]  /*5750*/  @!P3 BRA `(.L_x_56) ;  /* 0x000000000010b947 */ /* 0x000fea0003800000 */
[----:B------:R2:W-:Y:S04]  /*5760*/  STL [R1+0x130], R0 ;  /* 0x0001300001007387 */ /* 0x0005e80000100800 */
[----:B--2---:R-:W2:Y:S04]  /*5770*/  LDG.E.LTC128B.U16 R0, desc[UR58][R232.64+0x12] ;  /* 0x0000123ae8007981 */ /* 0x004ea8000c1e1520 */
[----:B--2---:R2:W-:Y:S04]  /*5780*/  STL [R1+0xa8], R0 ;  /* 0x0000a80001007387 */ /* 0x0045e80000100800 */
[----:B--2---:R2:W5:Y:S02]  /*5790*/  LDL.LU R0, [R1+0x130] ;  /* 0x0001300001007983 */ /* 0x0045640000300800 */
.L_x_56:
[----:B------:R-:W-:Y:S05]  /*57a0*/  BSYNC B1 ;  /* 0x0000000000017941 */ /* 0x000fea0003800000 */
.L_x_55:
[----:B------:R-:W-:Y:S04]  /*57b0*/  STL [R1+0x174], R25 ;  /* 0x0001741901007387 */ /* 0x000fe80000100800 */
[----:B------:R3:W-:Y:S04]  /*57c0*/  STL [R1+0x170], R24 ;  /* 0x0001701801007387 */ /* 0x0007e80000100800 */
[----:B---3--:R-:W3:Y:S04]  /*57d0*/  LDL R24, [R1+0x128] ;  /* 0x0001280001187983 */ /* 0x008ee80000100800 */
[----:B------:R4:W-:Y:S04]  /*57e0*/  STL.64 [R1+0x168], R22 ;  /* 0x0001681601007387 */ /* 0x0009e80000100a00 */
[----:B----4-:R-:W4:Y:S04]  /*57f0*/  LDL.LU.64 R22, [R1+0xa0] ;  /* 0x0000a00001167983 */ /* 0x010f280000300a00 */
[----:B-----5:R0:W-:Y:S04]  /*5800*/  STL.64 [R1+0x160], R20 ;  /* 0x0001601401007387 */ /* 0x0201e80000100a00 */
[----:B0-----:R-:W2:Y:S04]  /*5810*/  LDL.64 R20, [R1+0xc0] ;  /* 0x0000c00001147983 */ /* 0x001ea80000100a00 */
[----:B------:R0:W-:Y:S04]  /*5820*/  STL.64 [R1+0x158], R18 ;  /* 0x0001581201007387 */ /* 0x0001e80000100a00 */
[----:B0-----:R-:W3:Y:S04]  /*5830*/  LDL.64 R18, [R1+0xf0] ;  /* 0x0000f00001127983 */ /* 0x001ee80000100a00 */
[----:B------:R0:W-:Y:S04]  /*5840*/  STL [R1+0x150], R17 ;  /* 0x0001501101007387 */ /* 0x0001e80000100800 */
[----:B0-----:R-:W3:Y:S04]  /*5850*/  LDL R17, [R1+0xec] ;  /* 0x0000ec0001117983 */ /* 0x001ee80000100800 */
[----:B------:R0:W-:Y:S04]  /*5860*/  STL [R1+0x14c], R15 ;  /* 0x00014c0f01007387 */ /* 0x0001e80000100800 */
[----:B0-----:R-:W2:Y:S04]  /*5870*/  LDL.LU R15, [R1+0x108] ;  /* 0x00010800010f7983 */ /* 0x001ea80000300800 */
[----:B------:R0:W-:Y:S01]  /*5880*/  STL [R1+0x148], R14 ;  /* 0x0001480e01007387 */ /* 0x0001e20000100800 */
[----:B------:R-:W-:-:S03]  /*5890*/  IMAD.U32 R13, RZ, RZ, UR8 ;  /* 0x00000008ff0d7e24 */ /* 0x000fc6000f8e00ff */
[----:B0-----:R-:W3:Y:S04]  /*58a0*/  LDL.LU R14, [R1+0xb4] ;  /* 0x0000b400010e7983 */ /* 0x001ee80000300800 */
[----:B------:R-:W-:Y:S04]  /*58b0*/  STL.64 [R1+0x140], R10 ;  /* 0x0001400a01007387 */ /* 0x000fe80000100a00 */
[----:B------:R-:W-:Y:S04]  /*58c0*/  STL [R1+0x138], R9 ;  /* 0x0001380901007387 */ /* 0x000fe80000100800 */
[----:B------:R0:W-:Y:S01]  /*58d0*/  STL [R1+0x134], R8 ;  /* 0x0001340801007387 */ /* 0x0001e20000100800 */
[----:B------:R-:W-:-:S03]  /*58e0*/  IMAD.SHL.U32 R13, R13, 0x10, RZ ;  /* 0x000000100d0d7824 */ /* 0x000fc600078e00ff */
[----:B0-----:R-:W3:Y:S04]  /*58f0*/  LDL.LU R8, [R1+0xa8] ;  /* 0x0000a80001087983 */ /* 0x001ee80000300800 */
[----:B------:R-:W-:Y:S01]  /*5900*/  STL [R1+0x130], R3 ;  /* 0x0001300301007387 */ /* 0x000fe20000100800 */
[----:B----4-:R-:W-:-:S05]  /*5910*/  IADD3 R25, P6, R12, R22, RZ ;  /* 0x000000160c197210 */ /* 0x010fca0007fde0ff */
[----:B------:R0:W-:Y:S04]  /*5920*/  STL [R1+0xcc], R25 ;  /* 0x0000cc1901007387 */ /* 0x0001e80000100800 */
[----:B0-----:R0:W5:Y:S01]  /*5930*/  LDL.LU R25, [R1+0x174] ;  /* 0x0001740001197983 */ /* 0x0011620000300800 */
[----:B--2---:R-:W-:-:S04]  /*5940*/  LOP3.LUT R15, R15, 0xffffffef, RZ, 0xc0, !PT ;  /* 0xffffffef0f0f7812 */ /* 0x004fc800078ec0ff */
[----:B------:R-:W-:Y:S02]  /*5950*/  @P0 LOP3.LUT R15, R15, 0x10, RZ, 0xfc, !PT ;  /* 0x000000100f0f0812 */ /* 0x000fe400078efcff */
[----:B------:R-:W-:-:S05]  /*5960*/  IADD3 R12, P0, P4, R12, R22, R20 ;  /* 0x000000160c0c7210 */ /* 0x000fca0007c1e014 */
[----:B------:R2:W-:Y:S01]  /*5970*/  STL [R1+0x120], R12 ;  /* 0x0001200c01007387 */ /* 0x0005e20000100800 */
[----:B------:R-:W-:Y:S01]  /*5980*/  LOP3.LUT R15, R15, 0xfffffffd, RZ, 0xc0, !PT ;  /* 0xfffffffd0f0f7812 */ /* 0x000fe200078ec0ff */
[----:B--2---:R-:W-:-:S04]  /*5990*/  IMAD.U32 R12, RZ, RZ, UR8 ;  /* 0x00000008ff0c7e24 */ /* 0x004fc8000f8e00ff */
[----:B------:R-:W-:Y:S01]  /*59a0*/  IMAD.SHL.U32 R12, R12, 0x100, RZ ;  /* 0x000001000c0c7824 */ /* 0x000fe200078e00ff */
[----:B------:R-:W-:-:S04]  /*59b0*/  @P6 LOP3.LUT R15, R15, 0x2, RZ, 0xfc, !PT ;  /* 0x000000020f0f6812 */ /* 0x000fc800078efcff */
[----:B------:R-:W-:Y:S02]  /*59c0*/  IADD3 R12, P5, P6, R13, R6, R12 ;  /* 0x000000060d0c7210 */ /* 0x000fe40007ebe00c */
[----:B------:R-:W2:Y:S01]  /*59d0*/  LDL R13, [R1+0xc8] ;  /* 0x0000c800010d7983 */ /* 0x000ea20000100800 */
[----:B---3--:R-:W-:Y:S01]  /*59e0*/  IMAD.IADD R17, R17, 0x1, R23 ;  /* 0x0000000111117824 */ /* 0x008fe200078e0217 */
[----:B------:R-:W-:Y:S02]  /*59f0*/  PRMT R3, R8, 0x7610, R3 ;  /* 0x0000761008037816 */ /* 0x000fe40000000003 */
[----:B--2---:R-:W-:Y:S02]  /*5a00*/  IADD3.X R13, R13, R5, R24, P5, P6 ;  /* 0x000000050d0d7210 */ /* 0x004fe40002fec418 */
[----:B------:R0:W5:Y:S04]  /*5a10*/  LDL.LU R24, [R1+0x170] ;  /* 0x0001700001187983 */ /* 0x0001680000300800 */
[----:B------:R-:W-:Y:S01]  /*5a20*/  STL [R1+0x108], R15 ;  /* 0x0001080f01007387 */ /* 0x000fe20000100800 */
[----:B------:R-:W-:-:S03]  /*5a30*/  LOP3.LUT P6, RZ, R15, 0x4, RZ, 0xc0, !PT ;  /* 0x000000040fff7812 */ /* 0x000fc600078cc0ff */
[----:B------:R0:W5:Y:S04]  /*5a40*/  LDL.LU.64 R22, [R1+0x168] ;  /* 0x0001680001167983 */ /* 0x0001680000300a00 */
[----:B------:R2:W-:Y:S02]  /*5a50*/  STL [R1+0xac], R17 ;  /* 0x0000ac1101007387 */ /* 0x0005e40000100800 */
[----:B--2---:R-:W-:Y:S02]  /*5a60*/  IADD3.X R17, R19, R17, R21, P0, P4 ;  /* 0x0000001113117210 */ /* 0x004fe400007e8415 */
[----:B------:R-:W-:Y:S01]  /*5a70*/  LOP3.LUT P0, RZ, R15, 0x10, RZ, 0xc0, !PT ;  /* 0x000000100fff7812 */ /* 0x000fe2000780c0ff */
[----:B------:R-:W-:Y:S01]  /*5a80*/  IMAD.U32 R15, R8, 0x10000, RZ ;  /* 0x00010000080f7824 */ /* 0x000fe200078e00ff */
[----:B------:R0:W5:Y:S03]  /*5a90*/  LDL.LU.64 R20, [R1+0x160] ;  /* 0x0001600001147983 */ /* 0x0001660000300a00 */
[----:B------:R-:W-:Y:S01]  /*5aa0*/  FMUL R15, R15, R16 ;  /* 0x000000100f0f7220 */ /* 0x000fe20000400000 */
[----:B------:R0:W5:Y:S03]  /*5ab0*/  LDL.LU.64 R18, [R1+0x158] ;  /* 0x0001580001127983 */ /* 0x0001660000300a00 */
[----:B------:R-:W-:-:S05]  /*5ac0*/  FFMA R14, R14, R2, R15 ;  /* 0x000000020e0e7223 */ /* 0x000fca000000000f */
[----:B------:R-:W-:-:S04]  /*5ad0*/  F2FP.BF16.F32.PACK_AB R11, RZ, R14 ;  /* 0x0000000eff0b723e */ /* 0x000fc800000010ff */
[----:B------:R-:W-:Y:S01]  /*5ae0*/  PRMT R10, R11, 0x7610, R10 ;  /* 0x000076100b0a7816 */ /* 0x000fe2000000000a */
[----:B------:R-:W-:-:S03]  /*5af0*/  @P3 IMAD.MOV.U32 R11, RZ, RZ, R5 ;  /* 0x000000ffff0b3224 */ /* 0x000fc600078e0005 */
[----:B------:R-:W-:Y:S01]  /*5b00*/  PRMT R9, R10, 0x7610, R9 ;  /* 0x000076100a097816 */ /* 0x000fe20000000009 */
[----:B------:R-:W-:Y:S01]  /*5b10*/  @P3 IMAD.MOV.U32 R10, RZ, RZ, R6 ;  /* 0x000000ffff0a3224 */ /* 0x000fe200078e0006 */
[----:B------:R2:W-:Y:S04]  /*5b20*/  STL [R1+0x12c], R17 ;  /* 0x00012c1101007387 */ /* 0x0005e80000100800 */
[----:B------:R3:W-:Y:S04]  /*5b30*/  @P3 STG.E.U16 desc[UR58][R10.64+0x12], R9 ;  /* 0x000012090a003986 */ /* 0x0007e8000c10153a */
[----:B--2---:R0:W5:Y:S04]  /*5b40*/  LDL.LU R17, [R1+0x150] ;  /* 0x0001500001117983 */ /* 0x0041680000300800 */
[----:B------:R0:W5:Y:S04]  /*5b50*/  LDL.LU R15, [R1+0x14c] ;  /* 0x00014c00010f7983 */ /* 0x0001680000300800 */
[----:B------:R0:W5:Y:S04]  /*5b60*/  LDL.LU R14, [R1+0x148] ;  /* 0x00014800010e7983 */ /* 0x0001680000300800 */
[----:B---3--:R0:W5:Y:S04]  /*5b70*/  LDL.LU.64 R10, [R1+0x140] ;  /* 0x00014000010a7983 */ /* 0x0081680000300a00 */
[----:B------:R0:W5:Y:S04]  /*5b80*/  LDL.LU R9, [R1+0x138] ;  /* 0x0001380001097983 */ /* 0x0001680000300800 */
[----:B------:R0:W5:Y:S04]  /*5b90*/  LDL.LU R8, [R1+0x134] ;  /* 0x0001340001087983 */ /* 0x0001680000300800 */
[----:B------:R2:W-:Y:S04]  /*5ba0*/  STL.S16 [R1+0xa8], R3 ;  /* 0x0000a80301007387 */ /* 0x0005e80000100600 */
[----:B--2---:R0:W5:Y:S01]  /*5bb0*/  LDL.LU R3, [R1+0x130] ;  /* 0x0001300001037983 */ /* 0x0041620000300800 */
[----:B------:R-:W-:Y:S01]  /*5bc0*/  ISETP.GT.AND P3, PT, R0, 0x8, P6 ;  /* 0x000000080000780c */ /* 0x000fe20003764270 */
[----:B------:R-:W-:-:S12]  /*5bd0*/  BSSY B1, `(.L_x_57) ;  /* 0x0000006000017945 */ /* 0x000fd80003800000 */
[----:B0-----:R-:W-:Y:S05]  /*5be0*/  @!P3 BRA `(.L_x_58) ;  /* 0x000000000010b947 */ /* 0x001fea0003800000 */
[----:B------:R0:W-:Y:S04]  /*5bf0*/  STL [R1+0x130], R0 ;  /* 0x0001300001007387 */ /* 0x0001e80000100800 */
[----:B0----5:R-:W2:Y:S04]  /*5c00*/  LDG.E.LTC128B.U16 R0, desc[UR58][R22.64+0x10] ;  /* 0x0000103a16007981 */ /* 0x021ea8000c1e1520 */
[----:B--2---:R0:W-:Y:S04]  /*5c10*/  STL [R1+0xa8], R0 ;  /* 0x0000a80001007387 */ /* 0x0041e80000100800 */
[----:B0-----:R0:W5:Y:S02]  /*5c20*/  LDL.LU R0, [R1+0x130] ;  /* 0x0001300001007983 */ /* 0x0011640000300800 */
.L_x_58:
[----:B------:R-:W-:Y:S05]  /*5c30*/  BSYNC B1 ;  /* 0x0000000000017941 */ /* 0x000fea0003800000 */
.L_x_57:
[----:B-----5:R-:W-:Y:S04]  /*5c40*/  STL [R1+0x164], R25 ;  /* 0x0001641901007387 */ /* 0x020fe80000100800 */
[----:B------:R2:W-:Y:S04]  /*5c50*/  STL [R1+0x160], R24 ;  /* 0x0001601801007387 */ /* 0x0005e80000100800 */
[----:B--2---:R-:W2:Y:S04]  /*5c60*/  LDL.LU R24, [R1+0xb8] ;  /* 0x0000b80001187983 */ /* 0x004ea80000300800 */
[----:B------:R-:W-:Y:S04]  /*5c70*/  STL [R1+0x15c], R23 ;  /* 0x00015c1701007387 */ /* 0x000fe80000100800 */
[----:B------:R-:W-:Y:S04]  /*5c80*/  STL [R1+0x158], R22 ;  /* 0x0001581601007387 */ /* 0x000fe80000100800 */
[----:B------:R-:W-:Y:S04]  /*5c90*/  STL [R1+0x154], R17 ;  /* 0x0001541101007387 */ /* 0x000fe80000100800 */
[----:B------:R3:W-:Y:S04]  /*5ca0*/  STL [R1+0x150], R11 ;  /* 0x0001500b01007387 */ /* 0x0007e80000100800 */
[----:B---3--:R-:W3:Y:S04]  /*5cb0*/  LDL R11, [R1+0xec] ;  /* 0x0000ec00010b7983 */ /* 0x008ee80000100800 */
[----:B------:R4:W-:Y:S04]  /*5cc0*/  STL.64 [R1+0x148], R12 ;  /* 0x0001480c01007387 */ /* 0x0009e80000100a00 */
[----:B----4-:R-:W4:Y:S04]  /*5cd0*/  LDL.64 R12, [R1+0xc0] ;  /* 0x0000c000010c7983 */ /* 0x010f280000100a00 */
[----:B------:R1:W-:Y:S04]  /*5ce0*/  STL [R1+0x140], R10 ;  /* 0x0001400a01007387 */ /* 0x0003e80000100800 */
[----:B-1----:R-:W2:Y:S04]  /*5cf0*/  LDL R10, [R1+0xe8] ;  /* 0x0000e800010a7983 */ /* 0x002ea80000100800 */
[----:B------:R1:W-:Y:S04]  /*5d00*/  STL.64 [R1+0x138], R6 ;  /* 0x0001380601007387 */ /* 0x0003e80000100a00 */
[----:B-1----:R-:W3:Y:S04]  /*5d10*/  LDL R6, [R1+0x110] ;  /* 0x0001100001067983 */ /* 0x002ee80000100800 */
[----:B------:R-:W3:Y:S04]  /*5d20*/  LDL R7, [R1+0xf8] ;  /* 0x0000f80001077983 */ /* 0x000ee80000100800 */
[----:B------:R1:W-:Y:S04]  /*5d30*/  STL [R1+0x134], R5 ;  /* 0x0001340501007387 */ /* 0x0003e80000100800 */
[----:B-1----:R-:W4:Y:S04]  /*5d40*/  LDL.LU R5, [R1+0xa8] ;  /* 0x0000a80001057983 */ /* 0x002f280000300800 */
[----:B------:R-:W-:Y:S01]  /*5d50*/  STL [R1+0x130], R4 ;  /* 0x0001300401007387 */ /* 0x000fe20000100800 */
[----:B--2---:R-:W-:-:S04]  /*5d60*/  IMAD.WIDE.U32 R20, R10, 0x78, R20 ;  /* 0x000000780a147825 */ /* 0x004fc800078e0014 */
[----:B----4-:R-:W-:-:S04]  /*5d70*/  IMAD.U32 R25, R5, 0x10000, RZ ;  /* 0x0001000005197824 */ /* 0x010fc800078e00ff */
[----:B------:R-:W-:-:S04]  /*5d80*/  FMUL R25, R25, R16 ;  /* 0x0000001019197220 */ /* 0x000fc80000400000 */
[----:B------:R-:W-:Y:S02]  /*5d90*/  FFMA R24, R24, R2, R25 ;  /* 0x0000000218187223 */ /* 0x000fe40000000019 */
[----:B------:R1:W5:Y:S03]  /*5da0*/  LDL.LU R25, [R1+0x164] ;  /* 0x0001640001197983 */ /* 0x0003660000300800 */
[----:B------:R-:W-:Y:S02]  /*5db0*/  F2FP.BF16.F32.PACK_AB R23, RZ, R24 ;  /* 0x00000018ff17723e */ /* 0x000fe400000010ff */
[----:B------:R1:W5:Y:S02]  /*5dc0*/  LDL.LU R24, [R1+0x160] ;  /* 0x0001600001187983 */ /* 0x0003640000300800 */
[----:B------:R-:W-:Y:S02]  /*5dd0*/  PRMT R22, R23, 0x7610, R22 ;  /* 0x0000761017167816 */ /* 0x000fe40000000016 */
[----:B------:R1:W5:Y:S02]  /*5de0*/  LDL.LU R23, [R1+0x15c] ;  /* 0x00015c0001177983 */ /* 0x0003640000300800 */
[----:B------:R-:W-:-:S02]  /*5df0*/  PRMT R17, R22, 0x7610, R17 ;  /* 0x0000761016117816 */ /* 0x000fc40000000011 */
[----:B------:R1:W5:Y:S04]  /*5e00*/  LDL.LU R22, [R1+0x158] ;  /* 0x0001580001167983 */ /* 0x0003680000300800 */
[----:B------:R2:W-:Y:S01]  /*5e10*/  @P3 STG.E.U16 desc[UR58][R8.64+0x10], R17 ;  /* 0x0000101108003986 */ /* 0x0005e2000c10153a */
[----:B------:R-:W-:-:S04]  /*5e20*/  IADD3 R20, P3, R12, R20, RZ ;  /* 0x000000140c147210 */ /* 0x000fc80007f7e0ff */
[----:B---3--:R-:W-:-:S03]  /*5e30*/  IADD3.X R21, R13, R11, R21, P3, !PT ;  /* 0x0000000b0d157210 */ /* 0x008fc60001ffe415 */
[----:B------:R-:W-:Y:S01]  /*5e40*/  IMAD.WIDE.U32 R20, R3, R10, R20 ;  /* 0x0000000a03147225 */ /* 0x000fe200078e0014 */
[----:B--2---:R1:W5:Y:S02]  /*5e50*/  LDL.LU R17, [R1+0x154] ;  /* 0x0001540001117983 */ /* 0x0043640000300800 */
[----:B------:R-:W-:Y:S02]  /*5e60*/  IADD3 R20, P3, R18, R20, RZ ;  /* 0x0000001412147210 */ /* 0x000fe40007f7e0ff */
[----:B------:R1:W5:Y:S02]  /*5e70*/  LDL.LU R11, [R1+0x150] ;  /* 0x00015000010b7983 */ /* 0x0003640000300800 */
[----:B------:R-:W-:Y:S02]  /*5e80*/  IADD3.X R21, R19, R6, R21, P3, !PT ;  /* 0x0000000613157210 */ /* 0x000fe40001ffe415 */
[----:B------:R1:W5:Y:S04]  /*5e90*/  LDL.LU.64 R12, [R1+0x148] ;  /* 0x00014800010c7983 */ /* 0x0003680000300a00 */
[----:B------:R1:W5:Y:S01]  /*5ea0*/  LDL.LU R10, [R1+0x140] ;  /* 0x00014000010a7983 */ /* 0x0003620000300800 */
[----:B------:R-:W-:-:S03]  /*5eb0*/  IMAD.WIDE.U32 R6, R7, UR53, R20 ;  /* 0x0000003507067c25 */ /* 0x000fc6000f8e0014 */
[----:B------:R-:W2:Y:S01]  /*5ec0*/  LDL R21, [R1+0x10c] ;  /* 0x00010c0001157983 */ /* 0x000ea20000100800 */
[----:B------:R-:W-:Y:S02]  /*5ed0*/  LEA R20, P3, R6, R14, 0x1 ;  /* 0x0000000e06147211 */ /* 0x000fe400078608ff */
[----:B------:R-:W-:Y:S01]  /*5ee0*/  PRMT R4, R5, 0x7610, R4 ;  /* 0x0000761005047816 */ /* 0x000fe20000000004 */
[----:B--2---:R-:W-:-:S05]  /*5ef0*/  IMAD.IADD R21, R21, 0x1, R7 ;  /* 0x0000000115157824 */ /* 0x004fca00078e0207 */
[----:B------:R-:W-:Y:S02]  /*5f00*/  LEA.HI.X R21, R6, R15, R21, 0x1, P3 ;  /* 0x0000000f06157211 */ /* 0x000fe400018f0c15 */
[----:B------:R1:W5:Y:S01]  /*5f10*/  LDL.LU.64 R6, [R1+0x138] ;  /* 0x0001380001067983 */ /* 0x0003620000300a00 */
[----:B------:R-:W-:-:S03]  /*5f20*/  ISETP.GT.AND P3, PT, R0, 0x9, P6 ;  /* 0x000000090000780c */ /* 0x000fc60003764270 */
[----:B------:R1:W5:Y:S04]  /*5f30*/  LDL.LU R5, [R1+0x134] ;  /* 0x0001340001057983 */ /* 0x0003680000300800 */
[----:B------:R2:W-:Y:S04]  /*5f40*/  STL.S16 [R1+0xa8], R4 ;  /* 0x0000a80401007387 */ /* 0x0005e80000100600 */
[----:B--2---:R1:W5:Y:S01]  /*5f50*/  LDL.LU R4, [R1+0x130] ;  /* 0x0001300001047983 */ /* 0x0043620000300800 */
[----:B------:R-:W-:Y:S04]  /*5f60*/  BSSY B1, `(.L_x_59) ;  /* 0x0000006000017945 */ /* 0x000fe80003800000 */
[----:B------:R-:W-:Y:S05]  /*5f70*/  @!P3 BRA `(.L_x_60) ;  /* 0x000000000010b947 */ /* 0x000fea0003800000 */
[----:B------:R2:W-:Y:S04]  /*5f80*/  STL [R1+0x130], R0 ;  /* 0x0001300001007387 */ /* 0x0005e80000100800 */
[----:B--2--5:R-:W2:Y:S04]  /*5f90*/  LDG.E.LTC128B.U16 R0, desc[UR58][R22.64+0x12] ;  /* 0x0000123a16007981 */ /* 0x024ea8000c1e1520 */
[----:B--2---:R2:W-:Y:S04]  /*5fa0*/  STL [R1+0xa8], R0 ;  /* 0x0000a80001007387 */ /* 0x0045e80000100800 */
[----:B--2---:R2:W5:Y:S02]  /*5fb0*/  LDL.LU R0, [R1+0x130] ;  /* 0x0001300001007983 */ /* 0x0045640000300800 */
.L_x_60:
[----:B------:R-:W-:Y:S05]  /*5fc0*/  BSYNC B1 ;  /* 0x0000000000017941 */ /* 0x000fea0003800000 */
.L_x_59:
[----:B------:R3:W-:Y:S04]  /*5fd0*/  STL [R1+0x180], R30 ;  /* 0x0001801e01007387 */ /* 0x0007e80000100800 */
[----:B---3--:R-:W3:Y:S04]  /*5fe0*/  LDL R30, [R1+0x108] ;  /* 0x00010800011e7983 */ /* 0x008ee80000100800 */
[----:B------:R4:W-:Y:S04]  /*5ff0*/  STL [R1+0x17c], R29 ;  /* 0x00017c1d01007387 */ /* 0x0009e80000100800 */
[----:B----4-:R-:W4:Y:S04]  /*6000*/  LDL.LU R29, [R1+0xbc] ;  /* 0x0000bc00011d7983 */ /* 0x010f280000300800 */
[----:B------:R-:W-:Y:S04]  /*6010*/  STL [R1+0x178], R28 ;  /* 0x0001781c01007387 */ /* 0x000fe80000100800 */
[----:B------:R0:W-:Y:S04]  /*6020*/  STL [R1+0x174], R27 ;  /* 0x0001741b01007387 */ /* 0x0001e80000100800 */
[----:B0-----:R-:W2:Y:S04]  /*6030*/  LDL.LU R27, [R1+0xac] ;  /* 0x0000ac00011b7983 */ /* 0x001ea80000300800 */
[----:B------:R0:W-:Y:S04]  /*6040*/  STL [R1+0x170], R26 ;  /* 0x0001701a01007387 */ /* 0x0001e80000100800 */
[----:B0-----:R-:W2:Y:S04]  /*6050*/  LDL.LU R26, [R1+0xcc] ;  /* 0x0000cc00011a7983 */ /* 0x001ea80000300800 */
[----:B-----5:R0:W-:Y:S04]  /*6060*/  STL [R1+0x16c], R25 ;  /* 0x00016c1901007387 */ /* 0x0201e80000100800 */
[----:B0-----:R-:W2:Y:S04]  /*6070*/  LDL R25, [R1+0x104] ;  /* 0x0001040001197983 */ /* 0x001ea80000100800 */
[----:B------:R0:W-:Y:S04]  /*6080*/  STL [R1+0x168], R24 ;  /* 0x0001681801007387 */ /* 0x0001e80000100800 */
[----:B0-----:R-:W4:Y:S04]  /*6090*/  LDL.LU R24, [R1+0xa8] ;  /* 0x0000a80001187983 */ /* 0x001f280000300800 */
[----:B------:R0:W-:Y:S04]  /*60a0*/  STL.64 [R1+0x160], R22 ;  /* 0x0001601601007387 */ /* 0x0001e80000100a00 */
[----:B0-----:R-:W2:Y:S04]  /*60b0*/  LDL.LU.64 R22, [R1+0xf0] ;  /* 0x0000f00001167983 */ /* 0x001ea80000300a00 */
[----:B------:R-:W-:Y:S04]  /*60c0*/  STL [R1+0x15c], R21 ;  /* 0x00015c1501007387 */ /* 0x000fe80000100800 */
[----:B------:R0:W-:Y:S04]  /*60d0*/  STL [R1+0x158], R20 ;  /* 0x0001581401007387 */ /* 0x0001e80000100800 */
[----:B0-----:R-:W2:Y:S04]  /*60e0*/  LDL.LU R20, [R1+0x80] ;  /* 0x0000800001147983 */ /* 0x001ea80000300800 */
[----:B------:R-:W-:Y:S04]  /*60f0*/  STL [R1+0x154], R17 ;  /* 0x0001541101007387 */ /* 0x000fe80000100800 */
[----:B------:R-:W-:Y:S04]  /*6100*/  STL [R1+0x150], R3 ;  /* 0x0001500301007387 */ /* 0x000fe80000100800 */
[----:B------:R-:W-:Y:S04]  /*6110*/  STL.64 [R1+0x148], R18 ;  /* 0x0001481201007387 */ /* 0x000fe80000100a00 */
[----:B------:R0:W-:Y:S04]  /*6120*/  STL.64 [R1+0x140], R12 ;  /* 0x0001400c01007387 */ /* 0x0001e80000100a00 */
[----:B0-----:R-:W2:Y:S04]  /*6130*/  LDL R13, [R1+0xe8] ;  /* 0x0000e800010d7983 */ /* 0x001ea80000100800 */
[----:B------:R0:W-:Y:S04]  /*6140*/  STL.64 [R1+0x138], R6 ;  /* 0x0001380601007387 */ /* 0x0001e80000100a00 */
[----:B0-----:R-:W2:Y:S04]  /*6150*/  LDL.LU.64 R6, [R1+0xc0] ;  /* 0x0000c00001067983 */ /* 0x001ea80000300a00 */
[----:B------:R0:W-:Y:S04]  /*6160*/  STL.64 [R1+0x130], R4 ;  /* 0x0001300401007387 */ /* 0x0001e80000100a00 */
[----:B0-----:R-:W2:Y:S01]  /*6170*/  LDL.LU.64 R4, [R1+0xd0] ;  /* 0x0000d00001047983 */ /* 0x001ea20000300a00 */
[----:B---3--:R-:W-:Y:S01]  /*6180*/  LOP3.LUT P4, RZ, R30, 0x2, RZ, 0xc0, !PT ;  /* 0x000000021eff7812 */ /* 0x008fe2000788c0ff */
[----:B----4-:R-:W-:-:S04]  /*6190*/  IMAD.U32 R30, R24, 0x10000, RZ ;  /* 0x00010000181e7824 */ /* 0x010fc800078e00ff */
[----:B------:R-:W-:-:S04]  /*61a0*/  FMUL R30, R30, R16 ;  /* 0x000000101e1e7220 */ /* 0x000fc80000400000 */
[----:B------:R-:W-:Y:S02]  /*61b0*/  FFMA R29, R29, R2, R30 ;  /* 0x000000021d1d7223 */ /* 0x000fe4000000001e */
[----:B------:R0:W5:Y:S03]  /*61c0*/  LDL.LU R30, [R1+0x180] ;  /* 0x00018000011e7983 */ /* 0x0001660000300800 */
[----:B------:R-:W-:Y:S02]  /*61d0*/  F2FP.BF16.F32.PACK_AB R19, RZ, R29 ;  /* 0x0000001dff13723e */ /* 0x000fe400000010ff */
[----:B------:R0:W5:Y:S02]  /*61e0*/  LDL.LU R29, [R1+0x17c] ;  /* 0x00017c00011d7983 */ /* 0x0001640000300800 */
[----:B------:R-:W-:Y:S01]  /*61f0*/  PRMT R28, R19, 0x7610, R28 ;  /* 0x00007610131c7816 */ /* 0x000fe2000000001c */
[----:B------:R-:W-:-:S03]  /*6200*/  IMAD.U32 R19, RZ, RZ, UR8 ;  /* 0x00000008ff137e24 */ /* 0x000fc6000f8e00ff */
[----:B------:R-:W-:Y:S01]  /*6210*/  PRMT R18, R28, 0x7610, R18 ;  /* 0x000076101c127816 */ /* 0x000fe20000000012 */
[----:B------:R-:W-:Y:S01]  /*6220*/  IMAD.SHL.U32 R19, R19, 0x200, RZ ;  /* 0x0000020013137824 */ /* 0x000fe200078e00ff */
[----:B------:R0:W5:Y:S04]  /*6230*/  LDL.LU R28, [R1+0x178] ;  /* 0x00017800011c7983 */ /* 0x0001680000300800 */
[----:B------:R3:W-:Y:S02]  /*6240*/  @P3 STG.E.U16 desc[UR58][R8.64+0x12], R18 ;  /* 0x0000121208003986 */ /* 0x0007e4000c10153a */
[----:B---3--:R-:W-:Y:S02]  /*6250*/  IADD3 R18, P3, R19, R10, RZ ;  /* 0x0000000a13127210 */ /* 0x008fe40007f7e0ff */
[----:B------:R-:W3:Y:S01]  /*6260*/  LDL.LU R19, [R1+0x11c] ;  /* 0x00011c0001137983 */ /* 0x000ee20000300800 */
[----:B--2---:R-:W-:Y:S01]  /*6270*/  IMAD.X R27, R27, 0x1, R23, P4 ;  /* 0x000000011b1b7824 */ /* 0x004fe200020e0617 */
[----:B------:R-:W-:-:S04]  /*6280*/  LEA R22, P4, R26, R14, 0x1 ;  /* 0x0000000e1a167211 */ /* 0x000fc800078808ff */
[----:B------:R-:W-:Y:S02]  /*6290*/  LEA.HI.X R23, R26, R15, R27, 0x1, P4 ;  /* 0x0000000f1a177211 */ /* 0x000fe400020f0c1b */
[----:B------:R-:W-:Y:S01]  /*62a0*/  ISETP.GT.AND P4, PT, R25, 0x100, PT ;  /* 0x000001001900780c */ /* 0x000fe20003f84270 */
[----:B------:R0:W5:Y:S01]  /*62b0*/  LDL.LU R27, [R1+0x174] ;  /* 0x00017400011b7983 */ /* 0x0001620000300800 */
[----:B------:R-:W-:-:S03]  /*62c0*/  PRMT R21, R24, 0x7610, R21 ;  /* 0x0000761018157816 */ /* 0x000fc60000000015 */
[----:B------:R0:W5:Y:S04]  /*62d0*/  LDL.LU R26, [R1+0x170] ;  /* 0x00017000011a7983 */ /* 0x0001680000300800 */
[----:B------:R0:W5:Y:S04]  /*62e0*/  LDL.LU R25, [R1+0x16c] ;  /* 0x00016c0001197983 */ /* 0x0001680000300800 */
[----:B------:R0:W5:Y:S01]  /*62f0*/  LDL.LU R24, [R1+0x168] ;  /* 0x0001680001187983 */ /* 0x0001620000300800 */
[----:B---3--:R-:W-:Y:S01]  /*6300*/  IMAD.X R19, R19, 0x1, R11, P3 ;  /* 0x0000000113137824 */ /* 0x008fe200018e060b */
[----:B------:R-:W-:-:S13]  /*6310*/  ISETP.GT.AND P3, PT, R0, RZ, P4 ;  /* 0x000000ff0000720c */ /* 0x000fda0002764270 */
[----:B------:R-:W2:Y:S04]  /*6320*/  @P3 LDG.E.LTC128B.U16 R21, desc[UR58][R22.64] ;  /* 0x0000003a16153981 */ /* 0x000ea8000c1e1520 */
[----:B------:R0:W5:Y:S04]  /*6330*/  LDL.LU.64 R22, [R1+0x160] ;  /* 0x0001600001167983 */ /* 0x0001680000300a00 */
[----:B------:R-:W-:Y:S04]  /*6340*/  STL.64 [R1+0xa0], R18 ;  /* 0x0000a01201007387 */ /* 0x000fe80000100a00 */
[----:B--2---:R2:W-:Y:S02]  /*6350*/  STL [R1+0xa8], R21 ;  /* 0x0000a81501007387 */ /* 0x0045e40000100800 */
[----:B--2---:R-:W-:-:S04]  /*6360*/  IMAD.U32 R21, R21, 0x10000, RZ ;  /* 0x0001000015157824 */ /* 0x004fc800078e00ff */
        /* <DEDUP_REMOVED lines=9> */
[----:B------:R2:W-:Y:S04]  /*6400*/  @P3 STG.E.U16 desc[UR58][R18.64], R12 ;  /* 0x0000000c12003986 */ /* 0x0005e8000c10153a */
[----:B--2---:R0:W5:Y:S01]  /*6410*/  LDL.LU.64 R18, [R1+0x148] ;  /* 0x0001480001127983 */ /* 0x0041620000300a00 */
[----:B------:R-:W-:-:S03]  /*6420*/  IMAD.WIDE.U32 R12, R13, 0x78, R4 ;  /* 0x000000780d0c7825 */ /* 0x000fc600078e0004 */
[----:B------:R-:W2:Y:S01]  /*6430*/  LDL.LU R5, [R1+0xec] ;  /* 0x0000ec0001057983 */ /* 0x000ea20000300800 */
[----:B------:R-:W-:-:S04]  /*6440*/  IADD3 R4, P3, R6, R12, RZ ;  /* 0x0000000c06047210 */ /* 0x000fc80007f7e0ff */
[----:B--2---:R-:W-:Y:S02]  /*6450*/  IADD3.X R5, R7, R5, R13, P3, !PT ;  /* 0x0000000507057210 */ /* 0x004fe40001ffe40d */
[----:B------:R0:W5:Y:S04]  /*6460*/  LDL.LU.64 R12, [R1+0x140] ;  /* 0x00014000010c7983 */ /* 0x0001680000300a00 */
[----:B------:R0:W5:Y:S04]  /*6470*/  LDL.LU.64 R6, [R1+0x138] ;  /* 0x0001380001067983 */ /* 0x0001680000300a00 */
[----:B------:R2:W-:Y:S04]  /*6480*/  STL.64 [R1+0xb0], R4 ;  /* 0x0000b00401007387 */ /* 0x0005e80000100a00 */
[----:B--2---:R0:W5:Y:S01]  /*6490*/  LDL.LU.64 R4, [R1+0x130] ;  /* 0x0001300001047983 */ /* 0x0041620000300a00 */
[----:B------:R-:W-:Y:S01]  /*64a0*/  ISETP.GT.AND P3, PT, R0, 0x1, P4 ;  /* 0x000000010000780c */ /* 0x000fe20002764270 */
[----:B------:R-:W-:-:S12]  /*64b0*/  BSSY B1, `(.L_x_61) ;  /* 0x0000006000017945 */ /* 0x000fd80003800000 */
[----:B0-----:R-:W-:Y:S05]  /*64c0*/  @!P3 BRA `(.L_x_62) ;  /* 0x000000000010b947 */ /* 0x001fea0003800000 */
[----:B------:R0:W-:Y:S04]  /*64d0*/  STL [R1+0x130], R0 ;  /* 0x0001300001007387 */ /* 0x0001e80000100800 */
[----:B0----5:R-:W2:Y:S04]  /*64e0*/  LDG.E.LTC128B.U16 R0, desc[UR58][R20.64+0x2] ;  /* 0x0000023a14007981 */ /* 0x021ea8000c1e1520 */
[----:B--2---:R0:W-:Y:S04]  /*64f0*/  STL [R1+0xa8], R0 ;  /* 0x0000a80001007387 */ /* 0x0041e80000100800 */
[----:B0-----:R0:W5:Y:S02]  /*6500*/  LDL.LU R0, [R1+0x130] ;  /* 0x0001300001007983 */ /* 0x0011640000300800 */
.L_x_62:
[----:B------:R-:W-:Y:S05]  /*6510*/  BSYNC B1 ;  /* 0x0000000000017941 */ /* 0x000fea0003800000 */
.L_x_61:
[----:B------:R-:W-:Y:S04]  /*6520*/  STL [R1+0x160], R11 ;  /* 0x0001600b01007387 */ /* 0x000fe80000100800 */
[----:B-----5:R2:W-:Y:S04]  /*6530*/  STL.64 [R1+0x158], R20 ;  /* 0x0001581401007387 */ /* 0x0205e80000100a00 */
[----:B--2---:R-:W2:Y:S04]  /*6540*/  LDL.LU R20, [R1+0x84] ;  /* 0x0000840001147983 */ /* 0x004ea80000300800 */
[----:B------:R-:W3:Y:S04]  /*6550*/  LDL.LU R21, [R1+0xe8] ;  /* 0x0000e80001157983 */ /* 0x000ee80000300800 */
[----:B------:R4:W-:Y:S04]  /*6560*/  STL.64 [R1+0x150], R12 ;  /* 0x0001500c01007387 */ /* 0x0009e80000100a00 */
[----:B----4-:R-:W3:Y:S04]  /*6570*/  LDL.LU.64 R12, [R1+0xb0] ;  /* 0x0000b000010c7983 */ /* 0x010ee80000300a00 */
[----:B------:R4:W-:Y:S04]  /*6580*/  STL [R1+0x148], R10 ;  /* 0x0001480a01007387 */ /* 0x0009e80000100800 */
[----:B----4-:R-:W4:Y:S04]  /*6590*/  LDL.LU R10, [R1+0x120] ;  /* 0x00012000010a7983 */ /* 0x010f280000300800 */
[----:B------:R1:W-:Y:S04]  /*65a0*/  STL.64 [R1+0x140], R8 ;  /* 0x0001400801007387 */ /* 0x0003e80000100a00 */
[----:B-1----:R-:W4:Y:S04]  /*65b0*/  LDL.LU R8, [R1+0x110] ;  /* 0x0001100001087983 */ /* 0x002f280000300800 */
[----:B------:R-:W4:Y:S04]  /*65c0*/  LDL.LU R9, [R1+0xf8] ;  /* 0x0000f80001097983 */ /* 0x000f280000300800 */
[----:B------:R1:W-:Y:S04]  /*65d0*/  STL.64 [R1+0x138], R6 ;  /* 0x0001380601007387 */ /* 0x0003e80000100a00 */
[----:B-1----:R-:W2:Y:S04]  /*65e0*/  LDL.64 R6, [R1+0xa0] ;  /* 0x0000a00001067983 */ /* 0x002ea80000100a00 */
[----:B------:R1:W-:Y:S04]  /*65f0*/  STL [R1+0x134], R5 ;  /* 0x0001340501007387 */ /* 0x0003e80000100800 */
[----:B-1----:R-:W4:Y:S04]  /*6600*/  LDL.LU R5, [R1+0x104] ;  /* 0x0001040001057983 */ /* 0x002f280000300800 */
[----:B------:R1:W-:Y:S04]  /*6610*/  STL [R1+0x130], R4 ;  /* 0x0001300401007387 */ /* 0x0003e80000100800 */
[----:B-1----:R-:W4:Y:S01]  /*6620*/  LDL.LU R4, [R1+0xa8] ;  /* 0x0000a80001047983 */ /* 0x002f220000300800 */
[----:B---3--:R-:W-:-:S04]  /*6630*/  IMAD.WIDE.U32 R12, R3, R21, R12 ;  /* 0x00000015030c7225 */ /* 0x008fc800078e000c */
[----:B--2---:R-:W-:Y:S02]  /*6640*/  @P3 IMAD.MOV.U32 R21, RZ, RZ, R7 ;  /* 0x000000ffff153224 */ /* 0x004fe400078e0007 */
[----:B----4-:R-:W-:-:S04]  /*6650*/  IMAD.U32 R11, R4, 0x10000, RZ ;  /* 0x00010000040b7824 */ /* 0x010fc800078e00ff */
[----:B------:R-:W-:-:S04]  /*6660*/  FMUL R11, R11, R16 ;  /* 0x000000100b0b7220 */ /* 0x000fc80000400000 */
[----:B------:R-:W-:Y:S02]  /*6670*/  FFMA R20, R20, R2, R11 ;  /* 0x0000000214147223 */ /* 0x000fe4000000000b */
[----:B------:R1:W5:Y:S03]  /*6680*/  LDL.LU R11, [R1+0x160] ;  /* 0x00016000010b7983 */ /* 0x0003660000300800 */
[----:B------:R-:W-:Y:S01]  /*6690*/  F2FP.BF16.F32.PACK_AB R3, RZ, R20 ;  /* 0x00000014ff03723e */ /* 0x000fe200000010ff */
[----:B------:R-:W-:-:S05]  /*66a0*/  @P3 IMAD.MOV.U32 R20, RZ, RZ, R6 ;  /* 0x000000ffff143224 */ /* 0x000fca00078e0006 */
[----:B------:R2:W-:Y:S01]  /*66b0*/  @P3 STG.E.U16 desc[UR58][R20.64+0x2], R3 ;  /* 0x0000020314003986 */ /* 0x0005e2000c10153a */
[----:B------:R-:W-:-:S04]  /*66c0*/  IADD3 R18, P3, R18, R12, RZ ;  /* 0x0000000c12127210 */ /* 0x000fc80007f7e0ff */
[----:B------:R-:W-:Y:S01]  /*66d0*/  IADD3.X R19, R19, R8, R13, P3, !PT ;  /* 0x0000000813137210 */ /* 0x000fe20001ffe40d */
[----:B--2---:R1:W5:Y:S02]  /*66e0*/  LDL.LU.64 R20, [R1+0x158] ;  /* 0x0001580001147983 */ /* 0x0043640000300a00 */
[----:B------:R-:W-:Y:S02]  /*66f0*/  IMAD.WIDE.U32 R18, R9, UR53, R18 ;  /* 0x0000003509127c25 */ /* 0x000fe4000f8e0012 */
[----:B------:R-:W2:Y:S04]  /*6700*/  LDL.LU R3, [R1+0x10c] ;  /* 0x00010c0001037983 */ /* 0x000ea80000300800 */
[----:B------:R1:W5:Y:S01]  /*6710*/  LDL.LU.64 R12, [R1+0x150] ;  /* 0x00015000010c7983 */ /* 0x0003620000300a00 */
[----:B------:R-:W-:-:S03]  /*6720*/  LEA R8, P3, R10, R14, 0x1 ;  /* 0x0000000e0a087211 */ /* 0x000fc600078608ff */
[----:B------:R-:W3:Y:S01]  /*6730*/  LDL.LU R9, [R1+0x12c] ;  /* 0x00012c0001097983 */ /* 0x000ee20000300800 */
[----:B--2---:R-:W-:Y:S02]  /*6740*/  IMAD.IADD R3, R3, 0x1, R19 ;  /* 0x0000000103037824 */ /* 0x004fe400078e0213 */
[----:B------:R-:W-:-:S04]  /*6750*/  IMAD.U32 R19, RZ, RZ, UR8 ;  /* 0x00000008ff137e24 */ /* 0x000fc8000f8e00ff */
[----:B------:R-:W-:Y:S01]  /*6760*/  IMAD.SHL.U32 R19, R19, 0x10, RZ ;  /* 0x0000001013137824 */ /* 0x000fe200078e00ff */
[-C--:B---3--:R-:W-:Y:S02]  /*6770*/  LEA.HI.X R9, R10, R15.reuse, R9, 0x1, P3 ;  /* 0x0000000f0a097211 */ /* 0x088fe400018f0c09 */
[C---:B------:R-:W-:Y:S01]  /*6780*/  LEA R14, P3, R18.reuse, R14, 0x1 ;  /* 0x0000000e120e7211 */ /* 0x040fe200078608ff */
[----:B------:R1:W5:Y:S03]  /*6790*/  LDL.LU R10, [R1+0x148] ;  /* 0x00014800010a7983 */ /* 0x0003660000300800 */
[----:B------:R-:W-:Y:S01]  /*67a0*/  LEA.HI.X R15, R18, R15, R3, 0x1, P3 ;  /* 0x0000000f120f7211 */ /* 0x000fe200018f0c03 */
[----:B------:R2:W-:Y:S01]  /*67b0*/  STL.64 [R1+0x80], R8 ;  /* 0x0000800801007387 */ /* 0x0005e20000100a00 */
[----:B------:R-:W-:-:S03]  /*67c0*/  IADD3 R18, P3, R6, R19, RZ ;  /* 0x0000001306127210 */ /* 0x000fc60007f7e0ff */
[----:B--2---:R1:W5:Y:S04]  /*67d0*/  LDL.LU.64 R8, [R1+0x140] ;  /* 0x0001400001087983 */ /* 0x0043680000300a00 */
[----:B------:R-:W2:Y:S01]  /*67e0*/  LDL R19, [R1+0xc8] ;  /* 0x0000c80001137983 */ /* 0x000ea20000100800 */
[----:B------:R-:W-:Y:S01]  /*67f0*/  PRMT R3, R4, 0x7610, R3 ;  /* 0x0000761004037816 */ /* 0x000fe20000000003 */
[----:B------:R-:W-:Y:S01]  /*6800*/  BSSY B1, `(.L_x_63) ;  /* 0x000000c000017945 */ /* 0x000fe20003800000 */
[----:B--2---:R-:W-:Y:S01]  /*6810*/  IMAD.X R19, R7, 0x1, R19, P3 ;  /* 0x0000000107137824 */ /* 0x004fe200018e0613 */
[----:B------:R-:W-:Y:S01]  /*6820*/  ISETP.GT.AND P3, PT, R5, 0x108, PT ;  /* 0x000001080500780c */ /* 0x000fe20003f64270 */
[----:B------:R1:W5:Y:S04]  /*6830*/  LDL.LU.64 R6, [R1+0x138] ;  /* 0x0001380001067983 */ /* 0x0003680000300a00 */
[----:B------:R1:W5:Y:S04]  /*6840*/  LDL.LU R5, [R1+0x134] ;  /* 0x0001340001057983 */ /* 0x0003680000300800 */
[----:B------:R1:W5:Y:S01]  /*6850*/  LDL.LU R4, [R1+0x130] ;  /* 0x0001300001047983 */ /* 0x0003620000300800 */
[----:B------:R-:W-:-:S13]  /*6860*/  ISETP.GT.AND P5, PT, R0, RZ, P3 ;  /* 0x000000ff0000720c */ /* 0x000fda0001fa4270 */
[----:B-1----:R-:W-:Y:S05]  /*6870*/  @!P5 BRA `(.L_x_64) ;  /* 0x000000000010d947 */ /* 0x002fea0003800000 */
[----:B------:R1:W-:Y:S04]  /*6880*/  STL [R1+0x130], R2 ;  /* 0x0001300201007387 */ /* 0x0003e80000100800 */
[----:B-1----:R-:W2:Y:S04]  /*6890*/  LDL.LU.64 R2, [R1+0x80] ;  /* 0x0000800001027983 */ /* 0x002ea80000300a00 */
[----:B--2---:R1:W5:Y:S04]  /*68a0*/  LDG.E.LTC128B.U16 R3, desc[UR58][R2.64] ;  /* 0x0000003a02037981 */ /* 0x004368000c1e1520 */
[----:B------:R1:W5:Y:S02]  /*68b0*/  LDL.LU R2, [R1+0x130] ;  /* 0x0001300001027983 */ /* 0x0003640000300800 */
.L_x_64:
[----:B------:R-:W-:Y:S05]  /*68c0*/  BSYNC B1 ;  /* 0x0000000000017941 */ /* 0x000fea0003800000 */
.L_x_63:
[----:B-----5:R-:W-:Y:S04]  /*68d0*/  STL [R1+0x140], R8 ;  /* 0x0001400801007387 */ /* 0x020fe80000100800 */
[----:B------:R2:W-:Y:S04]  /*68e0*/  STL [R1+0x13c], R7 ;  /* 0x00013c0701007387 */ /* 0x0005e80000100800 */
[----:B--2---:R-:W2:Y:S01]  /*68f0*/  LDL.LU R7, [R1+0x88] ;  /* 0x0000880001077983 */ /* 0x004ea20000300800 */
[----:B------:R-:W-:-:S03]  /*6900*/  IMAD.U32 R8, R3, 0x10000, RZ ;  /* 0x0001000003087824 */ /* 0x000fc600078e00ff */
[----:B------:R3:W-:Y:S01]  /*6910*/  STL [R1+0x138], R6 ;  /* 0x0001380601007387 */ /* 0x0007e20000100800 */
[----:B------:R-:W-:-:S03]  /*6920*/  FMUL R8, R8, R16 ;  /* 0x0000001008087220 */ /* 0x000fc60000400000 */
[----:B------:R4:W-:Y:S04]  /*6930*/  STL [R1+0x134], R5 ;  /* 0x0001340501007387 */ /* 0x0009e80000100800 */
[----:B------:R0:W-:Y:S01]  /*6940*/  STL [R1+0x130], R4 ;  /* 0x0001300401007387 */ /* 0x0001e20000100800 */
[----:B--2---:R-:W-:-:S03]  /*6950*/  FFMA R7, R7, R2, R8 ;  /* 0x0000000207077223 */ /* 0x004fc60000000008 */
[----:B------:R2:W5:Y:S02]  /*6960*/  LDL.LU R8, [R1+0x140] ;  /* 0x0001400001087983 */ /* 0x0005640000300800 */
[----:B---3--:R-:W-:Y:S02]  /*6970*/  F2FP.BF16.F32.PACK_AB R6, RZ, R7 ;  /* 0x00000007ff06723e */ /* 0x008fe400000010ff */
[----:B------:R2:W5:Y:S02]  /*6980*/  LDL.LU R7, [R1+0x13c] ;  /* 0x00013c0001077983 */ /* 0x0005640000300800 */
[----:B----4-:R-:W-:Y:S02]  /*6990*/  PRMT R5, R6, 0x7610, R5 ;  /* 0x0000761006057816 */ /* 0x010fe40000000005 */
[----:B------:R2:W5:Y:S02]  /*69a0*/  LDL.LU R6, [R1+0x138] ;  /* 0x0001380001067983 */ /* 0x0005640000300800 */
[----:B0-----:R-:W-:-:S02]  /*69b0*/  PRMT R4, R5, 0x7610, R4 ;  /* 0x0000761005047816 */ /* 0x001fc40000000004 */
[----:B------:R2:W5:Y:S04]  /*69c0*/  LDL.LU R5, [R1+0x134] ;  /* 0x0001340001057983 */ /* 0x0005680000300800 */
[----:B------:R0:W-:Y:S04]  /*69d0*/  @P5 STG.E.U16 desc[UR58][R18.64], R4 ;  /* 0x0000000412005986 */ /* 0x0001e8000c10153a */
[----:B0-----:R2:W5:Y:S01]  /*69e0*/  LDL.LU R4, [R1+0x130] ;  /* 0x0001300001047983 */ /* 0x0015620000300800 */
[----:B------:R-:W-:Y:S01]  /*69f0*/  ISETP.GT.AND P5, PT, R0, 0x1, P3 ;  /* 0x000000010000780c */ /* 0x000fe20001fa4270 */
[----:B------:R-:W-:-:S12]  /*6a00*/  BSSY B1, `(.L_x_65) ;  /* 0x0000003000017945 */ /* 0x000fd80003800000 */
[----:B--2---:R-:W-:Y:S05]  /*6a10*/  @!P5 BRA `(.L_x_66) ;  /* 0x000000000004d947 */ /* 0x004fea0003800000 */
[----:B------:R0:W5:Y:S02]  /*6a20*/  LDG.E.LTC128B.U16 R3, desc[UR58][R14.64+0x2] ;  /* 0x0000023a0e037981 */ /* 0x000164000c1e1520 */
.L_x_66:
[----:B------:R-:W-:Y:S05]  /*6a30*/  BSYNC B1 ;  /* 0x0000000000017941 */ /* 0x000fea0003800000 */
.L_x_65:
        /* <DEDUP_REMOVED lines=14> */
[----:B-1----:R-:W-:-:S02]  /*6b20*/  PRMT R4, R5, 0x7610, R4 ;  /* 0x0000761005047816 */ /* 0x002fc40000000004 */
[----:B------:R2:W5:Y:S04]  /*6b30*/  LDL.LU R5, [R1+0x134] ;  /* 0x0001340001057983 */ /* 0x0005680000300800 */
[----:B------:R1:W-:Y:S04]  /*6b40*/  @P5 STG.E.U16 desc[UR58][R18.64+0x2], R4 ;  /* 0x0000020412005986 */ /* 0x0003e8000c10153a */
[----:B-1----:R2:W5:Y:S01]  /*6b50*/  LDL.LU R4, [R1+0x130] ;  /* 0x0001300001047983 */ /* 0x0025620000300800 */
[----:B------:R-:W-:Y:S01]  /*6b60*/  ISETP.GT.AND P5, PT, R0, 0x8, P4 ;  /* 0x000000080000780c */ /* 0x000fe200027a4270 */
[----:B------:R-:W-:-:S12]  /*6b70*/  BSSY B1, `(.L_x_67) ;  /* 0x0000003000017945 */ /* 0x000fd80003800000 */
[----:B--2---:R-:W-:Y:S05]  /*6b80*/  @!P5 BRA `(.L_x_68) ;  /* 0x000000000004d947 */ /* 0x004fea0003800000 */
[----:B------:R1:W5:Y:S02]  /*6b90*/  LDG.E.LTC128B.U16 R3, desc[UR58][R20.64+0x10] ;  /* 0x0000103a14037981 */ /* 0x000364000c1e1520 */
.L_x_68:
[----:B------:R-:W-:Y:S05]  /*6ba0*/  BSYNC B1 ;  /* 0x0000000000017941 */ /* 0x000fea0003800000 */
.L_x_67:
[----:B------:R-:W2:Y:S01]  /*6bb0*/  LDL.LU R19, [R1+0x90] ;  /* 0x0000900001137983 */ /* 0x000ea20000300800 */
[----:B-----5:R-:W-:-:S03]  /*6bc0*/  IMAD.U32 R18, R3, 0x10000, RZ ;  /* 0x0001000003127824 */ /* 0x020fc600078e00ff */
[----:B------:R3:W-:Y:S01]  /*6bd0*/  STL [R1+0x130], R4 ;  /* 0x0001300401007387 */ /* 0x0007e20000100800 */
[----:B------:R-:W-:-:S04]  /*6be0*/  FMUL R18, R18, R16 ;  /* 0x0000001012127220 */ /* 0x000fc80000400000 */
[----:B--2---:R-:W-:-:S05]  /*6bf0*/  FFMA R18, R19, R2, R18 ;  /* 0x0000000213127223 */ /* 0x004fca0000000012 */
[----:B------:R-:W-:-:S04]  /*6c00*/  F2FP.BF16.F32.PACK_AB R18, RZ, R18 ;  /* 0x00000012ff12723e */ /* 0x000fc800000010ff */
[----:B---3--:R-:W-:Y:S02]  /*6c10*/  PRMT R4, R18, 0x7610, R4 ;  /* 0x0000761012047816 */ /* 0x008fe40000000004 */
[----:B------:R-:W2:Y:S01]  /*6c20*/  LDL.64 R18, [R1+0xa0] ;  /* 0x0000a00001127983 */ /* 0x000ea20000100a00 */
[----:B------:R-:W-:Y:S03]  /*6c30*/  BSSY B1, `(.L_x_69) ;  /* 0x0000006000017945 */ /* 0x000fe60003800000 */
[----:B--2---:R2:W-:Y:S04]  /*6c40*/  @P5 STG.E.U16 desc[UR58][R18.64+0x10], R4 ;  /* 0x0000100412005986 */ /* 0x0045e8000c10153a */
[----:B--2---:R2:W5:Y:S01]  /*6c50*/  LDL.LU R4, [R1+0x130] ;  /* 0x0001300001047983 */ /* 0x0045620000300800 */
[----:B------:R-:W-:-:S13]  /*6c60*/  ISETP.GT.AND P5, PT, R0, 0x9, P4 ;  /* 0x000000090000780c */ /* 0x000fda00027a4270 */
[----:B--2---:R-:W-:Y:S05]  /*6c70*/  @!P5 BRA `(.L_x_70) ;  /* 0x000000000004d947 */ /* 0x004fea0003800000 */
[----:B------:R2:W5:Y:S02]  /*6c80*/  LDG.E.LTC128B.U16 R3, desc[UR58][R20.64+0x12] ;  /* 0x0000123a14037981 */ /* 0x000564000c1e1520 */
.L_x_70:
[----:B------:R-:W-:Y:S05]  /*6c90*/  BSYNC B1 ;  /* 0x0000000000017941 */ /* 0x000fea0003800000 */
.L_x_69:
[----:B------:R-:W3:Y:S04]  /*6ca0*/  LDL.LU R19, [R1+0x94] ;  /* 0x0000940001137983 */ /* 0x000ee80000300800 */
[----:B------:R-:W-:Y:S04]  /*6cb0*/  STL [R1+0x138], R6 ;  /* 0x0001380601007387 */ /* 0x000fe80000100800 */
[----:B-----5:R4:W-:Y:S04]  /*6cc0*/  STL.64 [R1+0x130], R4 ;  /* 0x0001300401007387 */ /* 0x0209e80000100a00 */
[----:B----4-:R-:W4:Y:S01]  /*6cd0*/  LDL.LU.64 R4, [R1+0xa0] ;  /* 0x0000a00001047983 */ /* 0x010f220000300a00 */
[----:B------:R-:W-:-:S04]  /*6ce0*/  IMAD.U32 R18, R3, 0x10000, RZ ;  /* 0x0001000003127824 */ /* 0x000fc800078e00ff */
[----:B------:R-:W-:-:S04]  /*6cf0*/  FMUL R18, R18, R16 ;  /* 0x0000001012127220 */ /* 0x000fc80000400000 */
[----:B---3--:R-:W-:-:S05]  /*6d00*/  FFMA R18, R19, R2, R18 ;  /* 0x0000000213127223 */ /* 0x008fca0000000012 */
[----:B------:R-:W-:-:S04]  /*6d10*/  F2FP.BF16.F32.PACK_AB R18, RZ, R18 ;  /* 0x00000012ff12723e */ /* 0x000fc800000010ff */
[----:B------:R-:W-:Y:S01]  /*6d20*/  PRMT R6, R18, 0x7610, R6 ;  /* 0x0000761012067816 */ /* 0x000fe20000000006 */
[----:B----4-:R-:W-:Y:S02]  /*6d30*/  @P5 IMAD.MOV.U32 R18, RZ, RZ, R4 ;  /* 0x000000ffff125224 */ /* 0x010fe400078e0004 */
[----:B------:R-:W-:-:S05]  /*6d40*/  @P5 IMAD.MOV.U32 R19, RZ, RZ, R5 ;  /* 0x000000ffff135224 */ /* 0x000fca00078e0005 */
[----:B------:R3:W-:Y:S02]  /*6d50*/  @P5 STG.E.U16 desc[UR58][R18.64+0x12], R6 ;  /* 0x0000120612005986 */ /* 0x0007e4000c10153a */
[----:B---3--:R-:W-:Y:S02]  /*6d60*/  IMAD.U32 R19, RZ, RZ, UR8 ;  /* 0x00000008ff137e24 */ /* 0x008fe4000f8e00ff */
[----:B------:R3:W5:Y:S02]  /*6d70*/  LDL.LU R6, [R1+0x138] ;  /* 0x0001380001067983 */ /* 0x0007640000300800 */
[----:B------:R-:W-:-:S05]  /*6d80*/  IMAD.SHL.U32 R19, R19, 0x10, RZ ;  /* 0x0000001013137824 */ /* 0x000fca00078e00ff */
[----:B------:R-:W-:Y:S02]  /*6d90*/  IADD3 R18, P5, R4, R19, RZ ;  /* 0x0000001304127210 */ /* 0x000fe40007fbe0ff */
[----:B------:R-:W4:Y:S01]  /*6da0*/  LDL R19, [R1+0xc8] ;  /* 0x0000c80001137983 */ /* 0x000f220000100800 */
[----:B------:R-:W-:Y:S02]  /*6db0*/  BSSY B1, `(.L_x_71) ;  /* 0x0000006000017945 */ /* 0x000fe40003800000 */
[----:B----4-:R-:W-:Y:S02]  /*6dc0*/  IMAD.X R19, R5, 0x1, R19, P5 ;  /* 0x0000000105137824 */ /* 0x010fe400028e0613 */
[----:B------:R3:W5:Y:S01]  /*6dd0*/  LDL.LU.64 R4, [R1+0x130] ;  /* 0x0001300001047983 */ /* 0x0007620000300a00 */
[----:B------:R-:W-:-:S13]  /*6de0*/  ISETP.GT.AND P5, PT, R0, 0x8, P3 ;  /* 0x000000080000780c */ /* 0x000fda0001fa4270 */
[----:B---3--:R-:W-:Y:S05]  /*6df0*/  @!P5 BRA `(.L_x_72) ;  /* 0x000000000004d947 */ /* 0x008fea0003800000 */
[----:B------:R3:W5:Y:S02]  /*6e00*/  LDG.E.LTC128B.U16 R3, desc[UR58][R14.64+0x10] ;  /* 0x0000103a0e037981 */ /* 0x000764000c1e1520 */
.L_x_72:
[----:B------:R-:W-:Y:S05]  /*6e10*/  BSYNC B1 ;  /* 0x0000000000017941 */ /* 0x000fea0003800000 */
.L_x_71:
[----:B------:R-:W-:Y:S04]  /*6e20*/  STL [R1+0x144], R13 ;  /* 0x0001440d01007387 */ /* 0x000fe80000100800 */
[----:B------:R4:W-:Y:S04]  /*6e30*/  STL [R1+0x140], R12 ;  /* 0x0001400c01007387 */ /* 0x0009e80000100800 */
[----:B----4-:R-:W4:Y:S04]  /*6e40*/  LDL.LU R12, [R1+0x98] ;  /* 0x00009800010c7983 */ /* 0x010f280000300800 */
[----:B------:R-:W-:Y:S04]  /*6e50*/  STL [R1+0x13c], R11 ;  /* 0x00013c0b01007387 */ /* 0x000fe80000100800 */
[----:B------:R-:W-:Y:S04]  /*6e60*/  STL [R1+0x138], R10 ;  /* 0x0001380a01007387 */ /* 0x000fe80000100800 */
[----:B------:R0:W-:Y:S04]  /*6e70*/  STL.64 [R1+0x130], R8 ;  /* 0x0001300801007387 */ /* 0x0001e80000100a00 */
[----:B0-----:R-:W2:Y:S01]  /*6e80*/  LDL.LU R8, [R1+0x128] ;  /* 0x0001280001087983 */ /* 0x001ea20000300800 */
[----:B-----5:R-:W-:-:S04]  /*6e90*/  IMAD.U32 R13, R3, 0x10000, RZ ;  /* 0x00010000030d7824 */ /* 0x020fc800078e00ff */
[----:B------:R-:W-:-:S04]  /*6ea0*/  FMUL R13, R13, R16 ;  /* 0x000000100d0d7220 */ /* 0x000fc80000400000 */
[----:B----4-:R-:W-:Y:S02]  /*6eb0*/  FFMA R12, R12, R2, R13 ;  /* 0x000000020c0c7223 */ /* 0x010fe4000000000d */
[----:B------:R0:W5:Y:S03]  /*6ec0*/  LDL.LU R13, [R1+0x144] ;  /* 0x00014400010d7983 */ /* 0x0001660000300800 */
[----:B------:R-:W-:Y:S02]  /*6ed0*/  F2FP.BF16.F32.PACK_AB R11, RZ, R12 ;  /* 0x0000000cff0b723e */ /* 0x000fe400000010ff */
[----:B------:R0:W5:Y:S02]  /*6ee0*/  LDL.LU R12, [R1+0x140] ;  /* 0x00014000010c7983 */ /* 0x0001640000300800 */
[----:B------:R-:W-:Y:S02]  /*6ef0*/  PRMT R9, R11, 0x7610, R9 ;  /* 0x000076100b097816 */ /* 0x000fe40000000009 */
[----:B------:R0:W5:Y:S02]  /*6f00*/  LDL.LU R11, [R1+0x13c] ;  /* 0x00013c00010b7983 */ /* 0x0001640000300800 */
[----:B------:R-:W-:Y:S01]  /*6f10*/  PRMT R10, R9, 0x7610, R10 ;  /* 0x00007610090a7816 */ /* 0x000fe2000000000a */
[----:B------:R-:W-:-:S04]  /*6f20*/  IMAD.U32 R9, RZ, RZ, UR8 ;  /* 0x00000008ff097e24 */ /* 0x000fc8000f8e00ff */
[----:B------:R4:W-:Y:S01]  /*6f30*/  @P5 STG.E.U16 desc[UR58][R18.64+0x10], R10 ;  /* 0x0000100a12005986 */ /* 0x0009e2000c10153a */
[----:B------:R-:W-:Y:S02]  /*6f40*/  IMAD.SHL.U32 R9, R9, 0x10, RZ ;  /* 0x0000001009097824 */ /* 0x000fe400078e00ff */
[----:B----4-:R-:W-:Y:S01]  /*6f50*/  IMAD.U32 R19, RZ, RZ, UR8 ;  /* 0x00000008ff137e24 */ /* 0x010fe2000f8e00ff */
[----:B------:R0:W5:Y:S03]  /*6f60*/  LDL.LU R10, [R1+0x138] ;  /* 0x00013800010a7983 */ /* 0x0001660000300800 */
[----:B------:R-:W-:-:S05]  /*6f70*/  IMAD.SHL.U32 R19, R19, 0x100, RZ ;  /* 0x0000010013137824 */ /* 0x000fca00078e00ff */
[----:B------:R-:W-:-:S05]  /*6f80*/  IADD3 R18, P5, R19, R6, RZ ;  /* 0x0000000613127210 */ /* 0x000fca0007fbe0ff */
[----:B--2---:R-:W-:Y:S01]  /*6f90*/  IMAD.X R19, R5, 0x1, R8, P5 ;  /* 0x0000000105137824 */ /* 0x004fe200028e0608 */
[----:B------:R-:W-:Y:S02]  /*6fa0*/  IADD3 R8, P5, R9, R18, RZ ;  /* 0x0000001209087210 */ /* 0x000fe40007fbe0ff */
[----:B------:R-:W2:Y:S01]  /*6fb0*/  LDL.LU R9, [R1+0xc8] ;  /* 0x0000c80001097983 */ /* 0x000ea20000300800 */
[----:B------:R-:W-:Y:S02]  /*6fc0*/  BSSY B1, `(.L_x_73) ;  /* 0x0000007000017945 */ /* 0x000fe40003800000 */
[----:B--2---:R-:W-:-:S05]  /*6fd0*/  IMAD.X R9, R9, 0x1, R19, P5 ;  /* 0x0000000109097824 */ /* 0x004fca00028e0613 */
[----:B------:R2:W-:Y:S04]  /*6fe0*/  STL.64 [R1+0x80], R8 ;  /* 0x0000800801007387 */ /* 0x0005e80000100a00 */
[----:B--2---:R0:W5:Y:S01]  /*6ff0*/  LDL.LU.64 R8, [R1+0x130] ;  /* 0x0001300001087983 */ /* 0x0041620000300a00 */
[----:B------:R-:W-:-:S13]  /*7000*/  ISETP.GT.AND P5, PT, R0, 0x9, P3 ;  /* 0x000000090000780c */ /* 0x000fda0001fa4270 */
[----:B0-----:R-:W-:Y:S05]  /*7010*/  @!P5 BRA `(.L_x_74) ;  /* 0x000000000004d947 */ /* 0x001fea0003800000 */
[----:B------:R0:W5:Y:S02]  /*7020*/  LDG.E.LTC128B.U16 R3, desc[UR58][R14.64+0x12] ;  /* 0x0000123a0e037981 */ /* 0x000164000c1e1520 */
.L_x_74:
[----:B------:R-:W-:Y:S05]  /*7030*/  BSYNC B1 ;  /* 0x0000000000017941 */ /* 0x000fea0003800000 */
.L_x_73:
[----:B-----5:R-:W-:Y:S04]  /*7040*/  STL [R1+0x14c], R10 ;  /* 0x00014c0a01007387 */ /* 0x020fe80000100800 */
[----:B------:R2:W-:Y:S04]  /*7050*/  STL [R1+0x148], R9 ;  /* 0x0001480901007387 */ /* 0x0005e80000100800 */
[----:B--2---:R-:W2:Y:S04]  /*7060*/  LDL.LU R9, [R1+0x9c] ;  /* 0x00009c0001097983 */ /* 0x004ea80000300800 */
[----:B------:R-:W-:Y:S04]  /*7070*/  STL [R1+0x144], R8 ;  /* 0x0001440801007387 */ /* 0x000fe80000100800 */
[----:B------:R-:W-:Y:S04]  /*7080*/  STL [R1+0x140], R5 ;  /* 0x0001400501007387 */ /* 0x000fe80000100800 */
[----:B------:R4:W-:Y:S04]  /*7090*/  STL.64 [R1+0x138], R6 ;  /* 0x0001380601007387 */ /* 0x0009e80000100a00 */
[----:B----4-:R-:W4:Y:S01]  /*70a0*/  LDL.LU.64 R6, [R1+0xd8] ;  /* 0x0000d80001067983 */ /* 0x010f220000300a00 */
[----:B------:R-:W-:-:S03]  /*70b0*/  IMAD.U32 R10, R3, 0x10000, RZ ;  /* 0x00010000030a7824 */ /* 0x000fc600078e00ff */
[----:B------:R1:W-:Y:S01]  /*70c0*/  STL [R1+0x130], R4 ;  /* 0x0001300401007387 */ /* 0x0003e20000100800 */
[----:B------:R-:W-:-:S04]  /*70d0*/  FMUL R10, R10, R16 ;  /* 0x000000100a0a7220 */ /* 0x000fc80000400000 */
[----:B--2---:R-:W-:Y:S02]  /*70e0*/  FFMA R9, R9, R2, R10 ;  /* 0x0000000209097223 */ /* 0x004fe4000000000a */
[----:B------:R2:W5:Y:S03]  /*70f0*/  LDL.LU R10, [R1+0x14c] ;  /* 0x00014c00010a7983 */ /* 0x0005660000300800 */
[----:B------:R-:W-:Y:S02]  /*7100*/  F2FP.BF16.F32.PACK_AB R8, RZ, R9 ;  /* 0x00000009ff08723e */ /* 0x000fe400000010ff */
[----:B------:R2:W5:Y:S02]  /*7110*/  LDL.LU R9, [R1+0x148] ;  /* 0x0001480001097983 */ /* 0x0005640000300800 */
[----:B------:R-:W-:Y:S02]  /*7120*/  PRMT R5, R8, 0x7610, R5 ;  /* 0x0000761008057816 */ /* 0x000fe40000000005 */
[----:B------:R2:W5:Y:S02]  /*7130*/  LDL.LU R8, [R1+0x144] ;  /* 0x0001440001087983 */ /* 0x0005640000300800 */
[----:B-1----:R-:W-:-:S02]  /*7140*/  PRMT R4, R5, 0x7610, R4 ;  /* 0x0000761005047816 */ /* 0x002fc40000000004 */
[----:B------:R2:W5:Y:S04]  /*7150*/  LDL.LU R5, [R1+0x140] ;  /* 0x0001400001057983 */ /* 0x0005680000300800 */
[----:B----4-:R1:W-:Y:S04]  /*7160*/  @P5 STG.E.U16 desc[UR58][R6.64+0x12], R4 ;  /* 0x0000120406005986 */ /* 0x0103e8000c10153a */
[----:B-1----:R2:W5:Y:S04]  /*7170*/  LDL.LU.64 R6, [R1+0x138] ;  /* 0x0001380001067983 */ /* 0x0025680000300a00 */
[----:B------:R2:W5:Y:S01]  /*7180*/  LDL.LU R4, [R1+0x130] ;  /* 0x0001300001047983 */ /* 0x0005620000300800 */
[----:B------:R-:W-:Y:S01]  /*7190*/  ISETP.GT.AND P5, PT, R0, 0x10, P0 ;  /* 0x000000100000780c */ /* 0x000fe200007a4270 */
[----:B------:R-:W-:-:S12]  /*71a0*/  BSSY B1, `(.L_x_75) ;  /* 0x0000006000017945 */ /* 0x000fd80003800000 */
[----:B--2---:R-:W-:Y:S05]  /*71b0*/  @!P5 BRA `(.L_x_76) ;  /* 0x000000000010d947 */ /* 0x004fea0003800000 */
[----:B------:R1:W-:Y:S04]  /*71c0*/  STL [R1+0x130], R2 ;  /* 0x0001300201007387 */ /* 0x0003e80000100800 */
[----:B-1----:R-:W2:Y:S04]  /*71d0*/  LDL.64 R2, [R1+0xe0] ;  /* 0x0000e00001027983 */ /* 0x002ea80000100a00 */
[----:B--2---:R1:W5:Y:S04]  /*71e0*/  LDG.E.LTC128B.U16 R3, desc[UR58][R2.64+0x20] ;  /* 0x0000203a02037981 */ /* 0x004368000c1e1520 */
[----:B------:R1:W5:Y:S02]  /*71f0*/  LDL.LU R2, [R1+0x130] ;  /* 0x0001300001027983 */ /* 0x0003640000300800 */
.L_x_76:
[----:B------:R-:W-:Y:S05]  /*7200*/  BSYNC B1 ;  /* 0x0000000000017941 */ /* 0x000fea0003800000 */
.L_x_75:
        /* <DEDUP_REMOVED lines=10> */
[----:B----4-:R-:W-:Y:S02]  /*72b0*/  F2FP.BF16.F32.PACK_AB R6, RZ, R7 ;  /* 0x00000007ff06723e */ /* 0x010fe400000010ff */
[----:B------:R2:W5:Y:S02]  /*72c0*/  LDL.LU R7, [R1+0x13c] ;  /* 0x00013c0001077983 */ /* 0x0005640000300800 */
[----:B0-----:R-:W-:Y:S02]  /*72d0*/  PRMT R5, R6, 0x7610, R5 ;  /* 0x0000761006057816 */ /* 0x001fe40000000005 */
[----:B------:R2:W5:Y:S02]  /*72e0*/  LDL.LU R6, [R1+0x138] ;  /* 0x0001380001067983 */ /* 0x0005640000300800 */
[----:B---3--:R-:W-:-:S02]  /*72f0*/  PRMT R4, R5, 0x7610, R4 ;  /* 0x0000761005047816 */ /* 0x008fc40000000004 */
[----:B------:R2:W5:Y:S04]  /*7300*/  LDL.LU R5, [R1+0x134] ;  /* 0x0001340001057983 */ /* 0x0005680000300800 */
[----:B------:R0:W-:Y:S04]  /*7310*/  @P5 STG.E.U16 desc[UR58][R10.64+0x20], R4 ;  /* 0x000020040a005986 */ /* 0x0001e8000c10153a */
[----:B0-----:R2:W5:Y:S01]  /*7320*/  LDL.LU R4, [R1+0x130] ;  /* 0x0001300001047983 */ /* 0x0015620000300800 */
[----:B------:R-:W-:Y:S01]  /*7330*/  ISETP.GT.AND P5, PT, R0, 0x11, P0 ;  /* 0x000000110000780c */ /* 0x000fe200007a4270 */
[----:B------:R-:W-:-:S12]  /*7340*/  BSSY B1, `(.L_x_77) ;  /* 0x0000006000017945 */ /* 0x000fd80003800000 */
[----:B--2---:R-:W-:Y:S05]  /*7350*/  @!P5 BRA `(.L_x_78) ;  /* 0x000000000010d947 */ /* 0x004fea0003800000 */
[----:B------:R1:W-:Y:S04]  /*7360*/  STL [R1+0x130], R2 ;  /* 0x0001300201007387 */ /* 0x0003e80000100800 */
[----:B-1----:R-:W2:Y:S04]  /*7370*/  LDL.64 R2, [R1+0xe0] ;  /* 0x0000e00001027983 */ /* 0x002ea80000100a00 */
[----:B--2---:R0:W5:Y:S04]  /*7380*/  LDG.E.LTC128B.U16 R3, desc[UR58][R2.64+0x22] ;  /* 0x0000223a02037981 */ /* 0x004168000c1e1520 */
[----:B------:R0:W5:Y:S02]  /*7390*/  LDL.LU R2, [R1+0x130] ;  /* 0x0001300001027983 */ /* 0x0001640000300800 */
.L_x_78:
[----:B------:R-:W-:Y:S05]  /*73a0*/  BSYNC B1 ;  /* 0x0000000000017941 */ /* 0x000fea0003800000 */
.L_x_77:
        /* <DEDUP_REMOVED lines=22> */
.L_x_80:
[----:B------:R-:W-:Y:S05]  /*7510*/  BSYNC B1 ;  /* 0x0000000000017941 */ /* 0x000fea0003800000 */
.L_x_79:
        /* <DEDUP_REMOVED lines=22> */
.L_x_82:
[----:B------:R-:W-:Y:S05]  /*7680*/  BSYNC B1 ;  /* 0x0000000000017941 */ /* 0x000fea0003800000 */
.L_x_81:
        /* <DEDUP_REMOVED lines=21> */
[----:B------:R1:W-:Y:S04]  /*77e0*/  STL [R1+0x130], R2 ;  /* 0x0001300201007387 */ /* 0x0003e80000100800 */
[----:B-1----:R-:W2:Y:S04]  /*77f0*/  LDL.64 R2, [R1+0xe0] ;  /* 0x0000e00001027983 */ /* 0x002ea80000100a00 */
[----:B--2---:R1:W5:Y:S04]  /*7800*/  LDG.E.LTC128B.U16 R3, desc[UR58][R2.64+0x30] ;  /* 0x0000303a02037981 */ /* 0x004368000c1e1520 */
[----:B------:R1:W5:Y:S02]  /*7810*/  LDL.LU R2, [R1+0x130] ;  /* 0x0001300001027983 */ /* 0x0003640000300800 */
.L_x_84:
[----:B------:R-:W-:Y:S05]  /*7820*/  BSYNC B1 ;  /* 0x0000000000017941 */ /* 0x000fea0003800000 */
.L_x_83:
        /* <DEDUP_REMOVED lines=25> */
.L_x_86:
[----:B------:R-:W-:Y:S05]  /*79c0*/  BSYNC B1 ;  /* 0x0000000000017941 */ /* 0x000fea0003800000 */
.L_x_85:
        /* <DEDUP_REMOVED lines=22> */
.L_x_88:
[----:B------:R-:W-:Y:S05]  /*7b30*/  BSYNC B1 ;  /* 0x0000000000017941 */ /* 0x000fea0003800000 */
.L_x_87:
        /* <DEDUP_REMOVED lines=22> */
.L_x_90:
[----:B------:R-:W-:Y:S05]  /*7ca0*/  BSYNC B1 ;  /* 0x0000000000017941 */ /* 0x000fea0003800000 */
.L_x_89:
        /* <DEDUP_REMOVED lines=22> */
.L_x_92:
[----:B------:R-:W-:Y:S05]  /*7e10*/  BSYNC B1 ;  /* 0x0000000000017941 */ /* 0x000fea0003800000 */
.L_x_91:
[----:B------:R-:W-:Y:S04]  /*7e20*/  STL [R1+0x144], R12 ;  /* 0x0001440c01007387 */ /* 0x000fe80000100800 */
[----:B------:R2:W-:Y:S04]  /*7e30*/  STL [R1+0x140], R9 ;  /* 0x0001400901007387 */ /* 0x0005e80000100800 */
[----:B--2---:R-:W2:Y:S01]  /*7e40*/  LDL.LU R9, [R1+0x40] ;  /* 0x0000400001097983 */ /* 0x004ea20000300800 */
[----:B-----5:R-:W-:-:S03]  /*7e50*/  IMAD.U32 R12, R3, 0x10000, RZ ;  /* 0x00010000030c7824 */ /* 0x020fc600078e00ff */
[----:B------:R3:W-:Y:S01]  /*7e60*/  STL.64 [R1+0x138], R10 ;  /* 0x0001380a01007387 */ /* 0x0007e20000100a00 */
[----:B------:R-:W-:-:S03]  /*7e70*/  FMUL R12, R12, R16 ;  /* 0x000000100c0c7220 */ /* 0x000fc60000400000 */
[----:B------:R4:W-:Y:S01]  /*7e80*/  STL [R1+0x130], R8 ;  /* 0x0001300801007387 */ /* 0x0009e20000100800 */
[----:B--2---:R-:W-:-:S03]  /*7e90*/  FFMA R9, R9, R2, R12 ;  /* 0x0000000209097223 */ /* 0x004fc6000000000c */
[----:B------:R2:W5:Y:S02]  /*7ea0*/  LDL.LU R12, [R1+0x144] ;  /* 0x00014400010c7983 */ /* 0x0005640000300800 */
[----:B---3--:R-:W-:Y:S02]  /*7eb0*/  F2FP.BF16.F32.PACK_AB R11, RZ, R9 ;  /* 0x00000009ff0b723e */ /* 0x008fe400000010ff */
[----:B------:R2:W5:Y:S02]  /*7ec0*/  LDL.LU R9, [R1+0x140] ;  /* 0x0001400001097983 */ /* 0x0005640000300800 */
[----:B------:R-:W-:Y:S01]  /*7ed0*/  PRMT R10, R11, 0x7610, R10 ;  /* 0x000076100b0a7816 */ /* 0x000fe2000000000a */
[----:B------:R-:W-:-:S03]  /*7ee0*/  @P5 IMAD.MOV.U32 R11, RZ, RZ, R5 ;  /* 0x000000ffff0b5224 */ /* 0x000fc600078e0005 */
[----:B----4-:R-:W-:Y:S01]  /*7ef0*/  PRMT R8, R10, 0x7610, R8 ;  /* 0x000076100a087816 */ /* 0x010fe20000000008 */
[----:B------:R-:W-:-:S05]  /*7f00*/  @P5 IMAD.MOV.U32 R10, RZ, RZ, R6 ;  /* 0x000000ffff0a5224 */ /* 0x000fca00078e0006 */
[----:B------:R3:W-:Y:S04]  /*7f10*/  @P5 STG.E.U16 desc[UR58][R10.64+0x20], R8 ;  /* 0x000020080a005986 */ /* 0x0007e8000c10153a */
[----:B---3--:R2:W5:Y:S04]  /*7f20*/  LDL.LU.64 R10, [R1+0x138] ;  /* 0x00013800010a7983 */ /* 0x0085680000300a00 */
[----:B------:R2:W5:Y:S01]  /*7f30*/  LDL.LU R8, [R1+0x130] ;  /* 0x0001300001087983 */ /* 0x0005620000300800 */
[----:B------:R-:W-:Y:S01]  /*7f40*/  ISETP.GT.AND P5, PT, R0, 0x11, P2 ;  /* 0x000000110000780c */ /* 0x000fe200017a4270 */
[----:B------:R-:W-:-:S12]  /*7f50*/  BSSY B1, `(.L_x_93) ;  /* 0x0000003000017945 */ /* 0x000fd80003800000 */
[----:B--2---:R-:W-:Y:S05]  /*7f60*/  @!P5 BRA `(.L_x_94) ;  /* 0x000000000004d947 */ /* 0x004fea0003800000 */
[----:B------:R2:W5:Y:S02]  /*7f70*/  LDG.E.LTC128B.U16 R3, desc[UR58][R232.64+0x22] ;  /* 0x0000223ae8037981 */ /* 0x000564000c1e1520 */
.L_x_94:
[----:B------:R-:W-:Y:S05]  /*7f80*/  BSYNC B1 ;  /* 0x0000000000017941 */ /* 0x000fea0003800000 */
.L_x_93:
[----:B-----5:R-:W-:Y:S04]  /*7f90*/  STL [R1+0x144], R12 ;  /* 0x0001440c01007387 */ /* 0x020fe80000100800 */
[----:B------:R3:W-:Y:S04]  /*7fa0*/  STL [R1+0x140], R9 ;  /* 0x0001400901007387 */ /* 0x0007e80000100800 */
[----:B---3--:R-:W3:Y:S01]  /*7fb0*/  LDL.LU R9, [R1+0x44] ;  /* 0x0000440001097983 */ /* 0x008ee20000300800 */
[----:B------:R-:W-:-:S03]  /*7fc0*/  IMAD.U32 R12, R3, 0x10000, RZ ;  /* 0x00010000030c7824 */ /* 0x000fc600078e00ff */
[----:B------:R4:W-:Y:S01]  /*7fd0*/  STL.64 [R1+0x138], R10 ;  /* 0x0001380a01007387 */ /* 0x0009e20000100a00 */
[----:B------:R-:W-:-:S03]  /*7fe0*/  FMUL R12, R12, R16 ;  /* 0x000000100c0c7220 */ /* 0x000fc60000400000 */
[----:B------:R0:W-:Y:S01]  /*7ff0*/  STL [R1+0x130], R8 ;  /* 0x0001300801007387 */ /* 0x0001e20000100800 */
[----:B---3--:R-:W-:-:S03]  /*8000*/  FFMA R9, R9, R2, R12 ;  /* 0x0000000209097223 */ /* 0x008fc6000000000c */
[----:B------:R3:W5:Y:S02]  /*8010*/  LDL.LU R12, [R1+0x144] ;  /* 0x00014400010c7983 */ /* 0x0007640000300800 */
[----:B----4-:R-:W-:Y:S02]  /*8020*/  F2FP.BF16.F32.PACK_AB R11, RZ, R9 ;  /* 0x00000009ff0b723e */ /* 0x010fe400000010ff */
[----:B------:R3:W5:Y:S02]  /*8030*/  LDL.LU R9, [R1+0x140] ;  /* 0x0001400001097983 */ /* 0x0007640000300800 */
[----:B------:R-:W-:Y:S01]  /*8040*/  PRMT R10, R11, 0x7610, R10 ;  /* 0x000076100b0a7816 */ /* 0x000fe2000000000a */
[----:B------:R-:W-:-:S03]  /*8050*/  @P5 IMAD.MOV.U32 R11, RZ, RZ, R5 ;  /* 0x000000ffff0b5224 */ /* 0x000fc600078e0005 */
[----:B0-----:R-:W-:Y:S01]  /*8060*/  PRMT R8, R10, 0x7610, R8 ;  /* 0x000076100a087816 */ /* 0x001fe20000000008 */
[----:B------:R-:W-:-:S05]  /*8070*/  @P5 IMAD.MOV.U32 R10, RZ, RZ, R6 ;  /* 0x000000ffff0a5224 */ /* 0x000fca00078e0006 */
[----:B------:R0:W-:Y:S04]  /*8080*/  @P5 STG.E.U16 desc[UR58][R10.64+0x22], R8 ;  /* 0x000022080a005986 */ /* 0x0001e8000c10153a */
[----:B0-----:R3:W5:Y:S04]  /*8090*/  LDL.LU.64 R10, [R1+0x138] ;  /* 0x00013800010a7983 */ /* 0x0017680000300a00 */
[----:B------:R3:W5:Y:S01]  /*80a0*/  LDL.LU R8, [R1+0x130] ;  /* 0x0001300001087983 */ /* 0x0007620000300800 */
[----:B------:R-:W-:Y:S01]  /*80b0*/  ISETP.GT.AND P5, PT, R0, 0x10, P6 ;  /* 0x000000100000780c */ /* 0x000fe200037a4270 */
[----:B------:R-:W-:-:S12]  /*80c0*/  BSSY B1, `(.L_x_95) ;  /* 0x0000003000017945 */ /* 0x000fd80003800000 */
[----:B---3--:R-:W-:Y:S05]  /*80d0*/  @!P5 BRA `(.L_x_96) ;  /* 0x000000000004d947 */ /* 0x008fea0003800000 */
[----:B------:R0:W5:Y:S02]  /*80e0*/  LDG.E.LTC128B.U16 R3, desc[UR58][R22.64+0x20] ;  /* 0x0000203a16037981 */ /* 0x000164000c1e1520 */
.L_x_96:
[----:B------:R-:W-:Y:S05]  /*80f0*/  BSYNC B1 ;  /* 0x0000000000017941 */ /* 0x000fea0003800000 */
.L_x_95:
[----:B-----5:R-:W-:Y:S04]  /*8100*/  STL [R1+0x140], R10 ;  /* 0x0001400a01007387 */ /* 0x020fe80000100800 */
[----:B------:R3:W-:Y:S04]  /*8110*/  STL [R1+0x13c], R7 ;  /* 0x00013c0701007387 */ /* 0x0007e80000100800 */
[----:B---3--:R-:W3:Y:S01]  /*8120*/  LDL.LU R7, [R1+0x48] ;  /* 0x0000480001077983 */ /* 0x008ee20000300800 */
[----:B------:R-:W-:-:S03]  /*8130*/  IMAD.U32 R10, R3, 0x10000, RZ ;  /* 0x00010000030a7824 */ /* 0x000fc600078e00ff */
[----:B------:R4:W-:Y:S01]  /*8140*/  STL [R1+0x138], R6 ;  /* 0x0001380601007387 */ /* 0x0009e20000100800 */
[----:B------:R-:W-:-:S03]  /*8150*/  FMUL R10, R10, R16 ;  /* 0x000000100a0a7220 */ /* 0x000fc60000400000 */
[----:B------:R1:W-:Y:S04]  /*8160*/  STL [R1+0x134], R5 ;  /* 0x0001340501007387 */ /* 0x0003e80000100800 */
[----:B------:R2:W-:Y:S01]  /*8170*/  STL [R1+0x130], R4 ;  /* 0x0001300401007387 */ /* 0x0005e20000100800 */
[----:B---3--:R-:W-:-:S03]  /*8180*/  FFMA R7, R7, R2, R10 ;  /* 0x0000000207077223 */ /* 0x008fc6000000000a */
[----:B------:R3:W5:Y:S02]  /*8190*/  LDL.LU R10, [R1+0x140] ;  /* 0x00014000010a7983 */ /* 0x0007640000300800 */
[----:B----4-:R-:W-:Y:S02]  /*81a0*/  F2FP.BF16.F32.PACK_AB R6, RZ, R7 ;  /* 0x00000007ff06723e */ /* 0x010fe400000010ff */
[----:B------:R3:W5:Y:S02]  /*81b0*/  LDL.LU R7, [R1+0x13c] ;  /* 0x00013c0001077983 */ /* 0x0007640000300800 */
[----:B-1----:R-:W-:Y:S02]  /*81c0*/  PRMT R5, R6, 0x7610, R5 ;  /* 0x0000761006057816 */ /* 0x002fe40000000005 */
[----:B------:R3:W5:Y:S02]  /*81d0*/  LDL.LU R6, [R1+0x138] ;  /* 0x0001380001067983 */ /* 0x0007640000300800 */
[----:B--2---:R-:W-:-:S02]  /*81e0*/  PRMT R4, R5, 0x7610, R4 ;  /* 0x0000761005047816 */ /* 0x004fc40000000004 */
[----:B------:R3:W5:Y:S04]  /*81f0*/  LDL.LU R5, [R1+0x134] ;  /* 0x0001340001057983 */ /* 0x0007680000300800 */
[----:B------:R1:W-:Y:S04]  /*8200*/  @P5 STG.E.U16 desc[UR58][R8.64+0x20], R4 ;  /* 0x0000200408005986 */ /* 0x0003e8000c10153a */
[----:B-1----:R3:W5:Y:S01]  /*8210*/  LDL.LU R4, [R1+0x130] ;  /* 0x0001300001047983 */ /* 0x0027620000300800 */
[----:B------:R-:W-:Y:S01]  /*8220*/  ISETP.GT.AND P5, PT, R0, 0x11, P6 ;  /* 0x000000110000780c */ /* 0x000fe200037a4270 */
[----:B------:R-:W-:-:S12]  /*8230*/  BSSY B1, `(.L_x_97) ;  /* 0x0000003000017945 */ /* 0x000fd80003800000 */
[----:B---3--:R-:W-:Y:S05]  /*8240*/  @!P5 BRA `(.L_x_98) ;  /* 0x000000000004d947 */ /* 0x008fea0003800000 */
[----:B------:R1:W5:Y:S02]  /*8250*/  LDG.E.LTC128B.U16 R3, desc[UR58][R22.64+0x22] ;  /* 0x0000223a16037981 */ /* 0x000364000c1e1520 */
.L_x_98:
[----:B------:R-:W-:Y:S05]  /*8260*/  BSYNC B1 ;  /* 0x0000000000017941 */ /* 0x000fea0003800000 */
.L_x_97:
        /* <DEDUP_REMOVED lines=22> */
.L_x_100:
[----:B------:R-:W-:Y:S05]  /*83d0*/  BSYNC B1 ;  /* 0x0000000000017941 */ /* 0x000fea0003800000 */
.L_x_99:
        /* <DEDUP_REMOVED lines=22> */
.L_x_102:
[----:B------:R-:W-:Y:S05]  /*8540*/  BSYNC B1 ;  /* 0x0000000000017941 */ /* 0x000fea0003800000 */
.L_x_101:
        /* <DEDUP_REMOVED lines=22> */
.L_x_104:
[----:B------:R-:W-:Y:S05]  /*86b0*/  BSYNC B1 ;  /* 0x0000000000017941 */ /* 0x000fea0003800000 */
.L_x_103:
        /* <DEDUP_REMOVED lines=22> */
.L_x_106:
[----:B------:R-:W-:Y:S05]  /*8820*/  BSYNC B1 ;  /* 0x0000000000017941 */ /* 0x000fea0003800000 */
.L_x_105:
[----:B------:R-:W-:Y:S04]  /*8830*/  STL [R1+0x150], R14 ;  /* 0x0001500e01007387 */ /* 0x000fe80000100800 */
[----:B------:R2:W-:Y:S04]  /*8840*/  STL [R1+0x14c], R13 ;  /* 0x00014c0d01007387 */ /* 0x0005e80000100800 */
[----:B--2---:R-:W2:Y:S01]  /*8850*/  LDL.LU R13, [R1+0x5c] ;  /* 0x00005c00010d7983 */ /* 0x004ea20000300800 */
[----:B-----5:R-:W-:-:S03]  /*8860*/  IMAD.U32 R14, R3, 0x10000, RZ ;  /* 0x00010000030e7824 */ /* 0x020fc600078e00ff */
[----:B------:R-:W-:Y:S01]  /*8870*/  STL [R1+0x148], R12 ;  /* 0x0001480c01007387 */ /* 0x000fe20000100800 */
[----:B------:R-:W-:-:S03]  /*8880*/  FMUL R14, R14, R16 ;  /* 0x000000100e0e7220 */ /* 0x000fc60000400000 */
[----:B------:R-:W-:Y:S04]  /*8890*/  STL [R1+0x144], R11 ;  /* 0x0001440b01007387 */ /* 0x000fe80000100800 */
[----:B------:R-:W-:Y:S04]  /*88a0*/  STL [R1+0x140], R10 ;  /* 0x0001400a01007387 */ /* 0x000fe80000100800 */
[----:B------:R3:W-:Y:S04]  /*88b0*/  STL [R1+0x13c], R7 ;  /* 0x00013c0701007387 */ /* 0x0007e80000100800 */
[----:B---3--:R-:W3:Y:S04]  /*88c0*/  LDL.LU R7, [R1+0x20] ;  /* 0x0000200001077983 */ /* 0x008ee80000300800 */
[----:B------:R-:W-:Y:S04]  /*88d0*/  STL [R1+0x138], R6 ;  /* 0x0001380601007387 */ /* 0x000fe80000100800 */
[----:B------:R-:W-:Y:S04]  /*88e0*/  STL [R1+0x134], R5 ;  /* 0x0001340501007387 */ /* 0x000fe80000100800 */
[----:B------:R-:W-:Y:S01]  /*88f0*/  STL [R1+0x130], R4 ;  /* 0x0001300401007387 */ /* 0x000fe20000100800 */
[----:B--2---:R-:W-:-:S03]  /*8900*/  FFMA R13, R13, R2, R14 ;  /* 0x000000020d0d7223 */ /* 0x004fc6000000000e */
[----:B------:R2:W5:Y:S02]  /*8910*/  LDL.LU R14, [R1+0x150] ;  /* 0x00015000010e7983 */ /* 0x0005640000300800 */
[----:B------:R-:W-:Y:S02]  /*8920*/  F2FP.BF16.F32.PACK_AB R12, RZ, R13 ;  /* 0x0000000dff0c723e */ /* 0x000fe400000010ff */
[----:B------:R2:W5:Y:S02]  /*8930*/  LDL.LU R13, [R1+0x14c] ;  /* 0x00014c00010d7983 */ /* 0x0005640000300800 */
[----:B------:R-:W-:Y:S02]  /*8940*/  PRMT R11, R12, 0x7610, R11 ;  /* 0x000076100c0b7816 */ /* 0x000fe4000000000b */
[----:B------:R2:W5:Y:S02]  /*8950*/  LDL.LU R12, [R1+0x148] ;  /* 0x00014800010c7983 */ /* 0x0005640000300800 */
[----:B------:R-:W-:-:S02]  /*8960*/  PRMT R10, R11, 0x7610, R10 ;  /* 0x000076100b0a7816 */ /* 0x000fc4000000000a */
[----:B------:R2:W5:Y:S04]  /*8970*/  LDL.LU R11, [R1+0x144] ;  /* 0x00014400010b7983 */ /* 0x0005680000300800 */
[----:B------:R4:W-:Y:S01]  /*8980*/  @P5 STG.E.U16 desc[UR58][R8.64+0x32], R10 ;  /* 0x0000320a08005986 */ /* 0x0009e2000c10153a */
[----:B------:R-:W-:-:S13]  /*8990*/  ISETP.GT.AND P5, PT, R0, 0x10, P4 ;  /* 0x000000100000780c */ /* 0x000fda00027a4270 */
[----:B------:R-:W4:Y:S02]  /*89a0*/  @P5 LDG.E.LTC128B.U16 R3, desc[UR58][R20.64+0x20] ;  /* 0x0000203a14035981 */ /* 0x000f24000c1e1520 */
[----:B----4-:R-:W-:-:S04]  /*89b0*/  IMAD.U32 R10, R3, 0x10000, RZ ;  /* 0x00010000030a7824 */ /* 0x010fc800078e00ff */
[----:B------:R-:W-:-:S04]  /*89c0*/  FMUL R10, R10, R16 ;  /* 0x000000100a0a7220 */ /* 0x000fc80000400000 */
[----:B---3--:R-:W-:Y:S02]  /*89d0*/  FFMA R7, R7, R2, R10 ;  /* 0x0000000207077223 */ /* 0x008fe4000000000a */
        /* <DEDUP_REMOVED lines=8> */
[----:B---3--:R2:W5:Y:S01]  /*8a60*/  LDL.LU R4, [R1+0x130] ;  /* 0x0001300001047983 */ /* 0x0085620000300800 */
[----:B------:R-:W-:Y:S01]  /*8a70*/  ISETP.GT.AND P5, PT, R0, 0x11, P4 ;  /* 0x000000110000780c */ /* 0x000fe200027a4270 */
[----:B------:R-:W-:-:S12]  /*8a80*/  BSSY B1, `(.L_x_107) ;  /* 0x0000003000017945 */ /* 0x000fd80003800000 */
[----:B--2---:R-:W-:Y:S05]  /*8a90*/  @!P5 BRA `(.L_x_108) ;  /* 0x000000000004d947 */ /* 0x004fea0003800000 */
[----:B------:R2:W5:Y:S02]  /*8aa0*/  LDG.E.LTC128B.U16 R3, desc[UR58][R20.64+0x22] ;  /* 0x0000223a14037981 */ /* 0x000564000c1e1520 */
.L_x_108:
[----:B------:R-:W-:Y:S05]  /*8ab0*/  BSYNC B1 ;  /* 0x0000000000017941 */ /* 0x000fea0003800000 */
.L_x_107:
[----:B------:R-:W-:Y:S04]  /*8ac0*/  STL [R1+0x140], R8 ;  /* 0x0001400801007387 */ /* 0x000fe80000100800 */
[----:B-----5:R3:W-:Y:S04]  /*8ad0*/  STL [R1+0x13c], R7 ;  /* 0x00013c0701007387 */ /* 0x0207e80000100800 */
        /* <DEDUP_REMOVED lines=10> */
[----:B0-----:R-:W-:Y:S02]  /*8b80*/  PRMT R5, R6, 0x7610, R5 ;  /* 0x0000761006057816 */ /* 0x001fe40000000005 */
[----:B------:R3:W5:Y:S02]  /*8b90*/  LDL.LU R6, [R1+0x138] ;  /* 0x0001380001067983 */ /* 0x0007640000300800 */
[----:B-1----:R-:W-:-:S02]  /*8ba0*/  PRMT R4, R5, 0x7610, R4 ;  /* 0x0000761005047816 */ /* 0x002fc40000000004 */
[----:B------:R3:W5:Y:S04]  /*8bb0*/  LDL.LU R5, [R1+0x134] ;  /* 0x0001340001057983 */ /* 0x0007680000300800 */
[----:B------:R0:W-:Y:S04]  /*8bc0*/  @P5 STG.E.U16 desc[UR58][R18.64+0x22], R4 ;  /* 0x0000220412005986 */ /* 0x0001e8000c10153a */
[----:B0-----:R3:W5:Y:S01]  /*8bd0*/  LDL.LU R4, [R1+0x130] ;  /* 0x0001300001047983 */ /* 0x0017620000300800 */
[----:B------:R-:W-:Y:S01]  /*8be0*/  ISETP.GT.AND P5, PT, R0, 0x10, P3 ;  /* 0x000000100000780c */ /* 0x000fe20001fa4270 */
[----:B------:R-:W-:-:S12]  /*8bf0*/  BSSY B1, `(.L_x_109) ;  /* 0x0000003000017945 */ /* 0x000fd80003800000 */
[----:B---3--:R-:W-:Y:S05]  /*8c00*/  @!P5 BRA `(.L_x_110) ;  /* 0x000000000004d947 */ /* 0x008fea0003800000 */
[----:B------:R0:W5:Y:S02]  /*8c10*/  LDG.E.LTC128B.U16 R3, desc[UR58][R14.64+0x20] ;  /* 0x0000203a0e037981 */ /* 0x000164000c1e1520 */
.L_x_110:
[----:B------:R-:W-:Y:S05]  /*8c20*/  BSYNC B1 ;  /* 0x0000000000017941 */ /* 0x000fea0003800000 */
.L_x_109:
[----:B------:R-:W-:Y:S04]  /*8c30*/  STL [R1+0x14c], R10 ;  /* 0x00014c0a01007387 */ /* 0x000fe80000100800 */
[----:B------:R1:W-:Y:S04]  /*8c40*/  STL [R1+0x148], R9 ;  /* 0x0001480901007387 */ /* 0x0003e80000100800 */
[----:B-1----:R-:W3:Y:S04]  /*8c50*/  LDL.LU R9, [R1+0x28] ;  /* 0x0000280001097983 */ /* 0x002ee80000300800 */
[----:B-----5:R-:W-:Y:S04]  /*8c60*/  STL [R1+0x144], R8 ;  /* 0x0001440801007387 */ /* 0x020fe80000100800 */
[----:B------:R-:W-:Y:S04]  /*8c70*/  STL [R1+0x140], R5 ;  /* 0x0001400501007387 */ /* 0x000fe80000100800 */
[----:B------:R1:W-:Y:S04]  /*8c80*/  STL.64 [R1+0x138], R6 ;  /* 0x0001380601007387 */ /* 0x0003e80000100a00 */
[----:B-1----:R-:W4:Y:S01]  /*8c90*/  LDL.LU.64 R6, [R1+0x80] ;  /* 0x0000800001067983 */ /* 0x002f220000300a00 */
[----:B------:R-:W-:-:S03]  /*8ca0*/  IMAD.U32 R10, R3, 0x10000, RZ ;  /* 0x00010000030a7824 */ /* 0x000fc600078e00ff */
[----:B------:R1:W-:Y:S01]  /*8cb0*/  STL [R1+0x130], R4 ;  /* 0x0001300401007387 */ /* 0x0003e20000100800 */
[----:B------:R-:W-:-:S04]  /*8cc0*/  FMUL R10, R10, R16 ;  /* 0x000000100a0a7220 */ /* 0x000fc80000400000 */
[----:B---3--:R-:W-:Y:S02]  /*8cd0*/  FFMA R9, R9, R2, R10 ;  /* 0x0000000209097223 */ /* 0x008fe4000000000a */
        /* <DEDUP_REMOVED lines=12> */
[----:B---3--:R-:W-:Y:S05]  /*8da0*/  @!P5 BRA `(.L_x_112) ;  /* 0x000000000004d947 */ /* 0x008fea0003800000 */
[----:B------:R1:W5:Y:S02]  /*8db0*/  LDG.E.LTC128B.U16 R3, desc[UR58][R14.64+0x22] ;  /* 0x0000223a0e037981 */ /* 0x000364000c1e1520 */
.L_x_112:
[----:B------:R-:W-:Y:S05]  /*8dc0*/  BSYNC B1 ;  /* 0x0000000000017941 */ /* 0x000fea0003800000 */
.L_x_111:
        /* <DEDUP_REMOVED lines=14> */
[----:B--2---:R-:W-:-:S02]  /*8eb0*/  PRMT R4, R5, 0x7610, R4 ;  /* 0x0000761005047816 */ /* 0x004fc40000000004 */
[----:B------:R3:W5:Y:S04]  /*8ec0*/  LDL.LU R5, [R1+0x134] ;  /* 0x0001340001057983 */ /* 0x0007680000300800 */
[----:B------:R0:W-:Y:S04]  /*8ed0*/  @P5 STG.E.U16 desc[UR58][R12.64+0x22], R4 ;  /* 0x000022040c005986 */ /* 0x0001e8000c10153a */
[----:B0-----:R3:W5:Y:S01]  /*8ee0*/  LDL.LU R4, [R1+0x130] ;  /* 0x0001300001047983 */ /* 0x0017620000300800 */
[----:B------:R-:W-:Y:S01]  /*8ef0*/  ISETP.GT.AND P5, PT, R0, 0x18, P4 ;  /* 0x000000180000780c */ /* 0x000fe200027a4270 */
[----:B------:R-:W-:-:S12]  /*8f00*/  BSSY B1, `(.L_x_113) ;  /* 0x0000003000017945 */ /* 0x000fd80003800000 */
[----:B---3--:R-:W-:Y:S05]  /*8f10*/  @!P5 BRA `(.L_x_114) ;  /* 0x000000000004d947 */ /* 0x008fea0003800000 */
[----:B------:R0:W5:Y:S02]  /*8f20*/  LDG.E.LTC128B.U16 R3, desc[UR58][R20.64+0x30] ;  /* 0x0000303a14037981 */ /* 0x000164000c1e1520 */
.L_x_114:
[----:B------:R-:W-:Y:S05]  /*8f30*/  BSYNC B1 ;  /* 0x0000000000017941 */ /* 0x000fea0003800000 */
.L_x_113:
        /* <DEDUP_REMOVED lines=22> */
.L_x_116:
[----:B------:R-:W-:Y:S05]  /*90a0*/  BSYNC B1 ;  /* 0x0000000000017941 */ /* 0x000fea0003800000 */
.L_x_115:
        /* <DEDUP_REMOVED lines=22> */
.L_x_118:
[----:B------:R-:W-:Y:S05]  /*9210*/  BSYNC B1 ;  /* 0x0000000000017941 */ /* 0x000fea0003800000 */
.L_x_117:
        /* <DEDUP_REMOVED lines=22> */
.L_x_120:
[----:B------:R-:W-:Y:S05]  /*9380*/  BSYNC B1 ;  /* 0x0000000000017941 */ /* 0x000fea0003800000 */
.L_x_119:
        /* <DEDUP_REMOVED lines=22> */
[----:B0-----:R-:W2:Y:S04]  /*94f0*/  LDL.64 R2, [R1+0xe0] ;  /* 0x0000e00001027983 */ /* 0x001ea80000100a00 */
[----:B--2---:R0:W5:Y:S04]  /*9500*/  LDG.E.LTC128B.U16 R3, desc[UR58][R2.64+0x40] ;  /* 0x0000403a02037981 */ /* 0x004168000c1e1520 */
[----:B------:R0:W5:Y:S02]  /*9510*/  LDL.LU R2, [R1+0x130] ;  /* 0x0001300001027983 */ /* 0x0001640000300800 */
.L_x_122:
[----:B------:R-:W-:Y:S05]  /*9520*/  BSYNC B1 ;  /* 0x0000000000017941 */ /* 0x000fea0003800000 */
.L_x_121:
[----:B-----5:R-:W-:Y:S04]  /*9530*/  STL [R1+0x140], R8 ;  /* 0x0001400801007387 */ /* 0x020fe80000100800 */
[----:B------:R2:W-:Y:S04]  /*9540*/  STL [R1+0x13c], R7 ;  /* 0x00013c0701007387 */ /* 0x0005e80000100800 */
[----:B--2---:R-:W2:Y:S01]  /*9550*/  LDL.LU R7, [R1] ;  /* 0x0000000001077983 */ /* 0x004ea20000300800 */
        /* <DEDUP_REMOVED lines=19> */
[----:B0-----:R-:W2:Y:S04]  /*9690*/  LDL.64 R2, [R1+0xe0] ;  /* 0x0000e00001027983 */ /* 0x001ea80000100a00 */
[----:B--2---:R1:W5:Y:S04]  /*96a0*/  LDG.E.LTC128B.U16 R3, desc[UR58][R2.64+0x42] ;  /* 0x0000423a02037981 */ /* 0x004368000c1e1520 */
[----:B------:R1:W5:Y:S02]  /*96b0*/  LDL.LU R2, [R1+0x130] ;  /* 0x0001300001027983 */ /* 0x0003640000300800 */
.L_x_124:
[----:B------:R-:W-:Y:S05]  /*96c0*/  BSYNC B1 ;  /* 0x0000000000017941 */ /* 0x000fea0003800000 */
.L_x_123:
        /* <DEDUP_REMOVED lines=22> */
.L_x_126:
[----:B------:R-:W-:Y:S05]  /*9830*/  BSYNC B1 ;  /* 0x0000000000017941 */ /* 0x000fea0003800000 */
.L_x_125:
        /* <DEDUP_REMOVED lines=22> */
.L_x_128:
[----:B------:R-:W-:Y:S05]  /*99a0*/  BSYNC B1 ;  /* 0x0000000000017941 */ /* 0x000fea0003800000 */
.L_x_127:
        /* <DEDUP_REMOVED lines=25> */
.L_x_130:
[----:B------:R-:W-:Y:S05]  /*9b40*/  BSYNC B1 ;  /* 0x0000000000017941 */ /* 0x000fea0003800000 */
.L_x_129:
        /* <DEDUP_REMOVED lines=25> */
.L_x_132:
[----:B------:R-:W-:Y:S05]  /*9ce0*/  BSYNC B1 ;  /* 0x0000000000017941 */ /* 0x000fea0003800000 */
.L_x_131:
        /* <DEDUP_REMOVED lines=22> */
.L_x_134:
[----:B------:R-:W-:Y:S05]  /*9e50*/  BSYNC B1 ;  /* 0x0000000000017941 */ /* 0x000fea0003800000 */
.L_x_133:
        /* <DEDUP_REMOVED lines=22> */
.L_x_136:
[----:B------:R-:W-:Y:S05]  /*9fc0*/  BSYNC B1 ;  /* 0x0000000000017941 */ /* 0x000fea0003800000 */
.L_x_135:
        /* <DEDUP_REMOVED lines=22> */
.L_x_138:
[----:B------:R-:W-:Y:S05]  /*a130*/  BSYNC B1 ;  /* 0x0000000000017941 */ /* 0x000fea0003800000 */
.L_x_137:
[----:B-----5:R2:W-:Y:S02]  /*a140*/  STL.64 [R1+0x130], R8 ;  /* 0x0001300801007387 */ /* 0x0205e40000100a00 */
[----:B--2---:R-:W-:-:S04]  /*a150*/  IMAD.U32 R9, R3, 0x10000, RZ ;  /* 0x0001000003097824 */ /* 0x004fc800078e00ff */
[----:B------:R-:W-:Y:S01]  /*a160*/  FMUL R8, R9, R16 ;  /* 0x0000001009087220 */ /* 0x000fe20000400000 */
[----:B------:R-:W-:-:S03]  /*a170*/  @P5 IMAD.MOV.U32 R9, RZ, RZ, R5 ;  /* 0x000000ffff095224 */ /* 0x000fc600078e0005 */
[----:B------:R-:W-:Y:S01]  /*a180*/  FFMA R224, R224, R2, R8 ;  /* 0x00000002e0e07223 */ /* 0x000fe20000000008 */
[----:B------:R-:W-:-:S04]  /*a190*/  @P5 IMAD.MOV.U32 R8, RZ, RZ, R6 ;  /* 0x000000ffff085224 */ /* 0x000fc800078e0006 */
[----:B------:R-:W-:-:S05]  /*a1a0*/  F2FP.BF16.F32.PACK_AB R224, RZ, R224 ;  /* 0x000000e0ffe0723e */ /* 0x000fca00000010ff */
[----:B------:R2:W-:Y:S04]  /*a1b0*/  @P5 STG.E.U16 desc[UR58][R8.64+0x40], R224 ;  /* 0x000040e008005986 */ /* 0x0005e8000c10153a */
[----:B--2---:R2:W5:Y:S01]  /*a1c0*/  LDL.LU.64 R8, [R1+0x130] ;  /* 0x0001300001087983 */ /* 0x0045620000300a00 */
[----:B------:R-:W-:Y:S01]  /*a1d0*/  ISETP.GT.AND P5, PT, R0, 0x21, P2 ;  /* 0x000000210000780c */ /* 0x000fe200017a4270 */
[----:B------:R-:W-:-:S12]  /*a1e0*/  BSSY B1, `(.L_x_139) ;  /* 0x0000003000017945 */ /* 0x000fd80003800000 */
[----:B--2---:R-:W-:Y:S05]  /*a1f0*/  @!P5 BRA `(.L_x_140) ;  /* 0x000000000004d947 */ /* 0x004fea0003800000 */
[----:B------:R2:W5:Y:S02]  /*a200*/  LDG.E.LTC128B.U16 R3, desc[UR58][R232.64+0x42] ;  /* 0x0000423ae8037981 */ /* 0x000564000c1e1520 */
.L_x_140:
[----:B------:R-:W-:Y:S05]  /*a210*/  BSYNC B1 ;  /* 0x0000000000017941 */ /* 0x000fea0003800000 */
.L_x_139:
[----:B-----5:R-:W-:Y:S01]  /*a220*/  IMAD.U32 R224, R3, 0x10000, RZ ;  /* 0x0001000003e07824 */ /* 0x020fe200078e00ff */
[----:B------:R3:W-:Y:S03]  /*a230*/  STL [R1+0x130], R8 ;  /* 0x0001300801007387 */ /* 0x0007e60000100800 */
[----:B------:R-:W-:-:S04]  /*a240*/  FMUL R224, R224, R16 ;  /* 0x00000010e0e07220 */ /* 0x000fc80000400000 */
[----:B------:R-:W-:Y:S01]  /*a250*/  FFMA R224, R225, R2, R224 ;  /* 0x00000002e1e07223 */ /* 0x000fe200000000e0 */
[----:B------:R-:W-:-:S04]  /*a260*/  @P5 IMAD.MOV.U32 R225, RZ, RZ, R5 ;  /* 0x000000ffffe15224 */ /* 0x000fc800078e0005 */
[----:B------:R-:W-:-:S04]  /*a270*/  F2FP.BF16.F32.PACK_AB R224, RZ, R224 ;  /* 0x000000e0ffe0723e */ /* 0x000fc800000010ff */
[----:B---3--:R-:W-:Y:S01]  /*a280*/  PRMT R8, R224, 0x7610, R8 ;  /* 0x00007610e0087816 */ /* 0x008fe20000000008 */
[----:B------:R-:W-:-:S05]  /*a290*/  @P5 IMAD.MOV.U32 R224, RZ, RZ, R6 ;  /* 0x000000ffffe05224 */ /* 0x000fca00078e0006 */
[----:B------:R3:W-:Y:S04]  /*a2a0*/  @P5 STG.E.U16 desc[UR58][R224.64+0x42], R8 ;  /* 0x00004208e0005986 */ /* 0x0007e8000c10153a */
[----:B---3--:R3:W5:Y:S01]  /*a2b0*/  LDL.LU R8, [R1+0x130] ;  /* 0x0001300001087983 */ /* 0x0087620000300800 */
[----:B------:R-:W-:Y:S01]  /*a2c0*/  ISETP.GT.AND P5, PT, R0, 0x20, P6 ;  /* 0x000000200000780c */ /* 0x000fe200037a4270 */
[----:B------:R-:W-:-:S12]  /*a2d0*/  BSSY B1, `(.L_x_141) ;  /* 0x0000003000017945 */ /* 0x000fd80003800000 */
[----:B---3--:R-:W-:Y:S05]  /*a2e0*/  @!P5 BRA `(.L_x_142) ;  /* 0x000000000004d947 */ /* 0x008fea0003800000 */
[----:B------:R3:W5:Y:S02]  /*a2f0*/  LDG.E.LTC128B.U16 R3, desc[UR58][R22.64+0x40] ;  /* 0x0000403a16037981 */ /* 0x000764000c1e1520 */
.L_x_142:
[----:B------:R-:W-:Y:S05]  /*a300*/  BSYNC B1 ;  /* 0x0000000000017941 */ /* 0x000fea0003800000 */
.L_x_141:
[----:B-----5:R-:W-:Y:S01]  /*a310*/  IMAD.U32 R224, R3, 0x10000, RZ ;  /* 0x0001000003e07824 */ /* 0x020fe200078e00ff */
[----:B------:R-:W-:Y:S03]  /*a320*/  BSSY B1, `(.L_x_143) ;  /* 0x0000008000017945 */ /* 0x000fe60003800000 */
[----:B------:R-:W-:-:S04]  /*a330*/  FMUL R224, R224, R16 ;  /* 0x00000010e0e07220 */ /* 0x000fc80000400000 */
[----:B------:R-:W-:-:S05]  /*a340*/  FFMA R224, R226, R2, R224 ;  /* 0x00000002e2e07223 */ /* 0x000fca00000000e0 */
[----:B------:R-:W-:-:S05]  /*a350*/  F2FP.BF16.F32.PACK_AB R224, RZ, R224 ;  /* 0x000000e0ffe0723e */ /* 0x000fca00000010ff */
[----:B------:R4:W-:Y:S01]  /*a360*/  @P5 STG.E.U16 desc[UR58][R8.64+0x40], R224 ;  /* 0x000040e008005986 */ /* 0x0009e2000c10153a */
[----:B------:R-:W-:-:S13]  /*a370*/  ISETP.GT.AND P5, PT, R0, 0x21, P6 ;  /* 0x000000210000780c */ /* 0x000fda00037a4270 */
[----:B----4-:R-:W-:Y:S05]  /*a380*/  @!P5 BRA `(.L_x_144) ;  /* 0x000000000004d947 */ /* 0x010fea0003800000 */
[----:B------:R4:W5:Y:S02]  /*a390*/  LDG.E.LTC128B.U16 R3, desc[UR58][R22.64+0x42] ;  /* 0x0000423a16037981 */ /* 0x000964000c1e1520 */
.L_x_144:
[----:B------:R-:W-:Y:S05]  /*a3a0*/  BSYNC B1 ;  /* 0x0000000000017941 */ /* 0x000fea0003800000 */
.L_x_143:
[----:B-----5:R-:W-:Y:S01]  /*a3b0*/  IMAD.U32 R224, R3, 0x10000, RZ ;  /* 0x0001000003e07824 */ /* 0x020fe200078e00ff */
[----:B------:R-:W-:Y:S03]  /*a3c0*/  BSSY B1, `(.L_x_145) ;  /* 0x0000008000017945 */ /* 0x000fe60003800000 */
[----:B------:R-:W-:-:S04]  /*a3d0*/  FMUL R224, R224, R16 ;  /* 0x00000010e0e07220 */ /* 0x000fc80000400000 */
[----:B------:R-:W-:-:S05]  /*a3e0*/  FFMA R224, R227, R2, R224 ;  /* 0x00000002e3e07223 */ /* 0x000fca00000000e0 */
[----:B------:R-:W-:-:S05]  /*a3f0*/  F2FP.BF16.F32.PACK_AB R224, RZ, R224 ;  /* 0x000000e0ffe0723e */ /* 0x000fca00000010ff */
[----:B------:R0:W-:Y:S01]  /*a400*/  @P5 STG.E.U16 desc[UR58][R8.64+0x42], R224 ;  /* 0x000042e008005986 */ /* 0x0001e2000c10153a */
[----:B------:R-:W-:-:S13]  /*a410*/  ISETP.GT.AND P5, PT, R0, 0x28, P2 ;  /* 0x000000280000780c */ /* 0x000fda00017a4270 */
[----:B0-----:R-:W-:Y:S05]  /*a420*/  @!P5 BRA `(.L_x_146) ;  /* 0x000000000004d947 */ /* 0x001fea0003800000 */
[----:B------:R0:W5:Y:S02]  /*a430*/  LDG.E.LTC128B.U16 R3, desc[UR58][R232.64+0x50] ;  /* 0x0000503ae8037981 */ /* 0x000164000c1e1520 */
.L_x_146:
[----:B------:R-:W-:Y:S05]  /*a440*/  BSYNC B1 ;  /* 0x0000000000017941 */ /* 0x000fea0003800000 */
.L_x_145:
[----:B-----5:R-:W-:Y:S01]  /*a450*/  IMAD.U32 R224, R3, 0x10000, RZ ;  /* 0x0001000003e07824 */ /* 0x020fe200078e00ff */
[----:B------:R-:W-:Y:S01]  /*a460*/  BSSY B1, `(.L_x_147) ;  /* 0x000000b000017945 */ /* 0x000fe20003800000 */
[----:B------:R-:W-:Y:S02]  /*a470*/  @P5 IMAD.MOV.U32 R225, RZ, RZ, R5 ;  /* 0x000000ffffe15224 */ /* 0x000fe400078e0005 */
[----:B------:R-:W-:-:S04]  /*a480*/  FMUL R224, R224, R16 ;  /* 0x00000010e0e07220 */ /* 0x000fc80000400000 */
[----:B------:R-:W-:-:S05]  /*a490*/  FFMA R224, R228, R2, R224 ;  /* 0x00000002e4e07223 */ /* 0x000fca00000000e0 */
[----:B------:R-:W-:-:S04]  /*a4a0*/  F2FP.BF16.F32.PACK_AB R224, RZ, R224 ;  /* 0x000000e0ffe0723e */ /* 0x000fc800000010ff */
[----:B------:R-:W-:Y:S01]  /*a4b0*/  PRMT R226, R224, 0x7610, R226 ;  /* 0x00007610e0e27816 */ /* 0x000fe200000000e2 */
[----:B------:R-:W-:-:S05]  /*a4c0*/  @P5 IMAD.MOV.U32 R224, RZ, RZ, R6 ;  /* 0x000000ffffe05224 */ /* 0x000fca00078e0006 */
[----:B------:R0:W-:Y:S01]  /*a4d0*/  @P5 STG.E.U16 desc[UR58][R224.64+0x50], R226 ;  /* 0x000050e2e0005986 */ /* 0x0001e2000c10153a */
[----:B------:R-:W-:-:S13]  /*a4e0*/  ISETP.GT.AND P5, PT, R0, 0x29, P2 ;  /* 0x000000290000780c */ /* 0x000fda00017a4270 */
[----:B0-----:R-:W-:Y:S05]  /*a4f0*/  @!P5 BRA `(.L_x_148) ;  /* 0x000000000004d947 */ /* 0x001fea0003800000 */
[----:B------:R0:W5:Y:S02]  /*a500*/  LDG.E.LTC128B.U16 R3, desc[UR58][R232.64+0x52] ;  /* 0x0000523ae8037981 */ /* 0x000164000c1e1520 */
.L_x_148:
[----:B------:R-:W-:Y:S05]  /*a510*/  BSYNC B1 ;  /* 0x0000000000017941 */ /* 0x000fea0003800000 */
.L_x_147:
        /* <DEDUP_REMOVED lines=12> */
.L_x_150:
[----:B------:R-:W-:Y:S05]  /*a5e0*/  BSYNC B1 ;  /* 0x0000000000017941 */ /* 0x000fea0003800000 */
.L_x_149:
        /* <DEDUP_REMOVED lines=9> */
.L_x_152:
[----:B------:R-:W-:Y:S05]  /*a680*/  BSYNC B1 ;  /* 0x0000000000017941 */ /* 0x000fea0003800000 */
.L_x_151:
[----:B-----5:R-:W-:Y:S01]  /*a690*/  IMAD.U32 R224, R3, 0x10000, RZ ;  /* 0x0001000003e07824 */ /* 0x020fe200078e00ff */
[----:B------:R-:W-:Y:S03]  /*a6a0*/  BSSY B1, `(.L_x_153) ;  /* 0x0000009000017945 */ /* 0x000fe60003800000 */
[----:B------:R-:W-:-:S04]  /*a6b0*/  FMUL R224, R224, R16 ;  /* 0x00000010e0e07220 */ /* 0x000fc80000400000 */
[----:B------:R-:W-:-:S05]  /*a6c0*/  FFMA R224, R231, R2, R224 ;  /* 0x00000002e7e07223 */ /* 0x000fca00000000e0 */
[----:B------:R-:W-:-:S05]  /*a6d0*/  F2FP.BF16.F32.PACK_AB R224, RZ, R224 ;  /* 0x000000e0ffe0723e */ /* 0x000fca00000010ff */
[----:B------:R1:W-:Y:S01]  /*a6e0*/  @P5 STG.E.U16 desc[UR58][R8.64+0x52], R224 ;  /* 0x000052e008005986 */ /* 0x0003e2000c10153a */
[----:B------:R-:W-:Y:S02]  /*a6f0*/  ISETP.GT.AND P5, PT, R0, 0x20, P4 ;  /* 0x000000200000780c */ /* 0x000fe400027a4270 */
[----:B-1----:R-:W-:-:S11]  /*a700*/  PRMT R224, R3, 0x7610, R224 ;  /* 0x0000761003e07816 */ /* 0x002fd600000000e0 */
[----:B------:R-:W-:Y:S05]  /*a710*/  @!P5 BRA `(.L_x_154) ;  /* 0x000000000004d947 */ /* 0x000fea0003800000 */
[----:B------:R1:W5:Y:S02]  /*a720*/  LDG.E.LTC128B.U16 R224, desc[UR58][R20.64+0x40] ;  /* 0x0000403a14e07981 */ /* 0x000364000c1e1520 */
.L_x_154:
[----:B------:R-:W-:Y:S05]  /*a730*/  BSYNC B1 ;  /* 0x0000000000017941 */ /* 0x000fea0003800000 */
.L_x_153:
        /* <DEDUP_REMOVED lines=9> */
.L_x_156:
[----:B------:R-:W-:Y:S05]  /*a7d0*/  BSYNC B1 ;  /* 0x0000000000017941 */ /* 0x000fea0003800000 */
.L_x_155:
        /* <DEDUP_REMOVED lines=9> */
.L_x_158:
[----:B------:R-:W-:Y:S05]  /*a870*/  BSYNC B1 ;  /* 0x0000000000017941 */ /* 0x000fea0003800000 */
.L_x_157:
        /* <DEDUP_REMOVED lines=9> */
.L_x_160:
[----:B------:R-:W-:Y:S05]  /*a910*/  BSYNC B1 ;  /* 0x0000000000017941 */ /* 0x000fea0003800000 */
.L_x_159:
        /* <DEDUP_REMOVED lines=9> */
.L_x_162:
[----:B------:R-:W-:Y:S05]  /*a9b0*/  BSYNC B1 ;  /* 0x0000000000017941 */ /* 0x000fea0003800000 */
.L_x_161:
[----:B-----5:R-:W-:Y:S01]  /*a9c0*/  IMAD.U32 R3, R224, 0x10000, RZ ;  /* 0x00010000e0037824 */ /* 0x020fe200078e00ff */
[----:B------:R-:W-:Y:S03]  /*a9d0*/  BSSY B1, `(.L_x_163) ;  /* 0x000000a000017945 */ /* 0x000fe60003800000 */
[----:B------:R-:W-:-:S04]  /*a9e0*/  FMUL R3, R3, R16 ;  /* 0x0000001003037220 */ /* 0x000fc80000400000 */
[----:B------:R-:W-:-:S05]  /*a9f0*/  FFMA R3, R220, R2, R3 ;  /* 0x00000002dc037223 */ /* 0x000fca0000000003 */
[----:B------:R-:W-:-:S04]  /*aa00*/  F2FP.BF16.F32.PACK_AB R3, RZ, R3 ;  /* 0x00000003ff03723e */ /* 0x000fc800000010ff */
[----:B------:R-:W-:Y:S02]  /*aa10*/  PRMT R216, R3, 0x7610, R216 ;  /* 0x0000761003d87816 */ /* 0x000fe400000000d8 */
[----:B------:R-:W-:-:S03]  /*aa20*/  PRMT R3, R224, 0x7610, R3 ;  /* 0x00007610e0037816 */ /* 0x000fc60000000003 */
[----:B------:R0:W-:Y:S01]  /*aa30*/  @P5 STG.E.U16 desc[UR58][R18.64+0x50], R216 ;  /* 0x000050d812005986 */ /* 0x0001e2000c10153a */
[----:B------:R-:W-:-:S13]  /*aa40*/  ISETP.GT.AND P5, PT, R0, 0x29, P4 ;  /* 0x000000290000780c */ /* 0x000fda00027a4270 */
[----:B0-----:R-:W-:Y:S05]  /*aa50*/  @!P5 BRA `(.L_x_164) ;  /* 0x000000000004d947 */ /* 0x001fea0003800000 */
[----:B------:R0:W5:Y:S02]  /*aa60*/  LDG.E.LTC128B.U16 R3, desc[UR58][R20.64+0x52] ;  /* 0x0000523a14037981 */ /* 0x000164000c1e1520 */
.L_x_164:
[----:B------:R-:W-:Y:S05]  /*aa70*/  BSYNC B1 ;  /* 0x0000000000017941 */ /* 0x000fea0003800000 */
.L_x_163:
        /* <DEDUP_REMOVED lines=9> */
.L_x_166:
[----:B------:R-:W-:Y:S05]  /*ab10*/  BSYNC B1 ;  /* 0x0000000000017941 */ /* 0x000fea0003800000 */
.L_x_165:
        /* <DEDUP_REMOVED lines=9> */
.L_x_168:
[----:B------:R-:W-:Y:S05]  /*abb0*/  BSYNC B1 ;  /* 0x0000000000017941 */ /* 0x000fea0003800000 */
.L_x_167:
[----:B------:R0:W5:Y:S02]  /*abc0*/  LDL.64 R218, [R1+0xe0] ;  /* 0x0000e00001da7983 */ /* 0x0001640000100a00 */
        /* <DEDUP_REMOVED lines=9> */
.L_x_170:
[----:B------:R-:W-:Y:S05]  /*ac60*/  BSYNC B1 ;  /* 0x0000000000017941 */ /* 0x000fea0003800000 */
.L_x_169:
        /* <DEDUP_REMOVED lines=9> */
.L_x_172:
[----:B------:R-:W-:Y:S05]  /*ad00*/  BSYNC B1 ;  /* 0x0000000000017941 */ /* 0x000fea0003800000 */
.L_x_171:
        /* <DEDUP_REMOVED lines=9> */
.L_x_174:
[----:B------:R-:W-:Y:S05]  /*ada0*/  BSYNC B1 ;  /* 0x0000000000017941 */ /* 0x000fea0003800000 */
.L_x_173:
        /* <DEDUP_REMOVED lines=9> */
.L_x_176:
[----:B------:R-:W-:Y:S05]  /*ae40*/  BSYNC B1 ;  /* 0x0000000000017941 */ /* 0x000fea0003800000 */
.L_x_175:
        /* <DEDUP_REMOVED lines=9> */
.L_x_178:
[----:B------:R-:W-:Y:S05]  /*aee0*/  BSYNC B1 ;  /* 0x0000000000017941 */ /* 0x000fea0003800000 */
.L_x_177:
        /* <DEDUP_REMOVED lines=9> */
.L_x_180:
[----:B------:R-:W-:Y:S05]  /*af80*/  BSYNC B1 ;  /* 0x0000000000017941 */ /* 0x000fea0003800000 */
.L_x_179:
        /* <DEDUP_REMOVED lines=9> */
.L_x_182:
[----:B------:R-:W-:Y:S05]  /*b020*/  BSYNC B1 ;  /* 0x0000000000017941 */ /* 0x000fea0003800000 */
.L_x_181:
        /* <DEDUP_REMOVED lines=9> */
.L_x_184:
[----:B------:R-:W-:Y:S05]  /*b0c0*/  BSYNC B1 ;  /* 0x0000000000017941 */ /* 0x000fea0003800000 */
.L_x_183:
        /* <DEDUP_REMOVED lines=9> */
.L_x_186:
[----:B------:R-:W-:Y:S05]  /*b160*/  BSYNC B1 ;  /* 0x0000000000017941 */ /* 0x000fea0003800000 */
.L_x_185:
        /* <DEDUP_REMOVED lines=12> */
.L_x_188:
[----:B------:R-:W-:Y:S05]  /*b230*/  BSYNC B1 ;  /* 0x0000000000017941 */ /* 0x000fea0003800000 */
.L_x_187:
[----:B-----5:R-:W-:Y:S01]  /*b240*/  IMAD.U32 R209, R3, 0x10000, RZ ;  /* 0x0001000003d17824 */ /* 0x020fe200078e00ff */
[----:B------:R-:W-:Y:S03]  /*b250*/  BSSY B1, `(.L_x_189) ;  /* 0x000000b000017945 */ /* 0x000fe60003800000 */
[----:B------:R-:W-:-:S04]  /*b260*/  FMUL R200, R209, R16 ;  /* 0x00000010d1c87220 */ /* 0x000fc80000400000 */
[----:B------:R-:W-:Y:S01]  /*b270*/  FFMA R200, R201, R2, R200 ;  /* 0x00000002c9c87223 */ /* 0x000fe200000000c8 */
[----:B------:R-:W-:-:S04]  /*b280*/  @P5 IMAD.MOV.U32 R201, RZ, RZ, R5 ;  /* 0x000000ffffc95224 */ /* 0x000fc800078e0005 */
[----:B------:R-:W-:-:S04]  /*b290*/  F2FP.BF16.F32.PACK_AB R200, RZ, R200 ;  /* 0x000000c8ffc8723e */ /* 0x000fc800000010ff */
[----:B------:R-:W-:Y:S01]  /*b2a0*/  PRMT R208, R200, 0x7610, R208 ;  /* 0x00007610c8d07816 */ /* 0x000fe200000000d0 */
[----:B------:R-:W-:-:S05]  /*b2b0*/  @P5 IMAD.MOV.U32 R200, RZ, RZ, R6 ;  /* 0x000000ffffc85224 */ /* 0x000fca00078e0006 */
[----:B------:R0:W-:Y:S01]  /*b2c0*/  @P5 STG.E.U16 desc[UR58][R200.64+0x62], R208 ;  /* 0x000062d0c8005986 */ /* 0x0001e2000c10153a */
[----:B------:R-:W-:-:S13]  /*b2d0*/  ISETP.GT.AND P5, PT, R0, 0x30, P6 ;  /* 0x000000300000780c */ /* 0x000fda00037a4270 */
[----:B0-----:R-:W-:Y:S05]  /*b2e0*/  @!P5 BRA `(.L_x_190) ;  /* 0x000000000004d947 */ /* 0x001fea0003800000 */
[----:B------:R0:W5:Y:S02]  /*b2f0*/  LDG.E.LTC128B.U16 R3, desc[UR58][R22.64+0x60] ;  /* 0x0000603a16037981 */ /* 0x000164000c1e1520 */
.L_x_190:
[----:B------:R-:W-:Y:S05]  /*b300*/  BSYNC B1 ;  /* 0x0000000000017941 */ /* 0x000fea0003800000 */
.L_x_189:
        /* <DEDUP_REMOVED lines=9> */
.L_x_192:
[----:B------:R-:W-:Y:S05]  /*b3a0*/  BSYNC B1 ;  /* 0x0000000000017941 */ /* 0x000fea0003800000 */
.L_x_191:
        /* <DEDUP_REMOVED lines=9> */
.L_x_194:
[----:B------:R-:W-:Y:S05]  /*b440*/  BSYNC B1 ;  /* 0x0000000000017941 */ /* 0x000fea0003800000 */
.L_x_193:
        /* <DEDUP_REMOVED lines=12> */
.L_x_196:
[----:B------:R-:W-:Y:S05]  /*b510*/  BSYNC B1 ;  /* 0x0000000000017941 */ /* 0x000fea0003800000 */
.L_x_195:
[----:B-----5:R-:W-:Y:S01]  /*b520*/  IMAD.U32 R201, R3, 0x10000, RZ ;  /* 0x0001000003c97824 */ /* 0x020fe200078e00ff */
[----:B------:R-:W-:Y:S03]  /*b530*/  BSSY B1, `(.L_x_197) ;  /* 0x000000b000017945 */ /* 0x000fe60003800000 */
[----:B------:R-:W-:Y:S01]  /*b540*/  FMUL R200, R201, R16 ;  /* 0x00000010c9c87220 */ /* 0x000fe20000400000 */
[----:B------:R-:W-:-:S03]  /*b550*/  @P5 IMAD.MOV.U32 R201, RZ, RZ, R5 ;  /* 0x000000ffffc95224 */ /* 0x000fc600078e0005 */
        /* <DEDUP_REMOVED lines=8> */
.L_x_198:
[----:B------:R-:W-:Y:S05]  /*b5e0*/  BSYNC B1 ;  /* 0x0000000000017941 */ /* 0x000fea0003800000 */
.L_x_197:
        /* <DEDUP_REMOVED lines=9> */
.L_x_200:
[----:B------:R-:W-:Y:S05]  /*b680*/  BSYNC B1 ;  /* 0x0000000000017941 */ /* 0x000fea0003800000 */
.L_x_199:
        /* <DEDUP_REMOVED lines=9> */
.L_x_202:
[----:B------:R-:W-:Y:S05]  /*b720*/  BSYNC B1 ;  /* 0x0000000000017941 */ /* 0x000fea0003800000 */
.L_x_201:
        /* <DEDUP_REMOVED lines=9> */
.L_x_204:
[----:B------:R-:W-:Y:S05]  /*b7c0*/  BSYNC B1 ;  /* 0x0000000000017941 */ /* 0x000fea0003800000 */
.L_x_203:
        /* <DEDUP_REMOVED lines=9> */
.L_x_206:
[----:B------:R-:W-:Y:S05]  /*b860*/  BSYNC B1 ;  /* 0x0000000000017941 */ /* 0x000fea0003800000 */
.L_x_205:
        /* <DEDUP_REMOVED lines=9> */
.L_x_208:
[----:B------:R-:W-:Y:S05]  /*b900*/  BSYNC B1 ;  /* 0x0000000000017941 */ /* 0x000fea0003800000 */
.L_x_207:
        /* <DEDUP_REMOVED lines=9> */
.L_x_210:
[----:B------:R-:W-:Y:S05]  /*b9a0*/  BSYNC B1 ;  /* 0x0000000000017941 */ /* 0x000fea0003800000 */
.L_x_209:
        /* <DEDUP_REMOVED lines=9> */
.L_x_212:
[----:B------:R-:W-:Y:S05]  /*ba40*/  BSYNC B1 ;  /* 0x0000000000017941 */ /* 0x000fea0003800000 */
.L_x_211:
        /* <DEDUP_REMOVED lines=9> */
.L_x_214:
[----:B------:R-:W-:Y:S05]  /*bae0*/  BSYNC B1 ;  /* 0x0000000000017941 */ /* 0x000fea0003800000 */
.L_x_213:
        /* <DEDUP_REMOVED lines=9> */
.L_x_216:
[----:B------:R-:W-:Y:S05]  /*bb80*/  BSYNC B1 ;  /* 0x0000000000017941 */ /* 0x000fea0003800000 */
.L_x_215:
        /* <DEDUP_REMOVED lines=9> */
.L_x_218:
[----:B------:R-:W-:Y:S05]  /*bc20*/  BSYNC B1 ;  /* 0x0000000000017941 */ /* 0x000fea0003800000 */
.L_x_217:
        /* <DEDUP_REMOVED lines=9> */
.L_x_220:
[----:B------:R-:W-:Y:S05]  /*bcc0*/  BSYNC B1 ;  /* 0x0000000000017941 */ /* 0x000fea0003800000 */
.L_x_219:
        /* <DEDUP_REMOVED lines=9> */
.L_x_222:
[----:B------:R-:W-:Y:S05]  /*bd60*/  BSYNC B1 ;  /* 0x0000000000017941 */ /* 0x000fea0003800000 */
.L_x_221:
        /* <DEDUP_REMOVED lines=9> */
.L_x_224:
[----:B------:R-:W-:Y:S05]  /*be00*/  BSYNC B1 ;  /* 0x0000000000017941 */ /* 0x000fea0003800000 */
.L_x_223:
        /* <DEDUP_REMOVED lines=9> */
.L_x_226:
[----:B------:R-:W-:Y:S05]  /*bea0*/  BSYNC B1 ;  /* 0x0000000000017941 */ /* 0x000fea0003800000 */
.L_x_225:
        /* <DEDUP_REMOVED lines=9> */
.L_x_228:
[----:B------:R-:W-:Y:S05]  /*bf40*/  BSYNC B1 ;  /* 0x0000000000017941 */ /* 0x000fea0003800000 */
.L_x_227:
        /* <DEDUP_REMOVED lines=9> */
.L_x_230:
[----:B------:R-:W-:Y:S05]  /*bfe0*/  BSYNC B1 ;  /* 0x0000000000017941 */ /* 0x000fea0003800000 */
.L_x_229:
        /* <DEDUP_REMOVED lines=9> */
.L_x_232:
[----:B------:R-:W-:Y:S05]  /*c080*/  BSYNC B1 ;  /* 0x0000000000017941 */ /* 0x000fea0003800000 */
.L_x_231:
        /* <DEDUP_REMOVED lines=9> */
.L_x_234:
[----:B------:R-:W-:Y:S05]  /*c120*/  BSYNC B1 ;  /* 0x0000000000017941 */ /* 0x000fea0003800000 */
.L_x_233:
        /* <DEDUP_REMOVED lines=12> */
.L_x_236:
[----:B------:R-:W-:Y:S05]  /*c1f0*/  BSYNC B1 ;  /* 0x0000000000017941 */ /* 0x000fea0003800000 */
.L_x_235:
        /* <DEDUP_REMOVED lines=12> */
.L_x_238:
[----:B------:R-:W-:Y:S05]  /*c2c0*/  BSYNC B1 ;  /* 0x0000000000017941 */ /* 0x000fea0003800000 */
.L_x_237:
        /* <DEDUP_REMOVED lines=9> */
.L_x_240:
[----:B------:R-:W-:Y:S05]  /*c360*/  BSYNC B1 ;  /* 0x0000000000017941 */ /* 0x000fea0003800000 */
.L_x_239:
        /* <DEDUP_REMOVED lines=9> */
.L_x_242:
[----:B------:R-:W-:Y:S05]  /*c400*/  BSYNC B1 ;  /* 0x0000000000017941 */ /* 0x000fea0003800000 */
.L_x_241:
        /* <DEDUP_REMOVED lines=12> */
.L_x_244:
[----:B------:R-:W-:Y:S05]  /*c4d0*/  BSYNC B1 ;  /* 0x0000000000017941 */ /* 0x000fea0003800000 */
.L_x_243:
        /* <DEDUP_REMOVED lines=12> */
.L_x_246:
[----:B------:R-:W-:Y:S05]  /*c5a0*/  BSYNC B1 ;  /* 0x0000000000017941 */ /* 0x000fea0003800000 */
.L_x_245:
        /* <DEDUP_REMOVED lines=9> */
.L_x_248:
[----:B------:R-:W-:Y:S05]  /*c640*/  BSYNC B1 ;  /* 0x0000000000017941 */ /* 0x000fea0003800000 */
.L_x_247:
        /* <DEDUP_REMOVED lines=9> */
.L_x_250:
[----:B------:R-:W-:Y:S05]  /*c6e0*/  BSYNC B1 ;  /* 0x0000000000017941 */ /* 0x000fea0003800000 */
.L_x_249:
        /* <DEDUP_REMOVED lines=9> */
.L_x_252:
[----:B------:R-:W-:Y:S05]  /*c780*/  BSYNC B1 ;  /* 0x0000000000017941 */ /* 0x000fea0003800000 */
.L_x_251:
        /* <DEDUP_REMOVED lines=9> */
.L_x_254:
[----:B------:R-:W-:Y:S05]  /*c820*/  BSYNC B1 ;  /* 0x0000000000017941 */ /* 0x000fea0003800000 */
.L_x_253:
        /* <DEDUP_REMOVED lines=9> */
.L_x_256:
[----:B------:R-:W-:Y:S05]  /*c8c0*/  BSYNC B1 ;  /* 0x0000000000017941 */ /* 0x000fea0003800000 */
.L_x_255:
        /* <DEDUP_REMOVED lines=9> */
.L_x_258:
[----:B------:R-:W-:Y:S05]  /*c960*/  BSYNC B1 ;  /* 0x0000000000017941 */ /* 0x000fea0003800000 */
.L_x_257:
        /* <DEDUP_REMOVED lines=9> */
.L_x_260:
[----:B------:R-:W-:Y:S05]  /*ca00*/  BSYNC B1 ;  /* 0x0000000000017941 */ /* 0x000fea0003800000 */
.L_x_259:
        /* <DEDUP_REMOVED lines=9> */
.L_x_262:
[----:B------:R-:W-:Y:S05]  /*caa0*/  BSYNC B1 ;  /* 0x0000000000017941 */ /* 0x000fea0003800000 */
.L_x_261:
        /* <DEDUP_REMOVED lines=9> */
.L_x_264:
[----:B------:R-:W-:Y:S05]  /*cb40*/  BSYNC B1 ;  /* 0x0000000000017941 */ /* 0x000fea0003800000 */
.L_x_263:
        /* <DEDUP_REMOVED lines=9> */
.L_x_266:
[----:B------:R-:W-:Y:S05]  /*cbe0*/  BSYNC B1 ;  /* 0x0000000000017941 */ /* 0x000fea0003800000 */
.L_x_265:
        /* <DEDUP_REMOVED lines=9> */
.L_x_268:
[----:B------:R-:W-:Y:S05]  /*cc80*/  BSYNC B1 ;  /* 0x0000000000017941 */ /* 0x000fea0003800000 */
.L_x_267:
        /* <DEDUP_REMOVED lines=9> */
.L_x_270:
[----:B------:R-:W-:Y:S05]  /*cd20*/  BSYNC B1 ;  /* 0x0000000000017941 */ /* 0x000fea0003800000 */
.L_x_269:
        /* <DEDUP_REMOVED lines=9> */
.L_x_272:
[----:B------:R-:W-:Y:S05]  /*cdc0*/  BSYNC B1 ;  /* 0x0000000000017941 */ /* 0x000fea0003800000 */
.L_x_271:
        /* <DEDUP_REMOVED lines=9> */
.L_x_274:
[----:B------:R-:W-:Y:S05]  /*ce60*/  BSYNC B1 ;  /* 0x0000000000017941 */ /* 0x000fea0003800000 */
.L_x_273:
        /* <DEDUP_REMOVED lines=9> */
.L_x_276:
[----:B------:R-:W-:Y:S05]  /*cf00*/  BSYNC B1 ;  /* 0x0000000000017941 */ /* 0x000fea0003800000 */
.L_x_275:
        /* <DEDUP_REMOVED lines=9> */
.L_x_278:
[----:B------:R-:W-:Y:S05]  /*cfa0*/  BSYNC B1 ;  /* 0x0000000000017941 */ /* 0x000fea0003800000 */
.L_x_277:
        /* <DEDUP_REMOVED lines=9> */
.L_x_280:
[----:B------:R-:W-:Y:S05]  /*d040*/  BSYNC B1 ;  /* 0x0000000000017941 */ /* 0x000fea0003800000 */
.L_x_279:
        /* <DEDUP_REMOVED lines=9> */
.L_x_282:
[----:B------:R-:W-:Y:S05]  /*d0e0*/  BSYNC B1 ;  /* 0x0000000000017941 */ /* 0x000fea0003800000 */
.L_x_281:
        /* <DEDUP_REMOVED lines=12> */
.L_x_284:
[----:B------:R-:W-:Y:S05]  /*d1b0*/  BSYNC B1 ;  /* 0x0000000000017941 */ /* 0x000fea0003800000 */
.L_x_283:
        /* <DEDUP_REMOVED lines=12> */
.L_x_286:
[----:B------:R-:W-:Y:S05]  /*d280*/  BSYNC B1 ;  /* 0x0000000000017941 */ /* 0x000fea0003800000 */
.L_x_285:
        /* <DEDUP_REMOVED lines=9> */
.L_x_288:
[----:B------:R-:W-:Y:S05]  /*d320*/  BSYNC B1 ;  /* 0x0000000000017941 */ /* 0x000fea0003800000 */
.L_x_287:
        /* <DEDUP_REMOVED lines=9> */
.L_x_290:
[----:B------:R-:W-:Y:S05]  /*d3c0*/  BSYNC B1 ;  /* 0x0000000000017941 */ /* 0x000fea0003800000 */
.L_x_289:
        /* <DEDUP_REMOVED lines=12> */
.L_x_292:
[----:B------:R-:W-:Y:S05]  /*d490*/  BSYNC B1 ;  /* 0x0000000000017941 */ /* 0x000fea0003800000 */
.L_x_291:
        /* <DEDUP_REMOVED lines=12> */
.L_x_294:
[----:B------:R-:W-:Y:S05]  /*d560*/  BSYNC B1 ;  /* 0x0000000000017941 */ /* 0x000fea0003800000 */
.L_x_293:
        /* <DEDUP_REMOVED lines=9> */
.L_x_296:
[----:B------:R-:W-:Y:S05]  /*d600*/  BSYNC B1 ;  /* 0x0000000000017941 */ /* 0x000fea0003800000 */
.L_x_295:
        /* <DEDUP_REMOVED lines=9> */
.L_x_298:
[----:B------:R-:W-:Y:S05]  /*d6a0*/  BSYNC B1 ;  /* 0x0000000000017941 */ /* 0x000fea0003800000 */
.L_x_297:
        /* <DEDUP_REMOVED lines=9> */
.L_x_300:
[----:B------:R-:W-:Y:S05]  /*d740*/  BSYNC B1 ;  /* 0x0000000000017941 */ /* 0x000fea0003800000 */
.L_x_299:
        /* <DEDUP_REMOVED lines=9> */
.L_x_302:
[----:B------:R-:W-:Y:S05]  /*d7e0*/  BSYNC B1 ;  /* 0x0000000000017941 */ /* 0x000fea0003800000 */
.L_x_301:
        /* <DEDUP_REMOVED lines=9> */
.L_x_304:
[----:B------:R-:W-:Y:S05]  /*d880*/  BSYNC B1 ;  /* 0x0000000000017941 */ /* 0x000fea0003800000 */
.L_x_303:
        /* <DEDUP_REMOVED lines=9> */
.L_x_306:
[----:B------:R-:W-:Y:S05]  /*d920*/  BSYNC B1 ;  /* 0x0000000000017941 */ /* 0x000fea0003800000 */
.L_x_305:
        /* <DEDUP_REMOVED lines=9> */
.L_x_308:
[----:B------:R-:W-:Y:S05]  /*d9c0*/  BSYNC B1 ;  /* 0x0000000000017941 */ /* 0x000fea0003800000 */
.L_x_307:
        /* <DEDUP_REMOVED lines=9> */
.L_x_310:
[----:B------:R-:W-:Y:S05]  /*da60*/  BSYNC B1 ;  /* 0x0000000000017941 */ /* 0x000fea0003800000 */
.L_x_309:
        /* <DEDUP_REMOVED lines=9> */
.L_x_312:
[----:B------:R-:W-:Y:S05]  /*db00*/  BSYNC B1 ;  /* 0x0000000000017941 */ /* 0x000fea0003800000 */
.L_x_311:
        /* <DEDUP_REMOVED lines=9> */
.L_x_314:
[----:B------:R-:W-:Y:S05]  /*dba0*/  BSYNC B1 ;  /* 0x0000000000017941 */ /* 0x000fea0003800000 */
.L_x_313:
        /* <DEDUP_REMOVED lines=9> */
.L_x_316:
[----:B------:R-:W-:Y:S05]  /*dc40*/  BSYNC B1 ;  /* 0x0000000000017941 */ /* 0x000fea0003800000 */
.L_x_315:
        /* <DEDUP_REMOVED lines=9> */
.L_x_318:
[----:B------:R-:W-:Y:S05]  /*dce0*/  BSYNC B1 ;  /* 0x0000000000017941 */ /* 0x000fea0003800000 */
.L_x_317:
        /* <DEDUP_REMOVED lines=9> */
.L_x_320:
[----:B------:R-:W-:Y:S05]  /*dd80*/  BSYNC B1 ;  /* 0x0000000000017941 */ /* 0x000fea0003800000 */
.L_x_319:
        /* <DEDUP_REMOVED lines=9> */
.L_x_322:
[----:B------:R-:W-:Y:S05]  /*de20*/  BSYNC B1 ;  /* 0x0000000000017941 */ /* 0x000fea0003800000 */
.L_x_321:
        /* <DEDUP_REMOVED lines=9> */
.L_x_324:
[----:B------:R-:W-:Y:S05]  /*dec0*/  BSYNC B1 ;  /* 0x0000000000017941 */ /* 0x000fea0003800000 */
.L_x_323:
        /* <DEDUP_REMOVED lines=9> */
.L_x_326:
[----:B------:R-:W-:Y:S05]  /*df60*/  BSYNC B1 ;  /* 0x0000000000017941 */ /* 0x000fea0003800000 */
.L_x_325:
        /* <DEDUP_REMOVED lines=9> */
.L_x_328:
[----:B------:R-:W-:Y:S05]  /*e000*/  BSYNC B1 ;  /* 0x0000000000017941 */ /* 0x000fea0003800000 */
.L_x_327:
        /* <DEDUP_REMOVED lines=9> */
.L_x_330:
[----:B------:R-:W-:Y:S05]  /*e0a0*/  BSYNC B1 ;  /* 0x0000000000017941 */ /* 0x000fea0003800000 */
.L_x_329:
        /* <DEDUP_REMOVED lines=12> */
.L_x_332:
[----:B------:R-:W-:Y:S05]  /*e170*/  BSYNC B1 ;  /* 0x0000000000017941 */ /* 0x000fea0003800000 */
.L_x_331:
        /* <DEDUP_REMOVED lines=12> */
.L_x_334:
[----:B------:R-:W-:Y:S05]  /*e240*/  BSYNC B1 ;  /* 0x0000000000017941 */ /* 0x000fea0003800000 */
.L_x_333:
        /* <DEDUP_REMOVED lines=9> */
.L_x_336:
[----:B------:R-:W-:Y:S05]  /*e2e0*/  BSYNC B1 ;  /* 0x0000000000017941 */ /* 0x000fea0003800000 */
.L_x_335:
        /* <DEDUP_REMOVED lines=9> */
.L_x_338:
[----:B------:R-:W-:Y:S05]  /*e380*/  BSYNC B1 ;  /* 0x0000000000017941 */ /* 0x000fea0003800000 */
.L_x_337:
        /* <DEDUP_REMOVED lines=12> */
.L_x_340:
[----:B------:R-:W-:Y:S05]  /*e450*/  BSYNC B1 ;  /* 0x0000000000017941 */ /* 0x000fea0003800000 */
.L_x_339:
        /* <DEDUP_REMOVED lines=12> */
.L_x_342:
[----:B------:R-:W-:Y:S05]  /*e520*/  BSYNC B1 ;  /* 0x0000000000017941 */ /* 0x000fea0003800000 */
.L_x_341:
        /* <DEDUP_REMOVED lines=9> */
.L_x_344:
[----:B------:R-:W-:Y:S05]  /*e5c0*/  BSYNC B1 ;  /* 0x0000000000017941 */ /* 0x000fea0003800000 */
.L_x_343:
        /* <DEDUP_REMOVED lines=9> */
.L_x_346:
[----:B------:R-:W-:Y:S05]  /*e660*/  BSYNC B1 ;  /* 0x0000000000017941 */ /* 0x000fea0003800000 */
.L_x_345:
        /* <DEDUP_REMOVED lines=9> */
.L_x_348:
[----:B------:R-:W-:Y:S05]  /*e700*/  BSYNC B1 ;  /* 0x0000000000017941 */ /* 0x000fea0003800000 */
.L_x_347:
        /* <DEDUP_REMOVED lines=9> */
.L_x_350:
[----:B------:R-:W-:Y:S05]  /*e7a0*/  BSYNC B1 ;  /* 0x0000000000017941 */ /* 0x000fea0003800000 */
.L_x_349:
        /* <DEDUP_REMOVED lines=9> */
.L_x_352:
[----:B------:R-:W-:Y:S05]  /*e840*/  BSYNC B1 ;  /* 0x0000000000017941 */ /* 0x000fea0003800000 */
.L_x_351:
        /* <DEDUP_REMOVED lines=9> */
.L_x_354:
[----:B------:R-:W-:Y:S05]  /*e8e0*/  BSYNC B1 ;  /* 0x0000000000017941 */ /* 0x000fea0003800000 */
.L_x_353:
        /* <DEDUP_REMOVED lines=9> */
.L_x_356:
[----:B------:R-:W-:Y:S05]  /*e980*/  BSYNC B1 ;  /* 0x0000000000017941 */ /* 0x000fea0003800000 */
.L_x_355:
        /* <DEDUP_REMOVED lines=9> */
.L_x_358:
[----:B------:R-:W-:Y:S05]  /*ea20*/  BSYNC B1 ;  /* 0x0000000000017941 */ /* 0x000fea0003800000 */
.L_x_357:
        /* <DEDUP_REMOVED lines=9> */
.L_x_360:
[----:B------:R-:W-:Y:S05]  /*eac0*/  BSYNC B1 ;  /* 0x0000000000017941 */ /* 0x000fea0003800000 */
.L_x_359:
        /* <DEDUP_REMOVED lines=9> */
.L_x_362:
[----:B------:R-:W-:Y:S05]  /*eb60*/  BSYNC B1 ;  /* 0x0000000000017941 */ /* 0x000fea0003800000 */
.L_x_361:
        /* <DEDUP_REMOVED lines=9> */
.L_x_364:
[----:B------:R-:W-:Y:S05]  /*ec00*/  BSYNC B1 ;  /* 0x0000000000017941 */ /* 0x000fea0003800000 */
.L_x_363:
        /* <DEDUP_REMOVED lines=9> */
.L_x_366:
[----:B------:R-:W-:Y:S05]  /*eca0*/  BSYNC B1 ;  /* 0x0000000000017941 */ /* 0x000fea0003800000 */
.L_x_365:
        /* <DEDUP_REMOVED lines=9> */
.L_x_368:
[----:B------:R-:W-:Y:S05]  /*ed40*/  BSYNC B1 ;  /* 0x0000000000017941 */ /* 0x000fea0003800000 */
.L_x_367:
        /* <DEDUP_REMOVED lines=9> */
.L_x_370:
[----:B------:R-:W-:Y:S05]  /*ede0*/  BSYNC B1 ;  /* 0x0000000000017941 */ /* 0x000fea0003800000 */
.L_x_369:
        /* <DEDUP_REMOVED lines=9> */
.L_x_372:
[----:B------:R-:W-:Y:S05]  /*ee80*/  BSYNC B1 ;  /* 0x0000000000017941 */ /* 0x000fea0003800000 */
.L_x_371:
        /* <DEDUP_REMOVED lines=9> */
.L_x_374:
[----:B------:R-:W-:Y:S05]  /*ef20*/  BSYNC B1 ;  /* 0x0000000000017941 */ /* 0x000fea0003800000 */
.L_x_373:
        /* <DEDUP_REMOVED lines=9> */
.L_x_376:
[----:B------:R-:W-:Y:S05]  /*efc0*/  BSYNC B1 ;  /* 0x0000000000017941 */ /* 0x000fea0003800000 */
.L_x_375:
        /* <DEDUP_REMOVED lines=9> */
.L_x_378:
[----:B------:R-:W-:Y:S05]  /*f060*/  BSYNC B1 ;  /* 0x0000000000017941 */ /* 0x000fea0003800000 */
.L_x_377:
        /* <DEDUP_REMOVED lines=12> */
.L_x_380:
[----:B------:R-:W-:Y:S05]  /*f130*/  BSYNC B1 ;  /* 0x0000000000017941 */ /* 0x000fea0003800000 */
.L_x_379:
        /* <DEDUP_REMOVED lines=12> */
.L_x_382:
[----:B------:R-:W-:Y:S05]  /*f200*/  BSYNC B1 ;  /* 0x0000000000017941 */ /* 0x000fea0003800000 */
.L_x_381:
        /* <DEDUP_REMOVED lines=9> */
.L_x_384:
[----:B------:R-:W-:Y:S05]  /*f2a0*/  BSYNC B1 ;  /* 0x0000000000017941 */ /* 0x000fea0003800000 */
.L_x_383:
        /* <DEDUP_REMOVED lines=9> */
.L_x_386:
[----:B------:R-:W-:Y:S05]  /*f340*/  BSYNC B1 ;  /* 0x0000000000017941 */ /* 0x000fea0003800000 */
.L_x_385:
        /* <DEDUP_REMOVED lines=12> */
.L_x_388:
[----:B------:R-:W-:Y:S05]  /*f410*/  BSYNC B1 ;  /* 0x0000000000017941 */ /* 0x000fea0003800000 */
.L_x_387:
        /* <DEDUP_REMOVED lines=12> */
.L_x_390:
[----:B------:R-:W-:Y:S05]  /*f4e0*/  BSYNC B1 ;  /* 0x0000000000017941 */ /* 0x000fea0003800000 */
.L_x_389:
        /* <DEDUP_REMOVED lines=9> */
.L_x_392:
[----:B------:R-:W-:Y:S05]  /*f580*/  BSYNC B1 ;  /* 0x0000000000017941 */ /* 0x000fea0003800000 */
.L_x_391:
        /* <DEDUP_REMOVED lines=9> */
.L_x_394:
[----:B------:R-:W-:Y:S05]  /*f620*/  BSYNC B1 ;  /* 0x0000000000017941 */ /* 0x000fea0003800000 */
.L_x_393:
        /* <DEDUP_REMOVED lines=9> */
.L_x_396:
[----:B------:R-:W-:Y:S05]  /*f6c0*/  BSYNC B1 ;  /* 0x0000000000017941 */ /* 0x000fea0003800000 */
.L_x_395:
        /* <DEDUP_REMOVED lines=9> */
.L_x_398:
[----:B------:R-:W-:Y:S05]  /*f760*/  BSYNC B1 ;  /* 0x0000000000017941 */ /* 0x000fea0003800000 */
.L_x_397:
        /* <DEDUP_REMOVED lines=9> */
.L_x_400:
[----:B------:R-:W-:Y:S05]  /*f800*/  BSYNC B1 ;  /* 0x0000000000017941 */ /* 0x000fea0003800000 */
.L_x_399:
        /* <DEDUP_REMOVED lines=9> */
.L_x_402:
[----:B------:R-:W-:Y:S05]  /*f8a0*/  BSYNC B1 ;  /* 0x0000000000017941 */ /* 0x000fea0003800000 */
.L_x_401:
        /* <DEDUP_REMOVED lines=9> */
.L_x_404:
[----:B------:R-:W-:Y:S05]  /*f940*/  BSYNC B1 ;  /* 0x0000000000017941 */ /* 0x000fea0003800000 */
.L_x_403:
        /* <DEDUP_REMOVED lines=9> */
.L_x_406:
[----:B------:R-:W-:Y:S05]  /*f9e0*/  BSYNC B1 ;  /* 0x0000000000017941 */ /* 0x000fea0003800000 */
.L_x_405:
        /* <DEDUP_REMOVED lines=9> */
.L_x_408:
[----:B------:R-:W-:Y:S05]  /*fa80*/  BSYNC B1 ;  /* 0x0000000000017941 */ /* 0x000fea0003800000 */
.L_x_407:
        /* <DEDUP_REMOVED lines=9> */
.L_x_410:
[----:B------:R-:W-:Y:S05]  /*fb20*/  BSYNC B1 ;  /* 0x0000000000017941 */ /* 0x000fea0003800000 */
.L_x_409:
        /* <DEDUP_REMOVED lines=9> */
.L_x_412:
[----:B------:R-:W-:Y:S05]  /*fbc0*/  BSYNC B1 ;  /* 0x0000000000017941 */ /* 0x000fea0003800000 */
.L_x_411:
        /* <DEDUP_REMOVED lines=9> */
.L_x_414:
[----:B------:R-:W-:Y:S05]  /*fc60*/  BSYNC B1 ;  /* 0x0000000000017941 */ /* 0x000fea0003800000 */
.L_x_413:
        /* <DEDUP_REMOVED lines=9> */
.L_x_416:
[----:B------:R-:W-:Y:S05]  /*fd00*/  BSYNC B1 ;  /* 0x0000000000017941 */ /* 0x000fea0003800000 */
.L_x_415:
        /* <DEDUP_REMOVED lines=9> */
.L_x_418:
[----:B------:R-:W-:Y:S05]  /*fda0*/  BSYNC B1 ;  /* 0x0000000000017941 */ /* 0x000fea0003800000 */
.L_x_417:
        /* <DEDUP_REMOVED lines=9> */
.L_x_420:
[----:B------:R-:W-:Y:S05]  /*fe40*/  BSYNC B1 ;  /* 0x0000000000017941 */ /* 0x000fea0003800000 */
.L_x_419:
        /* <DEDUP_REMOVED lines=9> */
.L_x_422:
[----:B------:R-:W-:Y:S05]  /*fee0*/  BSYNC B1 ;  /* 0x0000000000017941 */ /* 0x000fea0003800000 */
.L_x_421:
        /* <DEDUP_REMOVED lines=9> */
.L_x_424:
[----:B------:R-:W-:Y:S05]  /*ff80*/  BSYNC B1 ;  /* 0x0000000000017941 */ /* 0x000fea0003800000 */
.L_x_423:
        /* <DEDUP_REMOVED lines=9> */
.L_x_426:
[----:B------:R-:W-:Y:S05]  /*10020*/  BSYNC B1 ;  /* 0x0000000000017941 */ /* 0x000fea0003800000 */
.L_x_425:
        /* <DEDUP_REMOVED lines=12> */
.L_x_428:
[----:B------:R-:W-:Y:S05]  /*100f0*/  BSYNC B1 ;  /* 0x0000000000017941 */ /* 0x000fea0003800000 */
.L_x_427:
        /* <DEDUP_REMOVED lines=12> */
.L_x_430:
[----:B------:R-:W-:Y:S05]  /*101c0*/  BSYNC B1 ;  /* 0x0000000000017941 */ /* 0x000fea0003800000 */
.L_x_429:
        /* <DEDUP_REMOVED lines=9> */
.L_x_432:
[----:B------:R-:W-:Y:S05]  /*10260*/  BSYNC B1 ;  /* 0x0000000000017941 */ /* 0x000fea0003800000 */
.L_x_431:
        /* <DEDUP_REMOVED lines=9> */
.L_x_434:
[----:B------:R-:W-:Y:S05]  /*10300*/  BSYNC B1 ;  /* 0x0000000000017941 */ /* 0x000fea0003800000 */
.L_x_433:
        /* <DEDUP_REMOVED lines=12> */
.L_x_436:
[----:B------:R-:W-:Y:S05]  /*103d0*/  BSYNC B1 ;  /* 0x0000000000017941 */ /* 0x000fea0003800000 */
.L_x_435:
        /* <DEDUP_REMOVED lines=12> */
.L_x_438:
[----:B------:R-:W-:Y:S05]  /*104a0*/  BSYNC B1 ;  /* 0x0000000000017941 */ /* 0x000fea0003800000 */
.L_x_437:
        /* <DEDUP_REMOVED lines=9> */
.L_x_440:
[----:B------:R-:W-:Y:S05]  /*10540*/  BSYNC B1 ;  /* 0x0000000000017941 */ /* 0x000fea0003800000 */
.L_x_439:
        /* <DEDUP_REMOVED lines=9> */
.L_x_442:
[----:B------:R-:W-:Y:S05]  /*105e0*/  BSYNC B1 ;  /* 0x0000000000017941 */ /* 0x000fea0003800000 */
.L_x_441:
        /* <DEDUP_REMOVED lines=9> */
.L_x_444:
[----:B------:R-:W-:Y:S05]  /*10680*/  BSYNC B1 ;  /* 0x0000000000017941 */ /* 0x000fea0003800000 */
.L_x_443:
        /* <DEDUP_REMOVED lines=9> */
.L_x_446:
[----:B------:R-:W-:Y:S05]  /*10720*/  BSYNC B1 ;  /* 0x0000000000017941 */ /* 0x000fea0003800000 */
.L_x_445:
        /* <DEDUP_REMOVED lines=9> */
.L_x_448:
[----:B------:R-:W-:Y:S05]  /*107c0*/  BSYNC B1 ;  /* 0x0000000000017941 */ /* 0x000fea0003800000 */
.L_x_447:
        /* <DEDUP_REMOVED lines=9> */
.L_x_450:
[----:B------:R-:W-:Y:S05]  /*10860*/  BSYNC B1 ;  /* 0x0000000000017941 */ /* 0x000fea0003800000 */
.L_x_449:
        /* <DEDUP_REMOVED lines=9> */
.L_x_452:
[----:B------:R-:W-:Y:S05]  /*10900*/  BSYNC B1 ;  /* 0x0000000000017941 */ /* 0x000fea0003800000 */
.L_x_451:
        /* <DEDUP_REMOVED lines=9> */
.L_x_454:
[----:B------:R-:W-:Y:S05]  /*109a0*/  BSYNC B1 ;  /* 0x0000000000017941 */ /* 0x000fea0003800000 */
.L_x_453:
        /* <DEDUP_REMOVED lines=9> */
.L_x_456:
[----:B------:R-:W-:Y:S05]  /*10a40*/  BSYNC B1 ;  /* 0x0000000000017941 */ /* 0x000fea0003800000 */
.L_x_455:
        /* <DEDUP_REMOVED lines=9> */
.L_x_458:
[----:B------:R-:W-:Y:S05]  /*10ae0*/  BSYNC B1 ;  /* 0x0000000000017941 */ /* 0x000fea0003800000 */
.L_x_457:
        /* <DEDUP_REMOVED lines=9> */
.L_x_460:
[----:B------:R-:W-:Y:S05]  /*10b80*/  BSYNC B1 ;  /* 0x0000000000017941 */ /* 0x000fea0003800000 */
.L_x_459:
        /* <DEDUP_REMOVED lines=9> */
.L_x_462:
[----:B------:R-:W-:Y:S05]  /*10c20*/  BSYNC B1 ;  /* 0x0000000000017941 */ /* 0x000fea0003800000 */
.L_x_461:
        /* <DEDUP_REMOVED lines=9> */
.L_x_464:
[----:B------:R-:W-:Y:S05]  /*10cc0*/  BSYNC B1 ;  /* 0x0000000000017941 */ /* 0x000fea0003800000 */
.L_x_463:
        /* <DEDUP_REMOVED lines=9> */
.L_x_466:
[----:B------:R-:W-:Y:S05]  /*10d60*/  BSYNC B1 ;  /* 0x0000000000017941 */ /* 0x000fea0003800000 */
.L_x_465:
        /* <DEDUP_REMOVED lines=9> */
.L_x_468:
[----:B------:R-:W-:Y:S05]  /*10e00*/  BSYNC B1 ;  /* 0x0000000000017941 */ /* 0x000fea0003800000 */
.L_x_467:
        /* <DEDUP_REMOVED lines=9> */
.L_x_470:
[----:B------:R-:W-:Y:S05]  /*10ea0*/  BSYNC B1 ;  /* 0x0000000000017941 */ /* 0x000fea0003800000 */
.L_x_469:
        /* <DEDUP_REMOVED lines=9> */
.L_x_472:
[----:B------:R-:W-:Y:S05]  /*10f40*/  BSYNC B1 ;  /* 0x0000000000017941 */ /* 0x000fea0003800000 */
.L_x_471:
        /* <DEDUP_REMOVED lines=9> */
.L_x_474:
[----:B------:R-:W-:Y:S05]  /*10fe0*/  BSYNC B1 ;  /* 0x0000000000017941 */ /* 0x000fea0003800000 */
.L_x_473:
        /* <DEDUP_REMOVED lines=12> */
.L_x_476:
[----:B------:R-:W-:Y:S05]  /*110b0*/  BSYNC B1 ;  /* 0x0000000000017941 */ /* 0x000fea0003800000 */
.L_x_475:
        /* <DEDUP_REMOVED lines=12> */
.L_x_478:
[----:B------:R-:W-:Y:S05]  /*11180*/  BSYNC B1 ;  /* 0x0000000000017941 */ /* 0x000fea0003800000 */
.L_x_477:
        /* <DEDUP_REMOVED lines=9> */
.L_x_480:
[----:B------:R-:W-:Y:S05]  /*11220*/  BSYNC B1 ;  /* 0x0000000000017941 */ /* 0x000fea0003800000 */
.L_x_479:
        /* <DEDUP_REMOVED lines=9> */
.L_x_482:
[----:B------:R-:W-:Y:S05]  /*112c0*/  BSYNC B1 ;  /* 0x0000000000017941 */ /* 0x000fea0003800000 */
.L_x_481:
        /* <DEDUP_REMOVED lines=12> */
.L_x_484:
[----:B------:R-:W-:Y:S05]  /*11390*/  BSYNC B1 ;  /* 0x0000000000017941 */ /* 0x000fea0003800000 */
.L_x_483:
        /* <DEDUP_REMOVED lines=12> */
.L_x_486:
[----:B------:R-:W-:Y:S05]  /*11460*/  BSYNC B1 ;  /* 0x0000000000017941 */ /* 0x000fea0003800000 */
.L_x_485:
        /* <DEDUP_REMOVED lines=9> */
.L_x_488:
[----:B------:R-:W-:Y:S05]  /*11500*/  BSYNC B1 ;  /* 0x0000000000017941 */ /* 0x000fea0003800000 */
.L_x_487:
        /* <DEDUP_REMOVED lines=9> */
.L_x_490:
[----:B------:R-:W-:Y:S05]  /*115a0*/  BSYNC B1 ;  /* 0x0000000000017941 */ /* 0x000fea0003800000 */
.L_x_489:
        /* <DEDUP_REMOVED lines=9> */
.L_x_492:
[----:B------:R-:W-:Y:S05]  /*11640*/  BSYNC B1 ;  /* 0x0000000000017941 */ /* 0x000fea0003800000 */
.L_x_491:
        /* <DEDUP_REMOVED lines=9> */
.L_x_494:
[----:B------:R-:W-:Y:S05]  /*116e0*/  BSYNC B1 ;  /* 0x0000000000017941 */ /* 0x000fea0003800000 */
.L_x_493:
        /* <DEDUP_REMOVED lines=9> */
.L_x_496:
[----:B------:R-:W-:Y:S05]  /*11780*/  BSYNC B1 ;  /* 0x0000000000017941 */ /* 0x000fea0003800000 */
.L_x_495:
        /* <DEDUP_REMOVED lines=9> */
.L_x_498:
[----:B------:R-:W-:Y:S05]  /*11820*/  BSYNC B1 ;  /* 0x0000000000017941 */ /* 0x000fea0003800000 */
.L_x_497:
        /* <DEDUP_REMOVED lines=9> */
.L_x_500:
[----:B------:R-:W-:Y:S05]  /*118c0*/  BSYNC B1 ;  /* 0x0000000000017941 */ /* 0x000fea0003800000 */
.L_x_499:
        /* <DEDUP_REMOVED lines=9> */
.L_x_502:
[----:B------:R-:W-:Y:S05]  /*11960*/  BSYNC B1 ;  /* 0x0000000000017941 */ /* 0x000fea0003800000 */
.L_x_501:
        /* <DEDUP_REMOVED lines=9> */
.L_x_504:
[----:B------:R-:W-:Y:S05]  /*11a00*/  BSYNC B1 ;  /* 0x0000000000017941 */ /* 0x000fea0003800000 */
.L_x_503:
        /* <DEDUP_REMOVED lines=9> */
.L_x_506:
[----:B------:R-:W-:Y:S05]  /*11aa0*/  BSYNC B1 ;  /* 0x0000000000017941 */ /* 0x000fea0003800000 */
.L_x_505:
        /* <DEDUP_REMOVED lines=9> */
.L_x_508:
[----:B------:R-:W-:Y:S05]  /*11b40*/  BSYNC B1 ;  /* 0x0000000000017941 */ /* 0x000fea0003800000 */
.L_x_507:
        /* <DEDUP_REMOVED lines=9> */
.L_x_510:
[----:B------:R-:W-:Y:S05]  /*11be0*/  BSYNC B1 ;  /* 0x0000000000017941 */ /* 0x000fea0003800000 */
.L_x_509:
        /* <DEDUP_REMOVED lines=9> */
.L_x_512:
[----:B------:R-:W-:Y:S05]  /*11c80*/  BSYNC B1 ;  /* 0x0000000000017941 */ /* 0x000fea0003800000 */
.L_x_511:
        /* <DEDUP_REMOVED lines=9> */
.L_x_514:
[----:B------:R-:W-:Y:S05]  /*11d20*/  BSYNC B1 ;  /* 0x0000000000017941 */ /* 0x000fea0003800000 */
.L_x_513:
[----:B-----5:R-:W-:Y:S01]  /*11d30*/  IMAD.U32 R41, R3, 0x10000, RZ ;  /* 0x0001000003297824 */ /* 0x020fe200078e00ff */
[----:B------:R-:W-:Y:S01]  /*11d40*/  ISETP.GT.AND P0, PT, R0, 0xa9, P0 ;  /* 0x000000a90000780c */ /* 0x000fe20000704270 */
[----:B------:R-:W-:Y:S02]  /*11d50*/  BSSY B1, `(.L_x_515) ;  /* 0x0000007000017945 */ /* 0x000fe40003800000 */
[----:B------:R-:W-:-:S04]  /*11d60*/  FMUL R41, R41, R16 ;  /* 0x0000001029297220 */ /* 0x000fc80000400000 */
[----:B------:R-:W-:-:S05]  /*11d70*/  FFMA R41, R44, R2, R41 ;  /* 0x000000022c297223 */ /* 0x000fca0000000029 */
[----:B------:R-:W-:-:S05]  /*11d80*/  F2FP.BF16.F32.PACK_AB R41, RZ, R41 ;  /* 0x00000029ff29723e */ /* 0x000fca00000010ff */
[----:B------:R0:W-:Y:S01]  /*11d90*/  @P5 STG.E.U16 desc[UR58][R10.64+0x150], R41 ;  /* 0x000150290a005986 */ /* 0x0001e2000c10153a */
[----:B------:R-:W-:Y:S05]  /*11da0*/  @!P0 BRA `(.L_x_516) ;  /* 0x0000000000048947 */ /* 0x000fea0003800000 */
[----:B------:R0:W5:Y:S02]  /*11db0*/  LDG.E.LTC128B.U16 R3, desc[UR58][R218.64+0x152] ;  /* 0x0001523ada037981 */ /* 0x000164000c1e1520 */
.L_x_516:
[----:B------:R-:W-:Y:S05]  /*11dc0*/  BSYNC B1 ;  /* 0x0000000000017941 */ /* 0x000fea0003800000 */
.L_x_515:
[----:B0----5:R-:W-:Y:S01]  /*11dd0*/  IMAD.U32 R41, R3, 0x10000, RZ ;  /* 0x0001000003297824 */ /* 0x021fe200078e00ff */
        /* <DEDUP_REMOVED lines=8> */
.L_x_518:
[----:B------:R-:W-:Y:S05]  /*11e60*/  BSYNC B1 ;  /* 0x0000000000017941 */ /* 0x000fea0003800000 */
.L_x_517:
        /* <DEDUP_REMOVED lines=9> */
.L_x_520:
[----:B------:R-:W-:Y:S05]  /*11f00*/  BSYNC B1 ;  /* 0x0000000000017941 */ /* 0x000fea0003800000 */
.L_x_519:
[----:B0----5:R-:W-:Y:S01]  /*11f10*/  IMAD.U32 R11, R3, 0x10000, RZ ;  /* 0x00010000030b7824 */ /* 0x021fe200078e00ff */
        /* <DEDUP_REMOVED lines=8> */
.L_x_522:
[----:B------:R-:W-:Y:S05]  /*11fa0*/  BSYNC B1 ;  /* 0x0000000000017941 */ /* 0x000fea0003800000 */
.L_x_521:
[----:B-----5:R-:W-:Y:S01]  /*11fb0*/  IMAD.U32 R11, R3, 0x10000, RZ ;  /* 0x00010000030b7824 */ /* 0x020fe200078e00ff */
[----:B------:R-:W-:Y:S01]  /*11fc0*/  ISETP.GT.AND P1, PT, R0, 0xa1, P2 ;  /* 0x000000a10000780c */ /* 0x000fe20001724270 */
[----:B0-----:R-:W-:Y:S01]  /*11fd0*/  @P0 IMAD.MOV.U32 R10, RZ, RZ, R6 ;  /* 0x000000ffff0a0224 */ /* 0x001fe200078e0006 */
[----:B------:R-:W-:Y:S01]  /*11fe0*/  BSSY B1, `(.L_x_523) ;  /* 0x0000009000017945 */ /* 0x000fe20003800000 */
[----:B------:R-:W-:-:S04]  /*11ff0*/  FMUL R11, R11, R16 ;  /* 0x000000100b0b7220 */ /* 0x000fc80000400000 */
[----:B------:R-:W-:-:S05]  /*12000*/  FFMA R11, R32, R2, R11 ;  /* 0x00000002200b7223 */ /* 0x000fca000000000b */
[----:B------:R-:W-:-:S04]  /*12010*/  F2FP.BF16.F32.PACK_AB R11, RZ, R11 ;  /* 0x0000000bff0b723e */ /* 0x000fc800000010ff */
[----:B------:R-:W-:Y:S01]  /*12020*/  PRMT R32, R11, 0x7610, R32 ;  /* 0x000076100b207816 */ /* 0x000fe20000000020 */
[----:B------:R-:W-:-:S05]  /*12030*/  @P0 IMAD.MOV.U32 R11, RZ, RZ, R5 ;  /* 0x000000ffff0b0224 */ /* 0x000fca00078e0005 */
[----:B------:R0:W-:Y:S01]  /*12040*/  @P0 STG.E.U16 desc[UR58][R10.64+0x140], R32 ;  /* 0x000140200a000986 */ /* 0x0001e2000c10153a */
[----:B------:R-:W-:Y:S05]  /*12050*/  @!P1 BRA `(.L_x_524) ;  /* 0x0000000000049947 */ /* 0x000fea0003800000 */
[----:B------:R0:W5:Y:S02]  /*12060*/  LDG.E.LTC128B.U16 R3, desc[UR58][R232.64+0x142] ;  /* 0x0001423ae8037981 */ /* 0x000164000c1e1520 */
.L_x_524:
[----:B------:R-:W-:Y:S05]  /*12070*/  BSYNC B1 ;  /* 0x0000000000017941 */ /* 0x000fea0003800000 */
.L_x_523:
[----:B0----5:R-:W-:Y:S01]  /*12080*/  IMAD.U32 R11, R3, 0x10000, RZ ;  /* 0x00010000030b7824 */ /* 0x021fe200078e00ff */
[----:B------:R-:W-:Y:S01]  /*12090*/  ISETP.GT.AND P0, PT, R0, 0xa0, P6 ;  /* 0x000000a00000780c */ /* 0x000fe20003704270 */
[----:B------:R-:W-:Y:S02]  /*120a0*/  BSSY B1, `(.L_x_525) ;  /* 0x000000a000017945 */ /* 0x000fe40003800000 */
[----:B------:R-:W-:Y:S01]  /*120b0*/  FMUL R10, R11, R16 ;  /* 0x000000100b0a7220 */ /* 0x000fe20000400000 */
[----:B------:R-:W-:-:S03]  /*120c0*/  @P1 IMAD.MOV.U32 R11, RZ, RZ, R5 ;  /* 0x000000ffff0b1224 */ /* 0x000fc600078e0005 */
[----:B------:R-:W-:-:S05]  /*120d0*/  FFMA R10, R33, R2, R10 ;  /* 0x00000002210a7223 */ /* 0x000fca000000000a */
[----:B------:R-:W-:-:S04]  /*120e0*/  F2FP.BF16.F32.PACK_AB R10, RZ, R10 ;  /* 0x0000000aff0a723e */ /* 0x000fc800000010ff */
[----:B------:R-:W-:Y:S01]  /*120f0*/  PRMT R32, R10, 0x7610, R32 ;  /* 0x000076100a207816 */ /* 0x000fe20000000020 */
[----:B------:R-:W-:-:S05]  /*12100*/  @P1 IMAD.MOV.U32 R10, RZ, RZ, R6 ;  /* 0x000000ffff0a1224 */ /* 0x000fca00078e0006 */
[----:B------:R0:W-:Y:S01]  /*12110*/  @P1 STG.E.U16 desc[UR58][R10.64+0x142], R32 ;  /* 0x000142200a001986 */ /* 0x0001e2000c10153a */
[----:B------:R-:W-:Y:S05]  /*12120*/  @!P0 BRA `(.L_x_526) ;  /* 0x0000000000048947 */ /* 0x000fea0003800000 */
[----:B------:R0:W5:Y:S02]  /*12130*/  LDG.E.LTC128B.U16 R3, desc[UR58][R22.64+0x140] ;  /* 0x0001403a16037981 */ /* 0x000164000c1e1520 */
.L_x_526:
[----:B------:R-:W-:Y:S05]  /*12140*/  BSYNC B1 ;  /* 0x0000000000017941 */ /* 0x000fea0003800000 */
.L_x_525:
        /* <DEDUP_REMOVED lines=9> */
.L_x_528:
[----:B------:R-:W-:Y:S05]  /*121e0*/  BSYNC B1 ;  /* 0x0000000000017941 */ /* 0x000fea0003800000 */
.L_x_527:
        /* <DEDUP_REMOVED lines=9> */
.L_x_530:
[----:B------:R-:W-:Y:S05]  /*12280*/  BSYNC B1 ;  /* 0x0000000000017941 */ /* 0x000fea0003800000 */
.L_x_529:
        /* <DEDUP_REMOVED lines=12> */
.L_x_532:
[----:B------:R-:W-:Y:S05]  /*12350*/  BSYNC B1 ;  /* 0x0000000000017941 */ /* 0x000fea0003800000 */
.L_x_531:
[----:B-----5:R-:W-:Y:S01]  /*12360*/  IMAD.U32 R7, R3, 0x10000, RZ ;  /* 0x0001000003077824 */ /* 0x020fe200078e00ff */
[----:B------:R-:W-:Y:S01]  /*12370*/  ISETP.GT.AND P1, PT, R0, 0xa8, P6 ;  /* 0x000000a80000780c */ /* 0x000fe20003724270 */
[----:B------:R-:W-:Y:S02]  /*12380*/  BSSY B1, `(.L_x_533) ;  /* 0x0000009000017945 */ /* 0x000fe40003800000 */
        /* <DEDUP_REMOVED lines=8> */
.L_x_534:
[----:B------:R-:W-:Y:S05]  /*12410*/  BSYNC B1 ;  /* 0x0000000000017941 */ /* 0x000fea0003800000 */
.L_x_533:
[----:B0----5:R-:W-:Y:S01]  /*12420*/  IMAD.U32 R5, R3, 0x10000, RZ ;  /* 0x0001000003057824 */ /* 0x021fe200078e00ff */
[----:B------:R-:W-:Y:S01]  /*12430*/  ISETP.GT.AND P0, PT, R0, 0xa9, P6 ;  /* 0x000000a90000780c */ /* 0x000fe20003704270 */
[----:B------:R-:W-:Y:S01]  /*12440*/  @P1 IMAD.MOV.U32 R4, RZ, RZ, R8 ;  /* 0x000000ffff041224 */ /* 0x000fe200078e0008 */
        /* <DEDUP_REMOVED lines=9> */
.L_x_536:
[----:B------:R-:W-:Y:S05]  /*124e0*/  BSYNC B1 ;  /* 0x0000000000017941 */ /* 0x000fea0003800000 */
.L_x_535:
        /* <DEDUP_REMOVED lines=9> */
.L_x_538:
[----:B------:R-:W-:Y:S05]  /*12580*/  BSYNC B1 ;  /* 0x0000000000017941 */ /* 0x000fea0003800000 */
.L_x_537:
        /* <DEDUP_REMOVED lines=9> */
.L_x_540:
[----:B------:R-:W-:Y:S05]  /*12620*/  BSYNC B1 ;  /* 0x0000000000017941 */ /* 0x000fea0003800000 */
.L_x_539:
        /* <DEDUP_REMOVED lines=9> */
.L_x_542:
[----:B------:R-:W-:Y:S05]  /*126c0*/  BSYNC B1 ;  /* 0x0000000000017941 */ /* 0x000fea0003800000 */
.L_x_541:
        /* <DEDUP_REMOVED lines=12> */
.L_x_544:
[----:B------:R-:W-:Y:S05]  /*12790*/  BSYNC B1 ;  /* 0x0000000000017941 */ /* 0x000fea0003800000 */
.L_x_543:
        /* <DEDUP_REMOVED lines=12> */
.L_x_546:
[----:B------:R-:W-:Y:S05]  /*12860*/  BSYNC B1 ;  /* 0x0000000000017941 */ /* 0x000fea0003800000 */
.L_x_545:
        /* <DEDUP_REMOVED lines=9> */
.L_x_548:
[----:B------:R-:W-:Y:S05]  /*12900*/  BSYNC B1 ;  /* 0x0000000000017941 */ /* 0x000fea0003800000 */
.L_x_547:
        /* <DEDUP_REMOVED lines=9> */
.L_x_550:
[----:B------:R-:W-:Y:S05]  /*129a0*/  BSYNC B1 ;  /* 0x0000000000017941 */ /* 0x000fea0003800000 */
.L_x_549:
        /* <DEDUP_REMOVED lines=12> */
.L_x_552:
[----:B------:R-:W-:Y:S05]  /*12a70*/  BSYNC B1 ;  /* 0x0000000000017941 */ /* 0x000fea0003800000 */
.L_x_551:
[----:B------:R-:W-:Y:S05]  /*12a80*/  @!P3 BRA `(.L_x_553) ;  /* 0x000000480050b947 */ /* 0x000fea0003800000 */
[----:B-----5:R-:W-:-:S04]  /*12a90*/  IMAD.U32 R3, R3, 0x10000, RZ ;  /* 0x0001000003037824 */ /* 0x020fc800078e00ff */
[----:B------:R-:W-:-:S04]  /*12aa0*/  FMUL R0, R3, R16 ;  /* 0x0000001003007220 */ /* 0x000fc80000400000 */
[----:B------:R-:W-:-:S05]  /*12ab0*/  FFMA R0, R31, R2, R0 ;  /* 0x000000021f007223 */ /* 0x000fca0000000000 */
[----:B------:R-:W-:-:S05]  /*12ac0*/  F2FP.BF16.F32.PACK_AB R0, RZ, R0 ;  /* 0x00000000ff00723e */ /* 0x000fca00000010ff */
[----:B------:R0:W-:Y:S01]  /*12ad0*/  STG.E.U16 desc[UR58][R12.64+0x152], R0 ;  /* 0x000152000c007986 */ /* 0x0001e2000c10153a */
[----:B------:R-:W-:Y:S05]  /*12ae0*/  BRA `(.L_x_553) ;  /* 0x0000004800387947 */ /* 0x000fea0003800000 */
.L_x_34:
[----:B------:R-:W2:Y:S01]  /*12af0*/  LDL.LU R3, [R1+0xc4] ;  /* 0x0000c40001037983 */ /* 0x000ea20000300800 */
[----:B------:R-:W-:-:S03]  /*12b00*/  ULDC.64 UR4, c[0x0][0x5c0] ;  /* 0x0001700000047ab9 */ /* 0x000fc60000000a00 */
[----:B------:R-:W3:Y:S04]  /*12b10*/  LDL.LU R6, [R1+0xc8] ;  /* 0x0000c80001067983 */ /* 0x000ee80000300800 */
[----:B------:R-:W4:Y:S04]  /*12b20*/  LDL.LU R15, [R1+0xcc] ;  /* 0x0000cc00010f7983 */ /* 0x000f280000300800 */
[----:B------:R-:W5:Y:S04]  /*12b30*/  LDL.LU R14, [R1+0xd0] ;  /* 0x0000d000010e7983 */ /* 0x000f680000300800 */
[----:B------:R-:W5:Y:S04]  /*12b40*/  LDL.LU R7, [R1+0xc0] ;  /* 0x0000c00001077983 */ /* 0x000f680000300800 */
[----:B------:R-:W5:Y:S04]  /*12b50*/  LDL.LU R18, [R1+0xd4] ;  /* 0x0000d40001127983 */ /* 0x000f680000300800 */
[----:B------:R-:W5:Y:S04]  /*12b60*/  LDL.LU R10, [R1+0xd8] ;  /* 0x0000d800010a7983 */ /* 0x000f680000300800 */
[----:B------:R-:W5:Y:S04]  /*12b70*/  LDL.LU R9, [R1+0xdc] ;  /* 0x0000dc0001097983 */ /* 0x000f680000300800 */
[----:B------:R-:W5:Y:S04]  /*12b80*/  LDL.LU R233, [R1+0xa0] ;  /* 0x0000a00001e97983 */ /* 0x000f680000300800 */
[----:B------:R-:W5:Y:S01]  /*12b90*/  LDL.LU R21, [R1+0x104] ;  /* 0x0001040001157983 */ /* 0x000f620000300800 */
[----:B------:R-:W-:Y:S01]  /*12ba0*/  LEA R12, P2, R4, UR4, 0x1 ;  /* 0x00000004040c7c11 */ /* 0x000fe2000f8408ff */
[----:B------:R-:W-:-:S02]  /*12bb0*/  USHF.L.U64.HI UR4, UR8, 0x4, UR9 ;  /* 0x0000000408047899 */ /* 0x000fc40008010209 */
[----:B------:R-:W5:Y:S01]  /*12bc0*/  LDL.LU R232, [R1+0xa4] ;  /* 0x0000a40001e87983 */ /* 0x000f620000300800 */
[----:B------:R-:W-:Y:S01]  /*12bd0*/  LEA.HI.X R13, R4, UR5, R11, 0x1, P2 ;  /* 0x00000005040d7c11 */ /* 0x000fe200090f0c0b */
[----:B------:R-:W-:Y:S01]  /*12be0*/  USHF.L.U32 UR5, UR8, 0x4, URZ ;  /* 0x0000000408057899 */ /* 0x000fe2000800063f */
[----:B------:R-:W-:Y:S01]  /*12bf0*/  ISETP.GT.AND P2, PT, R0, 0x1, P0 ;  /* 0x000000010000780c */ /* 0x000fe20000744270 */
[----:B------:R-:W5:Y:S04]  /*12c00*/  LDL.LU R23, [R1+0xa8] ;  /* 0x0000a80001177983 */ /* 0x000f680000300800 */
[----:B------:R-:W5:Y:S04]  /*12c10*/  LDL.LU R22, [R1+0xac] ;  /* 0x0000ac0001167983 */ /* 0x000f680000300800 */
[----:B------:R-:W5:Y:S01]  /*12c20*/  LDL.LU R19, [R1+0xb0] ;  /* 0x0000b00001137983 */ /* 0x000f620000300800 */
[-C--:B--2---:R-:W-:Y:S01]  /*12c30*/  FMUL R3, R3, R2.reuse ;  /* 0x0000000203037220 */ /* 0x084fe20000400000 */
[----:B---3--:R-:W-:-:S04]  /*12c40*/  FMUL R6, R6, R2 ;  /* 0x0000000206067220 */ /* 0x008fc80000400000 */
[----:B------:R-:W-:Y:S01]  /*12c50*/  F2FP.BF16.F32.PACK_AB R3, RZ, R3 ;  /* 0x00000003ff03723e */ /* 0x000fe200000010ff */
[----:B----4-:R-:W-:-:S03]  /*12c60*/  FMUL R5, R15, R2 ;  /* 0x000000020f057220 */ /* 0x010fc60000400000 */
[----:B------:R-:W-:Y:S02]  /*12c70*/  PRMT R8, R3, 0x7610, R8 ;  /* 0x0000761003087816 */ /* 0x000fe40000000008 */
[----:B------:R-:W-:Y:S01]  /*12c80*/  F2FP.BF16.F32.PACK_AB R6, RZ, R6 ;  /* 0x00000006ff06723e */ /* 0x000fe200000010ff */
[-C--:B-----5:R-:W-:Y:S01]  /*12c90*/  FMUL R4, R14, R2.reuse ;  /* 0x000000020e047220 */ /* 0x0a0fe20000400000 */
[----:B------:R-:W-:Y:S01]  /*12ca0*/  IADD3 R14, P3, R12, UR5, RZ ;  /* 0x000000050c0e7c10 */ /* 0x000fe2000ff7e0ff */
[----:B------:R-:W-:Y:S01]  /*12cb0*/  @P2 STG.E.U16 desc[UR58][R12.64+0x2], R8 ;  /* 0x000002080c002986 */ /* 0x000fe2000c10153a */
[----:B------:R-:W-:Y:S01]  /*12cc0*/  F2FP.BF16.F32.PACK_AB R5, RZ, R5 ;  /* 0x00000005ff05723e */ /* 0x000fe200000010ff */
[----:B------:R-:W-:Y:S01]  /*12cd0*/  FMUL R7, R7, R2 ;  /* 0x0000000207077220 */ /* 0x000fe20000400000 */
[----:B------:R-:W-:Y:S02]  /*12ce0*/  IADD3.X R15, R13, UR4, RZ, P3, !PT ;  /* 0x000000040d0f7c10 */ /* 0x000fe40009ffe4ff */
[----:B------:R-:W-:-:S02]  /*12cf0*/  F2FP.BF16.F32.PACK_AB R4, RZ, R4 ;  /* 0x00000004ff04723e */ /* 0x000fc400000010ff */
[----:B------:R-:W-:-:S05]  /*12d00*/  F2FP.BF16.F32.PACK_AB R3, RZ, R7 ;  /* 0x00000007ff03723e */ /* 0x000fca00000010ff */
[----:B------:R0:W-:Y:S01]  /*12d10*/  @P1 STG.E.U16 desc[UR58][R12.64], R3 ;  /* 0x000000030c001986 */ /* 0x0001e2000c10153a */
[----:B------:R-:W-:Y:S01]  /*12d20*/  ISETP.GT.AND P5, PT, R21, 0x8, PT ;  /* 0x000000081500780c */ /* 0x000fe20003fa4270 */
[----:B0-----:R-:W-:-:S03]  /*12d30*/  FMUL R3, R9, R2 ;  /* 0x0000000209037220 */ /* 0x001fc60000400000 */
[C---:B------:R-:W-:Y:S02]  /*12d40*/  ISETP.GT.AND P1, PT, R0.reuse, 0x1, P5 ;  /* 0x000000010000780c */ /* 0x040fe40002f24270 */
[----:B------:R-:W-:-:S11]  /*12d50*/  ISETP.GT.AND P2, PT, R0, RZ, P5 ;  /* 0x000000ff0000720c */ /* 0x000fd60002f44270 */
[----:B------:R0:W-:Y:S01]  /*12d60*/  @P1 STG.E.U16 desc[UR58][R14.64+0x2], R5 ;  /* 0x000002050e001986 */ /* 0x0001e2000c10153a */
[----:B------:R-:W-:-:S03]  /*12d70*/  ISETP.GT.AND P1, PT, R0, 0x8, P0 ;  /* 0x000000080000780c */ /* 0x000fc60000724270 */
[----:B------:R-:W-:Y:S01]  /*12d80*/  @P2 STG.E.U16 desc[UR58][R14.64], R6 ;  /* 0x000000060e002986 */ /* 0x000fe2000c10153a */
[----:B0-----:R-:W-:-:S03]  /*12d90*/  FMUL R5, R18, R2 ;  /* 0x0000000212057220 */ /* 0x001fc60000400000 */
[----:B------:R-:W2:Y:S06]  /*12da0*/  LDL.LU R18, [R1+0xb4] ;  /* 0x0000b40001127983 */ /* 0x000eac0000300800 */
[----:B------:R0:W-:Y:S02]  /*12db0*/  @P1 STG.E.U16 desc[UR58][R12.64+0x10], R4 ;  /* 0x000010040c001986 */ /* 0x0001e4000c10153a */
[----:B0-----:R-:W-:Y:S02]  /*12dc0*/  FMUL R4, R10, R2 ;  /* 0x000000020a047220 */ /* 0x001fe40000400000 */
[----:B------:R-:W3:Y:S04]  /*12dd0*/  LDL.LU R10, [R1+0xb8] ;  /* 0x0000b800010a7983 */ /* 0x000ee80000300800 */
[----:B------:R-:W4:Y:S01]  /*12de0*/  LDL.LU R9, [R1+0xbc] ;  /* 0x0000bc0001097983 */ /* 0x000f220000300800 */
[----:B------:R-:W-:-:S02]  /*12df0*/  ISETP.GT.AND P3, PT, R0, 0x9, P0 ;  /* 0x000000090000780c */ /* 0x000fc40000764270 */
[C---:B------:R-:W-:Y:S01]  /*12e00*/  ISETP.GT.AND P1, PT, R0.reuse, 0x8, P5 ;  /* 0x000000080000780c */ /* 0x040fe20002f24270 */
[----:B------:R-:W-:Y:S01]  /*12e10*/  UIMAD UR11, UR9, 0xf0, URZ ;  /* 0x000000f0090b78a4 */ /* 0x000fe2000f8e023f */
[----:B------:R-:W-:Y:S01]  /*12e20*/  ISETP.GT.AND P2, PT, R0, 0x9, P5 ;  /* 0x000000090000780c */ /* 0x000fe20002f44270 */
[----:B------:R-:W5:Y:S01]  /*12e30*/  LDL.LU R235, [R1+0x80] ;  /* 0x0000800001eb7983 */ /* 0x000f620000300800 */
[----:B------:R-:W-:Y:S02]  /*12e40*/  F2FP.BF16.F32.PACK_AB R5, RZ, R5 ;  /* 0x00000005ff05723e */ /* 0x000fe400000010ff */
[----:B------:R-:W-:Y:S02]  /*12e50*/  F2FP.BF16.F32.PACK_AB R4, RZ, R4 ;  /* 0x00000004ff04723e */ /* 0x000fe400000010ff */
[----:B------:R-:W-:-:S03]  /*12e60*/  F2FP.BF16.F32.PACK_AB R3, RZ, R3 ;  /* 0x00000003ff03723e */ /* 0x000fc600000010ff */
[----:B------:R-:W-:Y:S04]  /*12e70*/  @P3 STG.E.U16 desc[UR58][R12.64+0x12], R5 ;  /* 0x000012050c003986 */ /* 0x000fe8000c10153a */
[----:B------:R0:W-:Y:S01]  /*12e80*/  @P1 STG.E.U16 desc[UR58][R14.64+0x10], R4 ;  /* 0x000010040e001986 */ /* 0x0001e2000c10153a */
[----:B------:R-:W-:-:S03]  /*12e90*/  ISETP.GT.AND P1, PT, R21, 0x80, PT ;  /* 0x000000801500780c */ /* 0x000fc60003f24270 */
[----:B------:R1:W-:Y:S01]  /*12ea0*/  @P2 STG.E.U16 desc[UR58][R14.64+0x12], R3 ;  /* 0x000012030e002986 */ /* 0x0003e2000c10153a */
[----:B------:R-:W-:Y:S01]  /*12eb0*/  ISETP.GT.AND P2, PT, R0, RZ, P1 ;  /* 0x000000ff0000720c */ /* 0x000fe20000f44270 */
[----:B0-----:R-:W-:Y:S02]  /*12ec0*/  IMAD.U32 R4, RZ, RZ, UR8 ;  /* 0x00000008ff047e24 */ /* 0x001fe4000f8e00ff */
[----:B-1----:R-:W-:Y:S02]  /*12ed0*/  FMUL R3, R233, R2 ;  /* 0x00000002e9037220 */ /* 0x002fe40000400000 */
[----:B------:R-:W-:Y:S01]  /*12ee0*/  IMAD.WIDE.U32 R4, R4, 0xf0, R14 ;  /* 0x000000f004047825 */ /* 0x000fe200078e000e */
[----:B------:R-:W-:Y:S01]  /*12ef0*/  ISETP.GT.AND P4, PT, R21, 0x88, PT ;  /* 0x000000881500780c */ /* 0x000fe20003f84270 */
[----:B------:R-:W5:Y:S01]  /*12f00*/  LDL.LU R233, [R1+0x84] ;  /* 0x0000840001e97983 */ /* 0x000f620000300800 */
[----:B------:R-:W-:Y:S01]  /*12f10*/  F2FP.BF16.F32.PACK_AB R3, RZ, R3 ;  /* 0x00000003ff03723e */ /* 0x000fe200000010ff */
[----:B------:R-:W-:-:S05]  /*12f20*/  VIADD R5, R5, UR11 ;  /* 0x0000000b05057c36 */ /* 0x000fca0008000000 */
[----:B------:R0:W-:Y:S01]  /*12f30*/  @P2 STG.E.U16 desc[UR58][R4.64], R3 ;  /* 0x0000000304002986 */ /* 0x0001e2000c10153a */
[----:B------:R-:W-:Y:S01]  /*12f40*/  ISETP.GT.AND P2, PT, R0, 0x1, P1 ;  /* 0x000000010000780c */ /* 0x000fe20000f44270 */
[----:B0-----:R-:W-:-:S05]  /*12f50*/  FMUL R3, R232, R2 ;  /* 0x00000002e8037220 */ /* 0x001fca0000400000 */
[----:B------:R-:W-:-:S07]  /*12f60*/  F2FP.BF16.F32.PACK_AB R3, RZ, R3 ;  /* 0x00000003ff03723e */ /* 0x000fce00000010ff */
[----:B------:R0:W-:Y:S01]  /*12f70*/  @P2 STG.E.U16 desc[UR58][R4.64+0x2], R3 ;  /* 0x0000020304002986 */ /* 0x0001e2000c10153a */
[----:B------:R-:W-:Y:S02]  /*12f80*/  ISETP.GT.AND P2, PT, R0, RZ, P4 ;  /* 0x000000ff0000720c */ /* 0x000fe40002744270 */
[----:B------:R-:W-:-:S04]  /*12f90*/  IADD3 R6, P3, R4, UR5, RZ ;  /* 0x0000000504067c10 */ /* 0x000fc8000ff7e0ff */
[----:B------:R-:W-:Y:S01]  /*12fa0*/  IADD3.X R7, R5, UR4, RZ, P3, !PT ;  /* 0x0000000405077c10 */ /* 0x000fe20009ffe4ff */
[----:B0-----:R-:W-:-:S05]  /*12fb0*/  FMUL R3, R23, R2 ;  /* 0x0000000217037220 */ /* 0x001fca0000400000 */
[----:B------:R-:W-:-:S05]  /*12fc0*/  F2FP.BF16.F32.PACK_AB R3, RZ, R3 ;  /* 0x00000003ff03723e */ /* 0x000fca00000010ff */
[----:B------:R0:W-:Y:S01]  /*12fd0*/  @P2 STG.E.U16 desc[UR58][R6.64], R3 ;  /* 0x0000000306002986 */ /* 0x0001e2000c10153a */
[----:B------:R-:W-:Y:S01]  /*12fe0*/  ISETP.GT.AND P2, PT, R0, 0x1, P4 ;  /* 0x000000010000780c */ /* 0x000fe20002744270 */
[----:B0-----:R-:W-:-:S05]  /*12ff0*/  FMUL R3, R22, R2 ;  /* 0x0000000216037220 */ /* 0x001fca0000400000 */
[----:B------:R-:W-:-:S07]  /*13000*/  F2FP.BF16.F32.PACK_AB R3, RZ, R3 ;  /* 0x00000003ff03723e */ /* 0x000fce00000010ff */
[----:B------:R0:W-:Y:S01]  /*13010*/  @P2 STG.E.U16 desc[UR58][R6.64+0x2], R3 ;  /* 0x0000020306002986 */ /* 0x0001e2000c10153a */
[----:B------:R-:W-:Y:S01]  /*13020*/  ISETP.GT.AND P2, PT, R0, 0x8, P1 ;  /* 0x000000080000780c */ /* 0x000fe20000f44270 */
[----:B0-----:R-:W-:-:S05]  /*13030*/  FMUL R3, R19, R2 ;  /* 0x0000000213037220 */ /* 0x001fca0000400000 */
[----:B------:R-:W-:-:S07]  /*13040*/  F2FP.BF16.F32.PACK_AB R3, RZ, R3 ;  /* 0x00000003ff03723e */ /* 0x000fce00000010ff */
[----:B------:R2:W-:Y:S01]  /*13050*/  @P2 STG.E.U16 desc[UR58][R4.64+0x10], R3 ;  /* 0x0000100304002986 */ /* 0x0005e2000c10153a */
[----:B------:R-:W-:Y:S01]  /*13060*/  ISETP.GT.AND P2, PT, R0, 0x9, P1 ;  /* 0x000000090000780c */ /* 0x000fe20000f44270 */
[----:B--2---:R-:W-:-:S05]  /*13070*/  FMUL R3, R18, R2 ;  /* 0x0000000212037220 */ /* 0x004fca0000400000 */
[----:B------:R-:W-:-:S07]  /*13080*/  F2FP.BF16.F32.PACK_AB R3, RZ, R3 ;  /* 0x00000003ff03723e */ /* 0x000fce00000010ff */
[----:B------:R3:W-:Y:S01]  /*13090*/  @P2 STG.E.U16 desc[UR58][R4.64+0x12], R3 ;  /* 0x0000120304002986 */ /* 0x0007e2000c10153a */
[----:B------:R-:W-:Y:S01]  /*130a0*/  ISETP.GT.AND P2, PT, R0, 0x8, P4 ;  /* 0x000000080000780c */ /* 0x000fe20002744270 */
[----:B---3--:R-:W-:-:S05]  /*130b0*/  FMUL R3, R10, R2 ;  /* 0x000000020a037220 */ /* 0x008fca0000400000 */
[----:B------:R-:W-:-:S07]  /*130c0*/  F2FP.BF16.F32.PACK_AB R3, RZ, R3 ;  /* 0x00000003ff03723e */ /* 0x000fce00000010ff */
[----:B------:R4:W-:Y:S02]  /*130d0*/  @P2 STG.E.U16 desc[UR58][R6.64+0x10], R3 ;  /* 0x0000100306002986 */ /* 0x0009e4000c10153a */
[----:B----4-:R-:W-:Y:S02]  /*130e0*/  FMUL R3, R9, R2 ;  /* 0x0000000209037220 */ /* 0x010fe40000400000 */
[----:B------:R-:W2:Y:S04]  /*130f0*/  LDL.LU R9, [R1+0x88] ;  /* 0x0000880001097983 */ /* 0x000ea80000300800 */
[----:B------:R-:W3:Y:S04]  /*13100*/  LDL.LU R234, [R1+0x8c] ;  /* 0x00008c0001ea7983 */ /* 0x000ee80000300800 */
[----:B------:R-:W4:Y:S04]  /*13110*/  LDL.LU R232, [R1+0x90] ;  /* 0x0000900001e87983 */ /* 0x000f280000300800 */
[----:B------:R-:W4:Y:S04]  /*13120*/  LDL.LU R23, [R1+0x94] ;  /* 0x0000940001177983 */ /* 0x000f280000300800 */
[----:B------:R-:W4:Y:S01]  /*13130*/  LDL.LU R22, [R1+0x98] ;  /* 0x0000980001167983 */ /* 0x000f220000300800 */
[----:B------:R-:W-:-:S02]  /*13140*/  ISETP.GT.AND P2, PT, R0, 0x9, P4 ;  /* 0x000000090000780c */ /* 0x000fc40002744270 */
[----:B------:R-:W-:Y:S01]  /*13150*/  F2FP.BF16.F32.PACK_AB R3, RZ, R3 ;  /* 0x00000003ff03723e */ /* 0x000fe200000010ff */
[----:B------:R-:W-:Y:S01]  /*13160*/  USHF.L.U32 UR13, UR8, 0x8, URZ ;  /* 0x00000008080d7899 */ /* 0x000fe2000800063f */
[----:B------:R-:W-:Y:S01]  /*13170*/  IMAD.U32 R18, RZ, RZ, UR5 ;  /* 0x00000005ff127e24 */ /* 0x000fe2000f8e00ff */
[----:B------:R-:W-:Y:S01]  /*13180*/  USHF.L.U64.HI UR12, UR8, 0x8, UR9 ;  /* 0x00000008080c7899 */ /* 0x000fe20008010209 */
[----:B------:R-:W-:-:S07]  /*13190*/  IMAD.U32 R10, RZ, RZ, UR5 ;  /* 0x00000005ff0a7e24 */ /* 0x000fce000f8e00ff */
[----:B------:R0:W-:Y:S01]  /*131a0*/  @P2 STG.E.U16 desc[UR58][R6.64+0x12], R3 ;  /* 0x0000120306002986 */ /* 0x0001e2000c10153a */
[----:B------:R-:W-:Y:S01]  /*131b0*/  IADD3 R18, P2, P3, R18, UR13, R4 ;  /* 0x0000000d12127c10 */ /* 0x000fe2000fb5e004 */
[----:B0-----:R-:W-:Y:S02]  /*131c0*/  IMAD.U32 R6, RZ, RZ, UR8 ;  /* 0x00000008ff067e24 */ /* 0x001fe4000f8e00ff */
[----:B------:R-:W-:Y:S02]  /*131d0*/  IMAD.U32 R3, RZ, RZ, UR4 ;  /* 0x00000004ff037e24 */ /* 0x000fe4000f8e00ff */
[----:B------:R-:W-:-:S03]  /*131e0*/  IMAD.WIDE.U32 R6, R6, 0xf0, R14 ;  /* 0x000000f006067825 */ /* 0x000fc600078e000e */
[----:B------:R-:W-:Y:S01]  /*131f0*/  IADD3.X R19, R3, UR12, R5, P2, P3 ;  /* 0x0000000c03137c10 */ /* 0x000fe200097e6405 */
[----:B------:R-:W-:Y:S01]  /*13200*/  VIADD R7, R7, UR11 ;  /* 0x0000000b07077c36 */ /* 0x000fe20008000000 */
[----:B------:R-:W-:-:S04]  /*13210*/  IADD3 R10, P2, P3, R10, UR13, R6 ;  /* 0x0000000d0a0a7c10 */ /* 0x000fc8000fb5e006 */
[----:B------:R-:W-:Y:S02]  /*13220*/  IADD3.X R11, R3, UR12, R7, P2, P3 ;  /* 0x0000000c030b7c10 */ /* 0x000fe400097e6407 */
[----:B------:R-:W-:Y:S02]  /*13230*/  IADD3 R4, P2, R4, UR13, RZ ;  /* 0x0000000d04047c10 */ /* 0x000fe4000ff5e0ff */
[----:B------:R-:W-:Y:S02]  /*13240*/  ISETP.GT.AND P3, PT, R21, 0x100, PT ;  /* 0x000001001500780c */ /* 0x000fe40003f64270 */
[----:B------:R-:W-:Y:S02]  /*13250*/  IADD3.X R5, R5, UR12, RZ, P2, !PT ;  /* 0x0000000c05057c10 */ /* 0x000fe400097fe4ff */
[----:B------:R-:W-:Y:S01]  /*13260*/  ISETP.GT.AND P2, PT, R0, RZ, P3 ;  /* 0x000000ff0000720c */ /* 0x000fe20001f44270 */
[----:B-----5:R-:W-:-:S05]  /*13270*/  FMUL R3, R235, R2 ;  /* 0x00000002eb037220 */ /* 0x020fca0000400000 */
[----:B------:R-:W-:-:S07]  /*13280*/  F2FP.BF16.F32.PACK_AB R3, RZ, R3 ;  /* 0x00000003ff03723e */ /* 0x000fce00000010ff */
[----:B------:R0:W-:Y:S01]  /*13290*/  @P2 STG.E.U16 desc[UR58][R4.64], R3 ;  /* 0x0000000304002986 */ /* 0x0001e2000c10153a */
[----:B------:R-:W-:Y:S01]  /*132a0*/  ISETP.GT.AND P2, PT, R0, 0x1, P3 ;  /* 0x000000010000780c */ /* 0x000fe20001f44270 */
[----:B0-----:R-:W-:-:S05]  /*132b0*/  FMUL R3, R233, R2 ;  /* 0x00000002e9037220 */ /* 0x001fca0000400000 */
[----:B------:R-:W-:-:S07]  /*132c0*/  F2FP.BF16.F32.PACK_AB R3, RZ, R3 ;  /* 0x00000003ff03723e */ /* 0x000fce00000010ff */
[----:B------:R2:W-:Y:S01]  /*132d0*/  @P2 STG.E.U16 desc[UR58][R4.64+0x2], R3 ;  /* 0x0000020304002986 */ /* 0x0005e2000c10153a */
[----:B------:R-:W-:Y:S01]  /*132e0*/  IADD3 R8, P2, R4, UR5, RZ ;  /* 0x0000000504087c10 */ /* 0x000fe2000ff5e0ff */
[----:B--2---:R-:W-:-:S03]  /*132f0*/  FMUL R3, R9, R2 ;  /* 0x0000000209037220 */ /* 0x004fc60000400000 */
[----:B------:R-:W-:Y:S02]  /*13300*/  IADD3.X R9, R5, UR4, RZ, P2, !PT ;  /* 0x0000000405097c10 */ /* 0x000fe400097fe4ff */
[----:B------:R-:W-:Y:S02]  /*13310*/  ISETP.GT.AND P2, PT, R21, 0x108, PT ;  /* 0x000001081500780c */ /* 0x000fe40003f44270 */
[----:B------:R-:W2:Y:S02]  /*13320*/  LDL.LU R21, [R1+0x9c] ;  /* 0x00009c0001157983 */ /* 0x000ea40000300800 */
[C---:B------:R-:W-:Y:S02]  /*13330*/  ISETP.GT.AND P6, PT, R0.reuse, RZ, P2 ;  /* 0x000000ff0000720c */ /* 0x040fe400017c4270 */
[----:B------:R-:W-:Y:S01]  /*13340*/  F2FP.BF16.F32.PACK_AB R3, RZ, R3 ;  /* 0x00000003ff03723e */ /* 0x000fe200000010ff */
[----:B------:R-:W5:Y:S10]  /*13350*/  LDL.LU R233, [R1+0x6c] ;  /* 0x00006c0001e97983 */ /* 0x000f740000300800 */
[----:B------:R3:W-:Y:S01]  /*13360*/  @P6 STG.E.U16 desc[UR58][R8.64], R3 ;  /* 0x0000000308006986 */ /* 0x0007e2000c10153a */
[----:B------:R-:W-:Y:S01]  /*13370*/  ISETP.GT.AND P6, PT, R0, 0x1, P2 ;  /* 0x000000010000780c */ /* 0x000fe200017c4270 */
[----:B---3--:R-:W-:-:S05]  /*13380*/  FMUL R3, R234, R2 ;  /* 0x00000002ea037220 */ /* 0x008fca0000400000 */
[----:B------:R-:W-:-:S07]  /*13390*/  F2FP.BF16.F32.PACK_AB R3, RZ, R3 ;  /* 0x00000003ff03723e */ /* 0x000fce00000010ff */
[----:B------:R4:W-:Y:S01]  /*133a0*/  @P6 STG.E.U16 desc[UR58][R8.64+0x2], R3 ;  /* 0x0000020308006986 */ /* 0x0009e2000c10153a */
[----:B------:R-:W-:Y:S01]  /*133b0*/  ISETP.GT.AND P6, PT, R0, 0x8, P3 ;  /* 0x000000080000780c */ /* 0x000fe20001fc4270 */
[----:B----4-:R-:W-:Y:S02]  /*133c0*/  FMUL R3, R232, R2 ;  /* 0x00000002e8037220 */ /* 0x010fe40000400000 */
[----:B------:R-:W3:Y:S03]  /*133d0*/  LDL.LU R8, [R1+0x68] ;  /* 0x0000680001087983 */ /* 0x000ee60000300800 */
[----:B------:R-:W-:-:S07]  /*133e0*/  F2FP.BF16.F32.PACK_AB R3, RZ, R3 ;  /* 0x00000003ff03723e */ /* 0x000fce00000010ff */
[----:B------:R0:W-:Y:S01]  /*133f0*/  @P6 STG.E.U16 desc[UR58][R4.64+0x10], R3 ;  /* 0x0000100304006986 */ /* 0x0001e2000c10153a */
[----:B------:R-:W-:Y:S01]  /*13400*/  ISETP.GT.AND P6, PT, R0, 0x9, P3 ;  /* 0x000000090000780c */ /* 0x000fe20001fc4270 */
[----:B0-----:R-:W-:-:S05]  /*13410*/  FMUL R3, R23, R2 ;  /* 0x0000000217037220 */ /* 0x001fca0000400000 */
[----:B------:R-:W-:-:S07]  /*13420*/  F2FP.BF16.F32.PACK_AB R3, RZ, R3 ;  /* 0x00000003ff03723e */ /* 0x000fce00000010ff */
[----:B------:R0:W-:Y:S02]  /*13430*/  @P6 STG.E.U16 desc[UR58][R4.64+0x12], R3 ;  /* 0x0000120304006986 */ /* 0x0001e4000c10153a */
[----:B0-----:R-:W-:-:S04]  /*13440*/  IADD3 R4, P6, R4, UR5, RZ ;  /* 0x0000000504047c10 */ /* 0x001fc8000ffde0ff */
[----:B------:R-:W-:Y:S02]  /*13450*/  IADD3.X R5, R5, UR4, RZ, P6, !PT ;  /* 0x0000000405057c10 */ /* 0x000fe4000b7fe4ff */
[----:B------:R-:W-:Y:S01]  /*13460*/  ISETP.GT.AND P6, PT, R0, 0x8, P2 ;  /* 0x000000080000780c */ /* 0x000fe200017c4270 */
[----:B------:R-:W-:-:S05]  /*13470*/  FMUL R3, R22, R2 ;  /* 0x0000000216037220 */ /* 0x000fca0000400000 */
[----:B------:R-:W-:-:S07]  /*13480*/  F2FP.BF16.F32.PACK_AB R3, RZ, R3 ;  /* 0x00000003ff03723e */ /* 0x000fce00000010ff */
[----:B------:R0:W-:Y:S04]  /*13490*/  @P6 STG.E.U16 desc[UR58][R4.64+0x10], R3 ;  /* 0x0000100304006986 */ /* 0x0001e8000c10153a */
[----:B0-----:R-:W4:Y:S04]  /*134a0*/  LDL.LU R4, [R1+0x60] ;  /* 0x0000600001047983 */ /* 0x001f280000300800 */
[----:B------:R-:W5:Y:S04]  /*134b0*/  LDL.LU R5, [R1+0x64] ;  /* 0x0000640001057983 */ /* 0x000f680000300800 */
[----:B------:R-:W3:Y:S04]  /*134c0*/  LDL.LU R232, [R1+0x70] ;  /* 0x0000700001e87983 */ /* 0x000ee80000300800 */
[----:B------:R-:W3:Y:S04]  /*134d0*/  LDL.LU R23, [R1+0x74] ;  /* 0x0000740001177983 */ /* 0x000ee80000300800 */
[----:B------:R-:W3:Y:S01]  /*134e0*/  LDL.LU R22, [R1+0x78] ;  /* 0x0000780001167983 */ /* 0x000ee20000300800 */
[----:B--2---:R-:W-:-:S03]  /*134f0*/  FMUL R3, R21, R2 ;  /* 0x0000000215037220 */ /* 0x004fc60000400000 */
[----:B------:R-:W2:Y:S01]  /*13500*/  LDL.LU R21, [R1+0x7c] ;  /* 0x00007c0001157983 */ /* 0x000ea20000300800 */
[C---:B------:R-:W-:Y:S02]  /*13510*/  ISETP.GT.AND P6, PT, R0.reuse, 0x9, P2 ;  /* 0x000000090000780c */ /* 0x040fe400017c4270 */
[----:B------:R-:W-:Y:S01]  /*13520*/  F2FP.BF16.F32.PACK_AB R3, RZ, R3 ;  /* 0x00000003ff03723e */ /* 0x000fe200000010ff */
[----:B------:R-:W2:Y:S04]  /*13530*/  LDL.LU R9, [R1+0x40] ;  /* 0x0000400001097983 */ /* 0x000ea80000300800 */
[----:B------:R-:W2:Y:S04]  /*13540*/  LDL.LU R235, [R1+0x44] ;  /* 0x0000440001eb7983 */ /* 0x000ea80000300800 */
[----:B------:R-:W2:Y:S04]  /*13550*/  LDL.LU R234, [R1+0x48] ;  /* 0x0000480001ea7983 */ /* 0x000ea80000300800 */
[----:B------:R4:W-:Y:S01]  /*13560*/  @P6 STG.E.U16 desc[UR58][R18.64+0x12], R3 ;  /* 0x0000120312006986 */ /* 0x0009e2000c10153a */
[----:B------:R-:W-:Y:S01]  /*13570*/  ISETP.GT.AND P6, PT, R0, 0x10, P0 ;  /* 0x000000100000780c */ /* 0x000fe200007c4270 */
[----:B----4-:R-:W-:-:S05]  /*13580*/  FMUL R3, R4, R2 ;  /* 0x0000000204037220 */ /* 0x010fca0000400000 */
[----:B------:R-:W-:-:S07]  /*13590*/  F2FP.BF16.F32.PACK_AB R3, RZ, R3 ;  /* 0x00000003ff03723e */ /* 0x000fce00000010ff */
[----:B------:R5:W-:Y:S01]  /*135a0*/  @P6 STG.E.U16 desc[UR58][R12.64+0x20], R3 ;  /* 0x000020030c006986 */ /* 0x000be2000c10153a */
[----:B------:R-:W-:Y:S01]  /*135b0*/  ISETP.GT.AND P6, PT, R0, 0x11, P0 ;  /* 0x000000110000780c */ /* 0x000fe200007c4270 */
[----:B-----5:R-:W-:-:S05]  /*135c0*/  FMUL R3, R5, R2 ;  /* 0x0000000205037220 */ /* 0x020fca0000400000 */
[----:B------:R-:W-:-:S07]  /*135d0*/  F2FP.BF16.F32.PACK_AB R3, RZ, R3 ;  /* 0x00000003ff03723e */ /* 0x000fce00000010ff */
[----:B------:R3:W-:Y:S01]  /*135e0*/  @P6 STG.E.U16 desc[UR58][R12.64+0x22], R3 ;  /* 0x000022030c006986 */ /* 0x0007e2000c10153a */
[----:B------:R-:W-:Y:S01]  /*135f0*/  ISETP.GT.AND P6, PT, R0, 0x10, P5 ;  /* 0x000000100000780c */ /* 0x000fe20002fc4270 */
[----:B---3--:R-:W-:-:S05]  /*13600*/  FMUL R3, R8, R2 ;  /* 0x0000000208037220 */ /* 0x008fca0000400000 */
[----:B------:R-:W-:-:S07]  /*13610*/  F2FP.BF16.F32.PACK_AB R3, RZ, R3 ;  /* 0x00000003ff03723e */ /* 0x000fce00000010ff */
[----:B------:R0:W-:Y:S01]  /*13620*/  @P6 STG.E.U16 desc[UR58][R14.64+0x20], R3 ;  /* 0x000020030e006986 */ /* 0x0001e2000c10153a */
[----:B------:R-:W-:Y:S01]  /*13630*/  ISETP.GT.AND P6, PT, R0, 0x11, P5 ;  /* 0x000000110000780c */ /* 0x000fe20002fc4270 */
[----:B0-----:R-:W-:Y:S02]  /*13640*/  FMUL R3, R233, R2 ;  /* 0x00000002e9037220 */ /* 0x001fe40000400000 */
[----:B------:R-:W3:Y:S03]  /*13650*/  LDL.LU R233, [R1+0x4c] ;  /* 0x00004c0001e97983 */ /* 0x000ee60000300800 */
[----:B------:R-:W-:-:S07]  /*13660*/  F2FP.BF16.F32.PACK_AB R3, RZ, R3 ;  /* 0x00000003ff03723e */ /* 0x000fce00000010ff */
[----:B------:R0:W-:Y:S01]  /*13670*/  @P6 STG.E.U16 desc[UR58][R14.64+0x22], R3 ;  /* 0x000022030e006986 */ /* 0x0001e2000c10153a */
[----:B------:R-:W-:Y:S01]  /*13680*/  ISETP.GT.AND P6, PT, R0, 0x18, P0 ;  /* 0x000000180000780c */ /* 0x000fe200007c4270 */
[----:B0-----:R-:W-:Y:S02]  /*13690*/  FMUL R3, R232, R2 ;  /* 0x00000002e8037220 */ /* 0x001fe40000400000 */
[----:B------:R-:W4:Y:S03]  /*136a0*/  LDL.LU R232, [R1+0x50] ;  /* 0x0000500001e87983 */ /* 0x000f260000300800 */
[----:B------:R-:W-:-:S07]  /*136b0*/  F2FP.BF16.F32.PACK_AB R3, RZ, R3 ;  /* 0x00000003ff03723e */ /* 0x000fce00000010ff */
[----:B------:R0:W-:Y:S01]  /*136c0*/  @P6 STG.E.U16 desc[UR58][R12.64+0x30], R3 ;  /* 0x000030030c006986 */ /* 0x0001e2000c10153a */
[----:B------:R-:W-:Y:S01]  /*136d0*/  ISETP.GT.AND P6, PT, R0, 0x19, P0 ;  /* 0x000000190000780c */ /* 0x000fe200007c4270 */
[----:B0-----:R-:W-:Y:S02]  /*136e0*/  FMUL R3, R23, R2 ;  /* 0x0000000217037220 */ /* 0x001fe40000400000 */
[----:B------:R-:W5:Y:S03]  /*136f0*/  LDL.LU R23, [R1+0x54] ;  /* 0x0000540001177983 */ /* 0x000f660000300800 */
[----:B------:R-:W-:-:S07]  /*13700*/  F2FP.BF16.F32.PACK_AB R3, RZ, R3 ;  /* 0x00000003ff03723e */ /* 0x000fce00000010ff */
[----:B------:R0:W-:Y:S01]  /*13710*/  @P6 STG.E.U16 desc[UR58][R12.64+0x32], R3 ;  /* 0x000032030c006986 */ /* 0x0001e2000c10153a */
[----:B------:R-:W-:Y:S01]  /*13720*/  ISETP.GT.AND P6, PT, R0, 0x18, P5 ;  /* 0x000000180000780c */ /* 0x000fe20002fc4270 */
[----:B0-----:R-:W-:Y:S02]  /*13730*/  FMUL R3, R22, R2 ;  /* 0x0000000216037220 */ /* 0x001fe40000400000 */
[----:B------:R-:W5:Y:S03]  /*13740*/  LDL.LU R22, [R1+0x58] ;  /* 0x0000580001167983 */ /* 0x000f660000300800 */
[----:B------:R-:W-:-:S07]  /*13750*/  F2FP.BF16.F32.PACK_AB R3, RZ, R3 ;  /* 0x00000003ff03723e */ /* 0x000fce00000010ff */
[----:B------:R2:W-:Y:S02]  /*13760*/  @P6 STG.E.U16 desc[UR58][R14.64+0x30], R3 ;  /* 0x000030030e006986 */ /* 0x0005e4000c10153a */
[----:B--2---:R-:W-:Y:S02]  /*13770*/  FMUL R3, R21, R2 ;  /* 0x0000000215037220 */ /* 0x004fe40000400000 */
[----:B------:R-:W2:Y:S04]  /*13780*/  LDL.LU R21, [R1+0x5c] ;  /* 0x00005c0001157983 */ /* 0x000ea80000300800 */
[----:B------:R-:W2:Y:S04]  /*13790*/  LDL.LU R18, [R1+0x20] ;  /* 0x0000200001127983 */ /* 0x000ea80000300800 */
[----:B------:R-:W2:Y:S01]  /*137a0*/  LDL.LU R19, [R1+0x24] ;  /* 0x0000240001137983 */ /* 0x000ea20000300800 */
[----:B------:R-:W-:-:S02]  /*137b0*/  ISETP.GT.AND P6, PT, R0, 0x19, P5 ;  /* 0x000000190000780c */ /* 0x000fc40002fc4270 */
[----:B------:R-:W-:-:S11]  /*137c0*/  F2FP.BF16.F32.PACK_AB R3, RZ, R3 ;  /* 0x00000003ff03723e */ /* 0x000fd600000010ff */
[----:B------:R0:W-:Y:S01]  /*137d0*/  @P6 STG.E.U16 desc[UR58][R14.64+0x32], R3 ;  /* 0x000032030e006986 */ /* 0x0001e2000c10153a */
[----:B------:R-:W-:-:S04]  /*137e0*/  IADD3 R4, P6, R6, UR5, RZ ;  /* 0x0000000506047c10 */ /* 0x000fc8000ffde0ff */
[----:B------:R-:W-:Y:S02]  /*137f0*/  IADD3.X R5, R7, UR4, RZ, P6, !PT ;  /* 0x0000000407057c10 */ /* 0x000fe4000b7fe4ff */
        /* <DEDUP_REMOVED lines=15> */
[----:B---3--:R-:W-:-:S05]  /*138f0*/  FMUL R3, R233, R2 ;  /* 0x00000002e9037220 */ /* 0x008fca0000400000 */
[----:B------:R-:W-:-:S07]  /*13900*/  F2FP.BF16.F32.PACK_AB R3, RZ, R3 ;  /* 0x00000003ff03723e */ /* 0x000fce00000010ff */
[----:B------:R4:W-:Y:S01]  /*13910*/  @P6 STG.E.U16 desc[UR58][R4.64+0x22], R3 ;  /* 0x0000220304006986 */ /* 0x0009e2000c10153a */
[----:B------:R-:W-:Y:S01]  /*13920*/  ISETP.GT.AND P6, PT, R0, 0x18, P1 ;  /* 0x000000180000780c */ /* 0x000fe20000fc4270 */
[----:B----4-:R-:W-:-:S05]  /*13930*/  FMUL R3, R232, R2 ;  /* 0x00000002e8037220 */ /* 0x010fca0000400000 */
[----:B------:R-:W-:-:S07]  /*13940*/  F2FP.BF16.F32.PACK_AB R3, RZ, R3 ;  /* 0x00000003ff03723e */ /* 0x000fce00000010ff */
[----:B------:R5:W-:Y:S01]  /*13950*/  @P6 STG.E.U16 desc[UR58][R6.64+0x30], R3 ;  /* 0x0000300306006986 */ /* 0x000be2000c10153a */
[----:B------:R-:W-:Y:S01]  /*13960*/  ISETP.GT.AND P6, PT, R0, 0x19, P1 ;  /* 0x000000190000780c */ /* 0x000fe20000fc4270 */
[----:B-----5:R-:W-:Y:S02]  /*13970*/  FMUL R3, R23, R2 ;  /* 0x0000000217037220 */ /* 0x020fe40000400000 */
        /* <DEDUP_REMOVED lines=8> */
[C---:B------:R-:W-:Y:S01]  /*13a00*/  ISETP.GT.AND P6, PT, R0.reuse, 0x19, P4 ;  /* 0x000000190000780c */ /* 0x040fe200027c4270 */
[----:B--2---:R-:W-:Y:S02]  /*13a10*/  FMUL R3, R21, R2 ;  /* 0x0000000215037220 */ /* 0x004fe40000400000 */
[----:B------:R-:W2:Y:S03]  /*13a20*/  LDL.LU R21, [R1+0x3c] ;  /* 0x00003c0001157983 */ /* 0x000ea60000300800 */
[----:B------:R-:W-:Y:S01]  /*13a30*/  F2FP.BF16.F32.PACK_AB R3, RZ, R3 ;  /* 0x00000003ff03723e */ /* 0x000fe200000010ff */
[----:B------:R-:W5:Y:S06]  /*13a40*/  LDL.LU R235, [R1+0x4] ;  /* 0x0000040001eb7983 */ /* 0x000f6c0000300800 */
[----:B------:R0:W-:Y:S01]  /*13a50*/  @P6 STG.E.U16 desc[UR58][R4.64+0x32], R3 ;  /* 0x0000320304006986 */ /* 0x0001e2000c10153a */
[----:B------:R-:W-:-:S03]  /*13a60*/  ISETP.GT.AND P6, PT, R0, 0x10, P3 ;  /* 0x000000100000780c */ /* 0x000fc60001fc4270 */
[----:B------:R-:W5:Y:S04]  /*13a70*/  LDL.LU R234, [R1+0x8] ;  /* 0x0000080001ea7983 */ /* 0x000f680000300800 */
[----:B------:R-:W5:Y:S01]  /*13a80*/  LDL.LU R233, [R1+0xc] ;  /* 0x00000c0001e97983 */ /* 0x000f620000300800 */
[----:B0-----:R-:W-:-:S03]  /*13a90*/  FMUL R3, R18, R2 ;  /* 0x0000000212037220 */ /* 0x001fc60000400000 */
[----:B------:R-:W5:Y:S02]  /*13aa0*/  LDL.LU R232, [R1+0x10] ;  /* 0x0000100001e87983 */ /* 0x000f640000300800 */
[----:B------:R-:W-:-:S05]  /*13ab0*/  F2FP.BF16.F32.PACK_AB R3, RZ, R3 ;  /* 0x00000003ff03723e */ /* 0x000fca00000010ff */
[----:B------:R0:W-:Y:S01]  /*13ac0*/  @P6 STG.E.U16 desc[UR58][R8.64+0x20], R3 ;  /* 0x0000200308006986 */ /* 0x0001e2000c10153a */
[----:B------:R-:W-:Y:S01]  /*13ad0*/  ISETP.GT.AND P6, PT, R0, 0x11, P3 ;  /* 0x000000110000780c */ /* 0x000fe20001fc4270 */
[----:B0-----:R-:W-:-:S05]  /*13ae0*/  FMUL R3, R19, R2 ;  /* 0x0000000213037220 */ /* 0x001fca0000400000 */
[----:B------:R-:W-:-:S07]  /*13af0*/  F2FP.BF16.F32.PACK_AB R3, RZ, R3 ;  /* 0x00000003ff03723e */ /* 0x000fce00000010ff */
[----:B------:R0:W-:Y:S04]  /*13b00*/  @P6 STG.E.U16 desc[UR58][R8.64+0x22], R3 ;  /* 0x0000220308006986 */ /* 0x0001e8000c10153a */
[----:B0-----:R-:W3:Y:S01]  /*13b10*/  LDL.LU R3, [R1+0x28] ;  /* 0x0000280001037983 */ /* 0x001ee20000300800 */
[----:B------:R-:W-:-:S04]  /*13b20*/  IADD3 R18, P6, R8, UR5, RZ ;  /* 0x0000000508127c10 */ /* 0x000fc8000ffde0ff */
[----:B------:R-:W-:Y:S02]  /*13b30*/  IADD3.X R19, R9, UR4, RZ, P6, !PT ;  /* 0x0000000409137c10 */ /* 0x000fe4000b7fe4ff */
[----:B------:R-:W-:Y:S01]  /*13b40*/  ISETP.GT.AND P6, PT, R0, 0x10, P2 ;  /* 0x000000100000780c */ /* 0x000fe200017c4270 */
[----:B---3--:R-:W-:-:S05]  /*13b50*/  FMUL R3, R3, R2 ;  /* 0x0000000203037220 */ /* 0x008fca0000400000 */
[----:B------:R-:W-:-:S07]  /*13b60*/  F2FP.BF16.F32.PACK_AB R3, RZ, R3 ;  /* 0x00000003ff03723e */ /* 0x000fce00000010ff */
[----:B------:R0:W-:Y:S04]  /*13b70*/  @P6 STG.E.U16 desc[UR58][R18.64+0x20], R3 ;  /* 0x0000200312006986 */ /* 0x0001e8000c10153a */
[----:B0-----:R-:W3:Y:S01]  /*13b80*/  LDL.LU R3, [R1+0x2c] ;  /* 0x00002c0001037983 */ /* 0x001ee20000300800 */
[----:B------:R-:W-:-:S03]  /*13b90*/  ISETP.GT.AND P6, PT, R0, 0x11, P2 ;  /* 0x000000110000780c */ /* 0x000fc600017c4270 */
[----:B------:R-:W5:Y:S01]  /*13ba0*/  LDL.LU R18, [R1] ;  /* 0x0000000001127983 */ /* 0x000f620000300800 */
[----:B---3--:R-:W-:-:S05]  /*13bb0*/  FMUL R3, R3, R2 ;  /* 0x0000000203037220 */ /* 0x008fca0000400000 */
[----:B------:R-:W-:-:S05]  /*13bc0*/  F2FP.BF16.F32.PACK_AB R3, RZ, R3 ;  /* 0x00000003ff03723e */ /* 0x000fca00000010ff */
[----:B------:R0:W-:Y:S04]  /*13bd0*/  @P6 STG.E.U16 desc[UR58][R10.64+0x22], R3 ;  /* 0x000022030a006986 */ /* 0x0001e8000c10153a */
[----:B0-----:R-:W3:Y:S01]  /*13be0*/  LDL.LU R3, [R1+0x30] ;  /* 0x0000300001037983 */ /* 0x001ee20000300800 */
        /* <DEDUP_REMOVED lines=10> */
[----:B----4-:R-:W-:Y:S02]  /*13c90*/  FMUL R3, R22, R2 ;  /* 0x0000000216037220 */ /* 0x010fe40000400000 */
[----:B------:R-:W4:Y:S03]  /*13ca0*/  LDL.LU R22, [R1+0x18] ;  /* 0x0000180001167983 */ /* 0x000f260000300800 */
[----:B------:R-:W-:-:S07]  /*13cb0*/  F2FP.BF16.F32.PACK_AB R3, RZ, R3 ;  /* 0x00000003ff03723e */ /* 0x000fce00000010ff */
[----:B------:R2:W-:Y:S02]  /*13cc0*/  @P6 STG.E.U16 desc[UR58][R10.64+0x30], R3 ;  /* 0x000030030a006986 */ /* 0x0005e4000c10153a */
[----:B--2---:R-:W-:Y:S02]  /*13cd0*/  FMUL R3, R21, R2 ;  /* 0x0000000215037220 */ /* 0x004fe40000400000 */
[----:B------:R-:W2:Y:S01]  /*13ce0*/  LDL.LU R21, [R1+0x1c] ;  /* 0x00001c0001157983 */ /* 0x000ea20000300800 */
[----:B------:R-:W-:Y:S02]  /*13cf0*/  ISETP.GT.AND P6, PT, R0, 0x19, P2 ;  /* 0x000000190000780c */ /* 0x000fe400017c4270 */
[----:B------:R-:W-:-:S11]  /*13d00*/  F2FP.BF16.F32.PACK_AB R3, RZ, R3 ;  /* 0x00000003ff03723e */ /* 0x000fd600000010ff */
[----:B------:R5:W-:Y:S01]  /*13d10*/  @P6 STG.E.U16 desc[UR58][R10.64+0x32], R3 ;  /* 0x000032030a006986 */ /* 0x000be2000c10153a */
[----:B------:R-:W-:Y:S01]  /*13d20*/  ISETP.GT.AND P6, PT, R0, 0x20, P0 ;  /* 0x000000200000780c */ /* 0x000fe200007c4270 */
[----:B-----5:R-:W-:-:S05]  /*13d30*/  FMUL R3, R18, R2 ;  /* 0x0000000212037220 */ /* 0x020fca0000400000 */
[----:B------:R-:W-:-:S07]  /*13d40*/  F2FP.BF16.F32.PACK_AB R3, RZ, R3 ;  /* 0x00000003ff03723e */ /* 0x000fce00000010ff */
[----:B------:R0:W-:Y:S01]  /*13d50*/  @P6 STG.E.U16 desc[UR58][R12.64+0x40], R3 ;  /* 0x000040030c006986 */ /* 0x0001e2000c10153a */
[----:B------:R-:W-:Y:S01]  /*13d60*/  ISETP.GT.AND P6, PT, R0, 0x21, P0 ;  /* 0x000000210000780c */ /* 0x000fe200007c4270 */
[----:B0-----:R-:W-:-:S05]  /*13d70*/  FMUL R3, R235, R2 ;  /* 0x00000002eb037220 */ /* 0x001fca0000400000 */
[----:B------:R-:W-:-:S07]  /*13d80*/  F2FP.BF16.F32.PACK_AB R3, RZ, R3 ;  /* 0x00000003ff03723e */ /* 0x000fce00000010ff */
[----:B------:R0:W-:Y:S01]  /*13d90*/  @P6 STG.E.U16 desc[UR58][R12.64+0x42], R3 ;  /* 0x000042030c006986 */ /* 0x0001e2000c10153a */
[----:B------:R-:W-:Y:S01]  /*13da0*/  ISETP.GT.AND P6, PT, R0, 0x20, P5 ;  /* 0x000000200000780c */ /* 0x000fe20002fc4270 */
[-C--:B------:R-:W-:Y:S01]  /*13db0*/  FMUL R18, R233, R2.reuse ;  /* 0x00000002e9127220 */ /* 0x080fe20000400000 */
[----:B0-----:R-:W-:-:S05]  /*13dc0*/  FMUL R3, R234, R2 ;  /* 0x00000002ea037220 */ /* 0x001fca0000400000 */
[----:B------:R-:W-:-:S06]  /*13dd0*/  F2FP.BF16.F32.PACK_AB R3, RZ, R3 ;  /* 0x00000003ff03723e */ /* 0x000fcc00000010ff */
[----:B------:R3:W-:Y:S01]  /*13de0*/  @P6 STG.E.U16 desc[UR58][R14.64+0x40], R3 ;  /* 0x000040030e006986 */ /* 0x0007e2000c10153a */
[----:B------:R-:W-:Y:S02]  /*13df0*/  ISETP.GT.AND P6, PT, R0, 0x21, P5 ;  /* 0x000000210000780c */ /* 0x000fe40002fc4270 */
[----:B------:R-:W-:-:S04]  /*13e00*/  F2FP.BF16.F32.PACK_AB R18, RZ, R18 ;  /* 0x00000012ff12723e */ /* 0x000fc800000010ff */
[----:B------:R-:W-:Y:S01]  /*13e10*/  PRMT R19, R18, 0x7610, R19 ;  /* 0x0000761012137816 */ /* 0x000fe20000000013 */
[----:B------:R-:W-:-:S06]  /*13e20*/  FMUL R18, R232, R2 ;  /* 0x00000002e8127220 */ /* 0x000fcc0000400000 */
[----:B------:R0:W-:Y:S01]  /*13e30*/  @P6 STG.E.U16 desc[UR58][R14.64+0x42], R19 ;  /* 0x000042130e006986 */ /* 0x0001e2000c10153a */
[----:B------:R-:W-:Y:S02]  /*13e40*/  ISETP.GT.AND P6, PT, R0, 0x28, P0 ;  /* 0x000000280000780c */ /* 0x000fe400007c4270 */
[----:B------:R-:W-:-:S11]  /*13e50*/  F2FP.BF16.F32.PACK_AB R18, RZ, R18 ;  /* 0x00000012ff12723e */ /* 0x000fd600000010ff */
[----:B------:R-:W-:Y:S01]  /*13e60*/  @P6 STG.E.U16 desc[UR58][R12.64+0x50], R18 ;  /* 0x000050120c006986 */ /* 0x000fe2000c10153a */
[----:B------:R-:W-:Y:S01]  /*13e70*/  ISETP.GT.AND P6, PT, R0, 0x29, P0 ;  /* 0x000000290000780c */ /* 0x000fe200007c4270 */
[----:B------:R-:W-:-:S05]  /*13e80*/  FMUL R224, R224, R2 ;  /* 0x00000002e0e07220 */ /* 0x000fca0000400000 */
[----:B------:R-:W-:Y:S01]  /*13e90*/  F2FP.BF16.F32.PACK_AB R224, RZ, R224 ;  /* 0x000000e0ffe0723e */ /* 0x000fe200000010ff */
        /* <DEDUP_REMOVED lines=8> */
[-C--:B------:R-:W-:Y:S01]  /*13f20*/  FMUL R229, R229, R2.reuse ;  /* 0x00000002e5e57220 */ /* 0x080fe20000400000 */
[----:B---3--:R-:W-:-:S05]  /*13f30*/  FMUL R3, R23, R2 ;  /* 0x0000000217037220 */ /* 0x008fca0000400000 */
[----:B------:R-:W-:-:S04]  /*13f40*/  F2FP.BF16.F32.PACK_AB R3, RZ, R3 ;  /* 0x00000003ff03723e */ /* 0x000fc800000010ff */
[----:B------:R-:W-:-:S05]  /*13f50*/  PRMT R20, R3, 0x7610, R20 ;  /* 0x0000761003147816 */ /* 0x000fca0000000014 */
[----:B------:R-:W-:Y:S01]  /*13f60*/  @P6 STG.E.U16 desc[UR58][R12.64+0x52], R20 ;  /* 0x000052140c006986 */ /* 0x000fe2000c10153a */
[----:B------:R-:W-:Y:S01]  /*13f70*/  ISETP.GT.AND P6, PT, R0, 0x28, P5 ;  /* 0x000000280000780c */ /* 0x000fe20002fc4270 */
[----:B----4-:R-:W-:-:S05]  /*13f80*/  FMUL R3, R22, R2 ;  /* 0x0000000216037220 */ /* 0x010fca0000400000 */
[----:B------:R-:W-:-:S04]  /*13f90*/  F2FP.BF16.F32.PACK_AB R3, RZ, R3 ;  /* 0x00000003ff03723e */ /* 0x000fc800000010ff */
[----:B0-----:R-:W-:-:S05]  /*13fa0*/  PRMT R19, R3, 0x7610, R19 ;  /* 0x0000761003137816 */ /* 0x001fca0000000013 */
[----:B------:R-:W-:Y:S01]  /*13fb0*/  @P6 STG.E.U16 desc[UR58][R14.64+0x50], R19 ;  /* 0x000050130e006986 */ /* 0x000fe2000c10153a */
[----:B------:R-:W-:Y:S01]  /*13fc0*/  ISETP.GT.AND P6, PT, R0, 0x29, P5 ;  /* 0x000000290000780c */ /* 0x000fe20002fc4270 */
[----:B--2---:R-:W-:-:S05]  /*13fd0*/  FMUL R3, R21, R2 ;  /* 0x0000000215037220 */ /* 0x004fca0000400000 */
[----:B------:R-:W-:-:S07]  /*13fe0*/  F2FP.BF16.F32.PACK_AB R3, RZ, R3 ;  /* 0x00000003ff03723e */ /* 0x000fce00000010ff */
[----:B------:R-:W-:Y:S01]  /*13ff0*/  @P6 STG.E.U16 desc[UR58][R14.64+0x52], R3 ;  /* 0x000052030e006986 */ /* 0x000fe2000c10153a */
[----:B------:R-:W-:-:S13]  /*14000*/  ISETP.GT.AND P6, PT, R0, 0x20, P1 ;  /* 0x000000200000780c */ /* 0x000fda0000fc4270 */
[----:B------:R-:W-:Y:S01]  /*14010*/  @P6 STG.E.U16 desc[UR58][R6.64+0x40], R224 ;  /* 0x000040e006006986 */ /* 0x000fe2000c10153a */
[----:B------:R-:W-:-:S13]  /*14020*/  ISETP.GT.AND P6, PT, R0, 0x21, P1 ;  /* 0x000000210000780c */ /* 0x000fda0000fc4270 */
[----:B------:R-:W-:Y:S01]  /*14030*/  @P6 STG.E.U16 desc[UR58][R6.64+0x42], R225 ;  /* 0x000042e106006986 */ /* 0x000fe2000c10153a */
[----:B------:R-:W-:-:S13]  /*14040*/  ISETP.GT.AND P6, PT, R0, 0x20, P4 ;  /* 0x000000200000780c */ /* 0x000fda00027c4270 */
[----:B------:R-:W-:Y:S01]  /*14050*/  @P6 STG.E.U16 desc[UR58][R4.64+0x40], R226 ;  /* 0x000040e204006986 */ /* 0x000fe2000c10153a */
[----:B------:R-:W-:-:S13]  /*14060*/  ISETP.GT.AND P6, PT, R0, 0x21, P4 ;  /* 0x000000210000780c */ /* 0x000fda00027c4270 */
[----:B------:R-:W-:Y:S01]  /*14070*/  @P6 STG.E.U16 desc[UR58][R4.64+0x42], R227 ;  /* 0x000042e304006986 */ /* 0x000fe2000c10153a */
[----:B------:R-:W-:Y:S02]  /*14080*/  ISETP.GT.AND P6, PT, R0, 0x28, P1 ;  /* 0x000000280000780c */ /* 0x000fe40000fc4270 */
[----:B------:R-:W-:-:S11]  /*14090*/  F2FP.BF16.F32.PACK_AB R229, RZ, R229 ;  /* 0x000000e5ffe5723e */ /* 0x000fd600000010ff */
[----:B------:R-:W-:Y:S01]  /*140a0*/  @P6 STG.E.U16 desc[UR58][R6.64+0x50], R228 ;  /* 0x000050e406006986 */ /* 0x000fe2000c10153a */
[----:B------:R-:W-:Y:S01]  /*140b0*/  ISETP.GT.AND P6, PT, R0, 0x29, P1 ;  /* 0x000000290000780c */ /* 0x000fe20000fc4270 */
[----:B------:R-:W-:-:S12]  /*140c0*/  FMUL R230, R230, R2 ;  /* 0x00000002e6e67220 */ /* 0x000fd80000400000 */
[----:B------:R-:W-:Y:S01]  /*140d0*/  @P6 STG.E.U16 desc[UR58][R6.64+0x52], R229 ;  /* 0x000052e506006986 */ /* 0x000fe2000c10153a */
[----:B------:R-:W-:Y:S02]  /*140e0*/  ISETP.GT.AND P6, PT, R0, 0x28, P4 ;  /* 0x000000280000780c */ /* 0x000fe400027c4270 */
[----:B------:R-:W-:Y:S01]  /*140f0*/  F2FP.BF16.F32.PACK_AB R230, RZ, R230 ;  /* 0x000000e6ffe6723e */ /* 0x000fe200000010ff */
[----:B------:R-:W-:-:S10]  /*14100*/  FMUL R231, R231, R2 ;  /* 0x00000002e7e77220 */ /* 0x000fd40000400000 */
        /* <DEDUP_REMOVED lines=725> */
[C---:B------:R-:W-:Y:S02]  /*16e60*/  ISETP.GT.AND P6, PT, R0.reuse, 0xa8, P0 ;  /* 0x000000a80000780c */ /* 0x040fe400007c4270 */
[----:B------:R-:W-:Y:S02]  /*16e70*/  ISETP.GT.AND P0, PT, R0, 0xa9, P0 ;  /* 0x000000a90000780c */ /* 0x000fe40000704270 */
[----:B------:R-:W-:Y:S01]  /*16e80*/  F2FP.BF16.F32.PACK_AB R45, RZ, R45 ;  /* 0x0000002dff2d723e */ /* 0x000fe200000010ff */
[-C--:B------:R-:W-:Y:S01]  /*16e90*/  FMUL R44, R44, R2.reuse ;  /* 0x000000022c2c7220 */ /* 0x080fe20000400000 */
[----:B------:R-:W-:-:S09]  /*16ea0*/  FMUL R46, R46, R2 ;  /* 0x000000022e2e7220 */ /* 0x000fd20000400000 */
[----:B------:R-:W-:Y:S01]  /*16eb0*/  @P0 STG.E.U16 desc[UR58][R12.64+0x152], R45 ;  /* 0x0001522d0c000986 */ /* 0x000fe2000c10153a */
[C---:B------:R-:W-:Y:S02]  /*16ec0*/  ISETP.GT.AND P0, PT, R0.reuse, 0xa8, P5 ;  /* 0x000000a80000780c */ /* 0x040fe40002f04270 */
[----:B------:R-:W-:Y:S02]  /*16ed0*/  F2FP.BF16.F32.PACK_AB R44, RZ, R44 ;  /* 0x0000002cff2c723e */ /* 0x000fe400000010ff */
[----:B------:R-:W-:Y:S02]  /*16ee0*/  F2FP.BF16.F32.PACK_AB R46, RZ, R46 ;  /* 0x0000002eff2e723e */ /* 0x000fe400000010ff */
[----:B------:R-:W-:Y:S01]  /*16ef0*/  ISETP.GT.AND P5, PT, R0, 0xa9, P5 ;  /* 0x000000a90000780c */ /* 0x000fe20002fa4270 */
[----:B------:R0:W-:Y:S01]  /*16f00*/  @P6 STG.E.U16 desc[UR58][R12.64+0x150], R44 ;  /* 0x0001502c0c006986 */ /* 0x0001e2000c10153a */
[-C--:B------:R-:W-:Y:S01]  /*16f10*/  FMUL R47, R47, R2.reuse ;  /* 0x000000022f2f7220 */ /* 0x080fe20000400000 */
[----:B------:R-:W-:-:S04]  /*16f20*/  FMUL R32, R32, R2 ;  /* 0x0000000220207220 */ /* 0x000fc80000400000 */
[----:B------:R-:W-:Y:S01]  /*16f30*/  @P0 STG.E.U16 desc[UR58][R14.64+0x150], R46 ;  /* 0x0001502e0e000986 */ /* 0x000fe2000c10153a */
[----:B------:R-:W-:Y:S02]  /*16f40*/  ISETP.GT.AND P0, PT, R0, 0xa0, P1 ;  /* 0x000000a00000780c */ /* 0x000fe40000f04270 */
[----:B------:R-:W-:Y:S02]  /*16f50*/  F2FP.BF16.F32.PACK_AB R47, RZ, R47 ;  /* 0x0000002fff2f723e */ /* 0x000fe400000010ff */
[----:B------:R-:W-:-:S03]  /*16f60*/  F2FP.BF16.F32.PACK_AB R32, RZ, R32 ;  /* 0x00000020ff20723e */ /* 0x000fc600000010ff */
[----:B------:R-:W-:Y:S01]  /*16f70*/  @P5 STG.E.U16 desc[UR58][R14.64+0x152], R47 ;  /* 0x0001522f0e005986 */ /* 0x000fe2000c10153a */
[----:B------:R-:W-:Y:S01]  /*16f80*/  ISETP.GT.AND P5, PT, R0, 0xa1, P1 ;  /* 0x000000a10000780c */ /* 0x000fe20000fa4270 */
[----:B------:R-:W-:-:S04]  /*16f90*/  FMUL R33, R33, R2 ;  /* 0x0000000221217220 */ /* 0x000fc80000400000 */
[----:B------:R-:W-:Y:S01]  /*16fa0*/  @P0 STG.E.U16 desc[UR58][R6.64+0x140], R32 ;  /* 0x0001402006000986 */ /* 0x000fe2000c10153a */
[----:B------:R-:W-:Y:S01]  /*16fb0*/  ISETP.GT.AND P0, PT, R0, 0xa0, P4 ;  /* 0x000000a00000780c */ /* 0x000fe20002704270 */
[----:B------:R-:W-:Y:S01]  /*16fc0*/  FMUL R34, R34, R2 ;  /* 0x0000000222227220 */ /* 0x000fe20000400000 */
[----:B------:R-:W-:-:S04]  /*16fd0*/  F2FP.BF16.F32.PACK_AB R33, RZ, R33 ;  /* 0x00000021ff21723e */ /* 0x000fc800000010ff */
[----:B------:R-:W-:Y:S01]  /*16fe0*/  F2FP.BF16.F32.PACK_AB R34, RZ, R34 ;  /* 0x00000022ff22723e */ /* 0x000fe200000010ff */
[----:B------:R-:W-:Y:S01]  /*16ff0*/  @P5 STG.E.U16 desc[UR58][R6.64+0x142], R33 ;  /* 0x0001422106005986 */ /* 0x000fe2000c10153a */
[----:B------:R-:W-:Y:S01]  /*17000*/  ISETP.GT.AND P5, PT, R0, 0xa1, P4 ;  /* 0x000000a10000780c */ /* 0x000fe200027a4270 */
[----:B------:R-:W-:-:S04]  /*17010*/  FMUL R35, R35, R2 ;  /* 0x0000000223237220 */ /* 0x000fc80000400000 */
[----:B------:R-:W-:Y:S01]  /*17020*/  @P0 STG.E.U16 desc[UR58][R4.64+0x140], R34 ;  /* 0x0001402204000986 */ /* 0x000fe2000c10153a */
[C---:B------:R-:W-:Y:S02]  /*17030*/  ISETP.GT.AND P0, PT, R0.reuse, 0xa8, P1 ;  /* 0x000000a80000780c */ /* 0x040fe40000f04270 */
[----:B------:R-:W-:Y:S01]  /*17040*/  ISETP.GT.AND P1, PT, R0, 0xa9, P1 ;  /* 0x000000a90000780c */ /* 0x000fe20000f24270 */
[-C--:B------:R-:W-:Y:S01]  /*17050*/  FMUL R36, R36, R2.reuse ;  /* 0x0000000224247220 */ /* 0x080fe20000400000 */
[----:B------:R-:W-:Y:S01]  /*17060*/  F2FP.BF16.F32.PACK_AB R35, RZ, R35 ;  /* 0x00000023ff23723e */ /* 0x000fe200000010ff */
[----:B------:R-:W-:-:S03]  /*17070*/  FMUL R37, R37, R2 ;  /* 0x0000000225257220 */ /* 0x000fc60000400000 */
[----:B------:R-:W-:Y:S01]  /*17080*/  F2FP.BF16.F32.PACK_AB R36, RZ, R36 ;  /* 0x00000024ff24723e */ /* 0x000fe200000010ff */
[----:B------:R-:W-:Y:S01]  /*17090*/  @P5 STG.E.U16 desc[UR58][R4.64+0x142], R35 ;  /* 0x0001422304005986 */ /* 0x000fe2000c10153a */
[----:B------:R-:W-:Y:S02]  /*170a0*/  F2FP.BF16.F32.PACK_AB R37, RZ, R37 ;  /* 0x00000025ff25723e */ /* 0x000fe400000010ff */
[----:B------:R-:W-:-:S03]  /*170b0*/  ISETP.GT.AND P5, PT, R0, 0xa8, P4 ;  /* 0x000000a80000780c */ /* 0x000fc600027a4270 */
[----:B0-----:R-:W-:Y:S02]  /*170c0*/  @P1 IMAD.MOV.U32 R12, RZ, RZ, R6 ;  /* 0x000000ffff0c1224 */ /* 0x001fe400078e0006 */
[----:B------:R-:W-:Y:S02]  /*170d0*/  @P1 IMAD.MOV.U32 R13, RZ, RZ, R7 ;  /* 0x000000ffff0d1224 */ /* 0x000fe400078e0007 */
[----:B------:R-:W-:Y:S01]  /*170e0*/  FMUL R38, R38, R2 ;  /* 0x0000000226267220 */ /* 0x000fe20000400000 */
[----:B------:R-:W-:Y:S01]  /*170f0*/  @P0 STG.E.U16 desc[UR58][R6.64+0x150], R36 ;  /* 0x0001502406000986 */ /* 0x000fe2000c10153a */
[----:B------:R-:W-:-:S03]  /*17100*/  ISETP.GT.AND P4, PT, R0, 0xa9, P4 ;  /* 0x000000a90000780c */ /* 0x000fc60002784270 */
[----:B------:R-:W-:Y:S01]  /*17110*/  @P1 STG.E.U16 desc[UR58][R12.64+0x152], R37 ;  /* 0x000152250c001986 */ /* 0x000fe2000c10153a */
[----:B------:R-:W-:Y:S01]  /*17120*/  ISETP.GT.AND P1, PT, R0, 0xa0, P3 ;  /* 0x000000a00000780c */ /* 0x000fe20001f24270 */
[----:B------:R-:W-:Y:S01]  /*17130*/  FMUL R39, R39, R2 ;  /* 0x0000000227277220 */ /* 0x000fe20000400000 */
[----:B------:R-:W-:Y:S01]  /*17140*/  F2FP.BF16.F32.PACK_AB R38, RZ, R38 ;  /* 0x00000026ff26723e */ /* 0x000fe200000010ff */
[----:B------:R-:W-:Y:S01]  /*17150*/  FMUL R24, R24, R2 ;  /* 0x0000000218187220 */ /* 0x000fe20000400000 */
[C---:B------:R-:W-:Y:S02]  /*17160*/  ISETP.GT.AND P0, PT, R0.reuse, 0xa1, P3 ;  /* 0x000000a10000780c */ /* 0x040fe40001f04270 */
[----:B------:R-:W-:Y:S01]  /*17170*/  F2FP.BF16.F32.PACK_AB R39, RZ, R39 ;  /* 0x00000027ff27723e */ /* 0x000fe200000010ff */
[----:B------:R-:W-:Y:S01]  /*17180*/  @P5 STG.E.U16 desc[UR58][R4.64+0x150], R38 ;  /* 0x0001502604005986 */ /* 0x000fe2000c10153a */
[----:B------:R-:W-:Y:S02]  /*17190*/  F2FP.BF16.F32.PACK_AB R24, RZ, R24 ;  /* 0x00000018ff18723e */ /* 0x000fe400000010ff */
[----:B------:R-:W-:Y:S01]  /*171a0*/  ISETP.GT.AND P5, PT, R0, 0xa0, P2 ;  /* 0x000000a00000780c */ /* 0x000fe200017a4270 */
[-C--:B------:R-:W-:Y:S01]  /*171b0*/  FMUL R25, R25, R2.reuse ;  /* 0x0000000219197220 */ /* 0x080fe20000400000 */
[----:B------:R0:W-:Y:S01]  /*171c0*/  @P4 STG.E.U16 desc[UR58][R4.64+0x152], R39 ;  /* 0x0001522704004986 */ /* 0x0001e2000c10153a */
[----:B------:R-:W-:-:S03]  /*171d0*/  FMUL R26, R26, R2 ;  /* 0x000000021a1a7220 */ /* 0x000fc60000400000 */
[----:B------:R-:W-:Y:S01]  /*171e0*/  @P1 STG.E.U16 desc[UR58][R8.64+0x140], R24 ;  /* 0x0001401808001986 */ /* 0x000fe2000c10153a */
[C---:B------:R-:W-:Y:S02]  /*171f0*/  ISETP.GT.AND P1, PT, R0.reuse, 0xa1, P2 ;  /* 0x000000a10000780c */ /* 0x040fe40001724270 */
[----:B------:R-:W-:Y:S02]  /*17200*/  F2FP.BF16.F32.PACK_AB R25, RZ, R25 ;  /* 0x00000019ff19723e */ /* 0x000fe400000010ff */
[C---:B------:R-:W-:Y:S01]  /*17210*/  ISETP.GT.AND P4, PT, R0.reuse, 0xa8, P2 ;  /* 0x000000a80000780c */ /* 0x040fe20001784270 */
[----:B------:R-:W-:Y:S01]  /*17220*/  FMUL R27, R27, R2 ;  /* 0x000000021b1b7220 */ /* 0x000fe20000400000 */
[----:B------:R-:W-:Y:S01]  /*17230*/  F2FP.BF16.F32.PACK_AB R26, RZ, R26 ;  /* 0x0000001aff1a723e */ /* 0x000fe200000010ff */
[----:B0-----:R-:W-:Y:S01]  /*17240*/  @P5 IMAD.MOV.U32 R4, RZ, RZ, R10 ;  /* 0x000000ffff045224 */ /* 0x001fe200078e000a */
[----:B------:R-:W-:Y:S01]  /*17250*/  @P0 STG.E.U16 desc[UR58][R8.64+0x142], R25 ;  /* 0x0001421908000986 */ /* 0x000fe2000c10153a */
[----:B------:R-:W-:Y:S01]  /*17260*/  @P5 IMAD.MOV.U32 R5, RZ, RZ, R11 ;  /* 0x000000ffff055224 */ /* 0x000fe200078e000b */
[----:B------:R-:W-:-:S02]  /*17270*/  ISETP.GT.AND P0, PT, R0, 0xa8, P3 ;  /* 0x000000a80000780c */ /* 0x000fc40001f04270 */
[----:B------:R-:W-:Y:S01]  /*17280*/  ISETP.GT.AND P3, PT, R0, 0xa9, P3 ;  /* 0x000000a90000780c */ /* 0x000fe20001f64270 */
[-C--:B------:R-:W-:Y:S01]  /*17290*/  FMUL R28, R28, R2.reuse ;  /* 0x000000021c1c7220 */ /* 0x080fe20000400000 */
[----:B------:R-:W-:Y:S01]  /*172a0*/  ISETP.GT.AND P2, PT, R0, 0xa9, P2 ;  /* 0x000000a90000780c */ /* 0x000fe20001744270 */
[----:B------:R0:W-:Y:S01]  /*172b0*/  @P5 STG.E.U16 desc[UR58][R4.64+0x140], R26 ;  /* 0x0001401a04005986 */ /* 0x0001e2000c10153a */
[-C--:B------:R-:W-:Y:S01]  /*172c0*/  FMUL R29, R29, R2.reuse ;  /* 0x000000021d1d7220 */ /* 0x080fe20000400000 */
[----:B------:R-:W-:Y:S01]  /*172d0*/  F2FP.BF16.F32.PACK_AB R27, RZ, R27 ;  /* 0x0000001bff1b723e */ /* 0x000fe200000010ff */
[-C--:B------:R-:W-:Y:S01]  /*172e0*/  FMUL R30, R30, R2.reuse ;  /* 0x000000021e1e7220 */ /* 0x080fe20000400000 */
[----:B------:R-:W-:Y:S01]  /*172f0*/  FMUL R31, R31, R2 ;  /* 0x000000021f1f7220 */ /* 0x000fe20000400000 */
[----:B------:R-:W-:Y:S02]  /*17300*/  F2FP.BF16.F32.PACK_AB R28, RZ, R28 ;  /* 0x0000001cff1c723e */ /* 0x000fe400000010ff */
[----:B------:R-:W-:Y:S01]  /*17310*/  F2FP.BF16.F32.PACK_AB R29, RZ, R29 ;  /* 0x0000001dff1d723e */ /* 0x000fe200000010ff */
[----:B0-----:R-:W-:-:S02]  /*17320*/  @P1 IMAD.MOV.U32 R4, RZ, RZ, R10 ;  /* 0x000000ffff041224 */ /* 0x001fc400078e000a */
[----:B------:R-:W-:Y:S01]  /*17330*/  @P1 IMAD.MOV.U32 R5, RZ, RZ, R11 ;  /* 0x000000ffff051224 */ /* 0x000fe200078e000b */
[----:B------:R-:W-:Y:S02]  /*17340*/  F2FP.BF16.F32.PACK_AB R30, RZ, R30 ;  /* 0x0000001eff1e723e */ /* 0x000fe400000010ff */
[----:B------:R-:W-:Y:S02]  /*17350*/  F2FP.BF16.F32.PACK_AB R31, RZ, R31 ;  /* 0x0000001fff1f723e */ /* 0x000fe400000010ff */
[----:B------:R0:W-:Y:S04]  /*17360*/  @P1 STG.E.U16 desc[UR58][R4.64+0x142], R27 ;  /* 0x0001421b04001986 */ /* 0x0001e8000c10153a */
[----:B------:R1:W-:Y:S04]  /*17370*/  @P0 STG.E.U16 desc[UR58][R8.64+0x150], R28 ;  /* 0x0001501c08000986 */ /* 0x0003e8000c10153a */
[----:B------:R1:W-:Y:S01]  /*17380*/  @P3 STG.E.U16 desc[UR58][R8.64+0x152], R29 ;  /* 0x0001521d08003986 */ /* 0x0003e2000c10153a */
[----:B0-----:R-:W-:-:S02]  /*17390*/  @P4 IMAD.MOV.U32 R4, RZ, RZ, R10 ;  /* 0x000000ffff044224 */ /* 0x001fc400078e000a */
[----:B------:R-:W-:-:S05]  /*173a0*/  @P4 IMAD.MOV.U32 R5, RZ, RZ, R11 ;  /* 0x000000ffff054224 */ /* 0x000fca00078e000b */
[----:B------:R1:W-:Y:S04]  /*173b0*/  @P4 STG.E.U16 desc[UR58][R4.64+0x150], R30 ;  /* 0x0001501e04004986 */ /* 0x0003e8000c10153a */
[----:B------:R1:W-:Y:S02]  /*173c0*/  @P2 STG.E.U16 desc[UR58][R10.64+0x152], R31 ;  /* 0x0001521f0a002986 */ /* 0x0003e4000c10153a */
.L_x_553:
[----:B------:R-:W-:Y:S05]  /*173d0*/  BSYNC B0 ;  /* 0x0000000000007941 */ /* 0x000fea0003800000 */
.L_x_33:
[----:B01----:R-:W2:Y:S04]  /*173e0*/  LDL.LU R5, [R1+0x114] ;  /* 0x0001140001057983 */ /* 0x003ea80000300800 */
[----:B------:R-:W2:Y:S01]  /*173f0*/  LDL.LU R4, [R1+0x118] ;  /* 0x0001180001047983 */ /* 0x000ea20000300800 */
[----:B------:R-:W-:Y:S01]  /*17400*/  ULDC UR4, c[0x0][0xc] ;  /* 0x0000030000047ab9 */ /* 0x000fe20000000800 */
[----:B------:R-:W-:Y:S01]  /*17410*/  ULDC UR5, c[0x0][0x10] ;  /* 0x0000040000057ab9 */ /* 0x000fe20000000800 */
[----:B-----5:R-:W2:Y:S01]  /*17420*/  LDC R3, c[0x0][0x14] ;  /* 0x00000500ff037b82 */ /* 0x020ea20000000800 */
[----:B------:R-:W-:Y:S01]  /*17430*/  UIMAD.WIDE.U32 UR4, UR4, UR5, URZ ;  /* 0x00000005040472a5 */ /* 0x000fe2000f8e003f */
[----:B------:R-:W-:Y:S01]  /*17440*/  PRMT R0, RZ, 0x7610, R0 ;  /* 0x00007610ff007816 */ /* 0x000fe20000000000 */
[----:B------:R-:W-:Y:S01]  /*17450*/  UMOV UR54, 0xffffffff ;  /* 0xffffffff00367882 */ /* 0x000fe20000000000 */
[----:B------:R-:W-:-:S03]  /*17460*/  UMOV UR53, 0xffffffff ;  /* 0xffffffff00357882 */ /* 0x000fc60000000000 */
[----:B--2---:R-:W-:-:S04]  /*17470*/  IMAD.WIDE.U32 R4, R3, UR4, R4 ;  /* 0x0000000403047c25 */ /* 0x004fc8000f8e0004 */
[----:B------:R-:W-:Y:S01]  /*17480*/  IMAD R3, R3, UR5, RZ ;  /* 0x0000000503037c24 */ /* 0x000fe2000f8e02ff */
[----:B------:R-:W-:Y:S01]  /*17490*/  ULDC.64 UR4, c[0x0][0x650] ;  /* 0x0001940000047ab9 */ /* 0x000fe20000000a00 */
[----:B---34-:R-:W-:Y:S01]  /*174a0*/  IMAD.MOV.U32 R23, RZ, RZ, R4 ;  /* 0x000000ffff177224 */ /* 0x018fe200078e0004 */
[----:B------:R-:W-:Y:S01]  /*174b0*/  ISETP.GE.U32.AND P0, PT, R4, UR4, PT ;  /* 0x0000000404007c0c */ /* 0x000fe2000bf06070 */
[----:B------:R-:W-:-:S05]  /*174c0*/  IMAD.IADD R26, R5, 0x1, R3 ;  /* 0x00000001051a7824 */ /* 0x000fca00078e0203 */
[----:B------:R0:W-:Y:S01]  /*174d0*/  STL [R1+0x114], R26 ;  /* 0x0001141a01007387 */ /* 0x0001e20000100800 */
[----:B------:R-:W-:-:S03]  /*174e0*/  ISETP.GE.U32.AND.EX P0, PT, R26, UR5, PT, P0 ;  /* 0x000000051a007c0c */ /* 0x000fc6000bf06100 */
[----:B------:R0:W-:Y:S10]  /*174f0*/  STL [R1+0x118], R23 ;  /* 0x0001181701007387 */ /* 0x0001f40000100800 */
[----:B0-----:R-:W-:Y:S05]  /*17500*/  @P0 BRA `(.L_x_554) ;  /* 0x0000000400780947 */ /* 0x001fea0003800000 */
[----:B------:R-:W0:Y:S01]  /*17510*/  S2R R18, SR_CTAID.X ;  /* 0x0000000000127919 */ /* 0x000e220000002500 */
[----:B------:R-:W1:Y:S01]  /*17520*/  LDC.64 R10, c[0x0][0x628] ;  /* 0x00018a00ff0a7b82 */ /* 0x000e620000000a00 */
[----:B------:R-:W-:Y:S01]  /*17530*/  ULDC UR4, c[0x0][0x150] ;  /* 0x0000540000047ab9 */ /* 0x000fe20000000800 */
[----:B------:R-:W-:Y:S01]  /*17540*/  IMAD.MOV.U32 R8, RZ, RZ, R23 ;  /* 0x000000ffff087224 */ /* 0x000fe200078e0017 */
[----:B------:R-:W2:Y:S01]  /*17550*/  S2R R20, SR_CTAID.Y ;  /* 0x0000000000147919 */ /* 0x000ea20000002600 */
[----:B------:R-:W-:-:S04]  /*17560*/  IMAD.MOV.U32 R9, RZ, RZ, R26 ;  /* 0x000000ffff097224 */ /* 0x000fc800078e001a */
[----:B------:R-:W3:Y:S08]  /*17570*/  LDC R21, c[0x0][0x144] ;  /* 0x00005100ff157b82 */ /* 0x000ef00000000800 */
[----:B------:R-:W4:Y:S08]  /*17580*/  LDC R12, c[0x0][0x630] ;  /* 0x00018c00ff0c7b82 */ /* 0x000f300000000800 */
[----:B------:R-:W2:Y:S01]  /*17590*/  LDC.64 R14, c[0x0][0x620] ;  /* 0x00018800ff0e7b82 */ /* 0x000ea20000000a00 */
[----:B-1----:R-:W-:-:S04]  /*175a0*/  ISETP.NE.U32.AND P0, PT, R10, RZ, PT ;  /* 0x000000ff0a00720c */ /* 0x002fc80003f05070 */
[----:B------:R-:W-:Y:S02]  /*175b0*/  ISETP.NE.AND.EX P0, PT, R11, RZ, PT, P0 ;  /* 0x000000ff0b00720c */ /* 0x000fe40003f05300 */
[----:B0-----:R-:W-:-:S05]  /*175c0*/  I2FP.F32.U32 R0, R18 ;  /* 0x0000001200007245 */ /* 0x001fca0000201000 */
[----:B------:R-:W-:-:S04]  /*175d0*/  FMUL R0, R0, UR4 ;  /* 0x0000000400007c20 */ /* 0x000fc80008400000 */
[----:B------:R0:W1:Y:S02]  /*175e0*/  F2I.U32.TRUNC.NTZ R19, R0 ;  /* 0x0000000000137305 */ /* 0x000064000020f000 */
[----:B---34-:R-:W-:Y:S05]  /*175f0*/  @!P0 BRA `(.L_x_555) ;  /* 0x0000000000288947 */ /* 0x018fea0003800000 */
[----:B0-----:R-:W0:Y:S02]  /*17600*/  LDC R0, c[0x0][0x634] ;  /* 0x00018d00ff007b82 */ /* 0x001e240000000800 */
[----:B0-----:R-:W-:-:S05]  /*17610*/  IADD3 R3, P0, R23, R0, RZ ;  /* 0x0000000017037210 */ /* 0x001fca0007f1e0ff */
        /* <DEDUP_REMOVED lines=8> */
.L_x_555:
[-CC-:B------:R-:W-:Y:S01]  /*176a0*/  SHF.R.U64 R28, R8, R12.reuse, R9.reuse ;  /* 0x0000000c081c7219 */ /* 0x180fe20000001209 */
[----:B------:R-:W3:Y:S01]  /*176b0*/  LDC.64 R24, c[0x0][0x640] ;  /* 0x00019000ff187b82 */ /* 0x000ee20000000a00 */
[----:B0-----:R-:W-:Y:S01]  /*176c0*/  SHF.R.U32.HI R0, RZ, R12, R9 ;  /* 0x0000000cff007219 */ /* 0x001fe20000011609 */
[----:B------:R-:W-:Y:S01]  /*176d0*/  IMAD.MOV.U32 R4, RZ, RZ, R23 ;  /* 0x000000ffff047224 */ /* 0x000fe200078e0017 */
[----:B------:R-:W-:Y:S01]  /*176e0*/  IADD3 R3, P0, RZ, -R28, RZ ;  /* 0x8000001cff037210 */ /* 0x000fe20007f1e0ff */
[----:B-1----:R-:W-:Y:S01]  /*176f0*/  IMAD.MOV R19, RZ, RZ, -R19 ;  /* 0x000000ffff137224 */ /* 0x002fe200078e0a13 */
[----:B------:R-:W-:Y:S01]  /*17700*/  ULDC UR4, c[0x0][0x154] ;  /* 0x0000550000047ab9 */ /* 0x000fe20000000800 */
[----:B------:R-:W-:Y:S02]  /*17710*/  IMAD.MOV.U32 R7, RZ, RZ, 0x1 ;  /* 0x00000001ff077424 */ /* 0x000fe400078e00ff */
[----:B------:R-:W0:Y:S01]  /*17720*/  LDC R6, c[0x0][0x618] ;  /* 0x00018600ff067b82 */ /* 0x000e220000000800 */
[----:B------:R-:W-:-:S02]  /*17730*/  IMAD.X R5, RZ, RZ, ~R0, P0 ;  /* 0x000000ffff057224 */ /* 0x000fc400000e0e00 */
[----:B------:R-:W-:Y:S02]  /*17740*/  IMAD R19, R21, R19, R18 ;  /* 0x0000001315137224 */ /* 0x000fe400078e0212 */
[-C--:B--2---:R-:W-:Y:S02]  /*17750*/  IMAD R0, R5, R14.reuse, RZ ;  /* 0x0000000e05007224 */ /* 0x084fe400078e02ff */
[----:B------:R-:W-:Y:S01]  /*17760*/  IMAD.MOV.U32 R5, RZ, RZ, R26 ;  /* 0x000000ffff057224 */ /* 0x000fe200078e001a */
[----:B------:R-:W1:Y:S01]  /*17770*/  LDC R8, c[0x0][0x608] ;  /* 0x00018200ff087b82 */ /* 0x000e620000000800 */
[----:B------:R-:W-:-:S04]  /*17780*/  IMAD.WIDE.U32 R4, R3, R14, R4 ;  /* 0x0000000e03047225 */ /* 0x000fc800078e0004 */
[----:B------:R-:W-:-:S03]  /*17790*/  IMAD R3, R3, R15, R0 ;  /* 0x0000000f03037224 */ /* 0x000fc600078e0200 */
[----:B------:R-:W2:Y:S01]  /*177a0*/  LDC R22, c[0x0][0x658] ;  /* 0x00019600ff167b82 */ /* 0x000ea20000000800 */
[----:B------:R-:W-:Y:S01]  /*177b0*/  I2FP.F32.U32 R0, R20 ;  /* 0x0000001400007245 */ /* 0x000fe20000201000 */
[----:B------:R-:W-:Y:S01]  /*177c0*/  IMAD.IADD R3, R5, 0x1, R3 ;  /* 0x0000000105037824 */ /* 0x000fe200078e0203 */
[----:B---3--:R-:W-:Y:S01]  /*177d0*/  ISETP.NE.U32.AND P0, PT, R24, RZ, PT ;  /* 0x000000ff1800720c */ /* 0x008fe20003f05070 */
[----:B------:R-:W-:Y:S02]  /*177e0*/  IMAD.MOV.U32 R5, RZ, RZ, -0x1 ;  /* 0xffffffffff057424 */ /* 0x000fe400078e00ff */
[----:B------:R-:W-:Y:S02]  /*177f0*/  FMUL R0, R0, UR4 ;  /* 0x0000000400007c20 */ /* 0x000fe40008400000 */
[----:B------:R-:W3:Y:S01]  /*17800*/  LDC R15, c[0x0][0x148] ;  /* 0x00005200ff0f7b82 */ /* 0x000ee20000000800 */
[----:B0-----:R-:W-:Y:S01]  /*17810*/  SHF.R.U64 R12, R4, R6, R3 ;  /* 0x00000006040c7219 */ /* 0x001fe20000001203 */
[----:B------:R0:W4:Y:S01]  /*17820*/  F2I.U32.TRUNC.NTZ R13, R0 ;  /* 0x00000000000d7305 */ /* 0x000122000020f000 */
[----:B------:R-:W-:-:S02]  /*17830*/  ISETP.NE.AND.EX P0, PT, R25, RZ, PT, P0 ;  /* 0x000000ff1900720c */ /* 0x000fc40003f05300 */
[----:B------:R-:W-:-:S03]  /*17840*/  SHF.R.U32.HI R3, RZ, R6, R3 ;  /* 0x00000006ff037219 */ /* 0x000fc60000011603 */
[----:B------:R-:W0:Y:S01]  /*17850*/  LDC R18, c[0x0][0x600] ;  /* 0x00018000ff127b82 */ /* 0x000e220000000800 */
[-CC-:B-1----:R-:W-:Y:S02]  /*17860*/  SHF.R.U64 R10, R12, R8.reuse, R3.reuse ;  /* 0x000000080c0a7219 */ /* 0x182fe40000001203 */
[----:B------:R-:W-:-:S05]  /*17870*/  SHF.R.U32.HI R3, RZ, R8, R3 ;  /* 0x00000008ff037219 */ /* 0x000fca0000011603 */
[----:B------:R-:W1:Y:S01]  /*17880*/  LDC R23, c[0x0][0x648] ;  /* 0x00019200ff177b82 */ /* 0x000e620000000800 */
[-C--:B--2---:R-:W-:Y:S02]  /*17890*/  SHF.L.U32 R4, R5, R22.reuse, RZ ;  /* 0x0000001605047219 */ /* 0x084fe400000006ff */
[-CC-:B------:R-:W-:Y:S02]  /*178a0*/  SHF.R.U64 R14, R10, R22.reuse, R3.reuse ;  /* 0x000000160a0e7219 */ /* 0x180fe40000001203 */
[----:B------:R-:W-:Y:S02]  /*178b0*/  SHF.R.U32.HI R5, RZ, R22, R3 ;  /* 0x00000016ff057219 */ /* 0x000fe40000011603 */
[----:B------:R-:W-:Y:S01]  /*178c0*/  LOP3.LUT R21, RZ, R4, RZ, 0x33, !PT ;  /* 0x00000004ff157212 */ /* 0x000fe200078e33ff */
[----:B------:R-:W2:Y:S01]  /*178d0*/  LDC R26, c[0x0][0x638] ;  /* 0x00018e00ff1a7b82 */ /* 0x000ea20000000800 */
[----:B------:R-:W-:Y:S01]  /*178e0*/  SHF.L.U32 R22, R7, R22, RZ ;  /* 0x0000001607167219 */ /* 0x000fe200000006ff */
[----:B------:R-:W-:-:S06]  /*178f0*/  IMAD.MOV.U32 R4, RZ, RZ, R14 ;  /* 0x000000ffff047224 */ /* 0x000fcc00078e000e */
[----:B------:R-:W0:Y:S01]  /*17900*/  LDC R27, c[0x0][0x610] ;  /* 0x00018400ff1b7b82 */ /* 0x000e220000000800 */
[----:B----4-:R-:W-:Y:S05]  /*17910*/  @!P0 BRA `(.L_x_556) ;  /* 0x0000000000288947 */ /* 0x010fea0003800000 */
        /* <DEDUP_REMOVED lines=10> */
.L_x_556:
[----:B------:R-:W4:Y:S01]  /*179c0*/  LDC R3, c[0x0][0x65c] ;  /* 0x00019700ff037b82 */ /* 0x000f220000000800 */
[----:B01----:R-:W-:Y:S01]  /*179d0*/  SHF.R.U64 R0, R4, R23, R5 ;  /* 0x0000001704007219 */ /* 0x003fe20000001205 */
[----:B------:R-:W-:Y:S01]  /*179e0*/  VIADD R7, R18, 0xffffffff ;  /* 0xffffffff12077836 */ /* 0x000fe20000000000 */
[----:B------:R-:W-:Y:S01]  /*179f0*/  LOP3.LUT R5, R10, R21, RZ, 0xc0, !PT ;  /* 0x000000150a057212 */ /* 0x000fe200078ec0ff */
[----:B------:R-:W-:Y:S01]  /*17a00*/  IMAD.MOV R13, RZ, RZ, -R13 ;  /* 0x000000ffff0d7224 */ /* 0x000fe200078e0a0d */
[----:B------:R-:W-:Y:S02]  /*17a10*/  R2UR UR53, R28 ;  /* 0x000000001c3572ca */ /* 0x000fe400000e0000 */
[----:B------:R-:W-:Y:S02]  /*17a20*/  LOP3.LUT R12, R12, R7, RZ, 0xc0, !PT ;  /* 0x000000070c0c7212 */ /* 0x000fe400078ec0ff */
[----:B----4-:R-:W-:Y:S01]  /*17a30*/  ISETP.NE.AND P0, PT, R3, 0x1, PT ;  /* 0x000000010300780c */ /* 0x010fe20003f05270 */
[----:B------:R-:W-:-:S02]  /*17a40*/  IMAD.MOV R3, RZ, RZ, -R0 ;  /* 0x000000ffff037224 */ /* 0x000fc400078e0a00 */
[----:B------:R-:W-:Y:S02]  /*17a50*/  IMAD R0, R22, R0, R5 ;  /* 0x0000000016007224 */ /* 0x000fe400078e0205 */
[----:B--2---:R-:W-:-:S04]  /*17a60*/  IMAD R3, R3, R26, R14 ;  /* 0x0000001a03037224 */ /* 0x004fc800078e020e */
[----:B------:R-:W-:-:S04]  /*17a70*/  IMAD R3, R3, R18, R12 ;  /* 0x0000001203037224 */ /* 0x000fc800078e020c */
[----:B---3--:R-:W-:-:S04]  /*17a80*/  @P0 IMAD R19, R15, R13, R20 ;  /* 0x0000000d0f130224 */ /* 0x008fc800078e0214 */
[----:B------:R-:W-:-:S05]  /*17a90*/  IMAD R0, R0, R27, R19 ;  /* 0x0000001b00007224 */ /* 0x000fca00078e0213 */
[----:B------:R-:W-:Y:S02]  /*17aa0*/  SEL R4, R3, R0, !P0 ;  /* 0x0000000003047207 */ /* 0x000fe40004000000 */
[----:B------:R-:W-:Y:S02]  /*17ab0*/  SEL R0, R0, R3, !P0 ;  /* 0x0000000300007207 */ /* 0x000fe40004000000 */
[----:B------:R-:W-:Y:S02]  /*17ac0*/  R2UR UR54, R4 ;  /* 0x00000000043672ca */ /* 0x000fe400000e0000 */
[----:B------:R-:W-:Y:S01]  /*17ad0*/  R2UR UR55, R0 ;  /* 0x00000000003772ca */ /* 0x000fe200000e0000 */
[----:B------:R-:W-:-:S14]  /*17ae0*/  IMAD.MOV.U32 R0, RZ, RZ, 0x1 ;  /* 0x00000001ff007424 */ /* 0x000fdc00078e00ff */
.L_x_554:
[----:B------:R-:W-:-:S13]  /*17af0*/  LOP3.LUT P0, RZ, R0, 0xff, RZ, 0xc0, !PT ;  /* 0x000000ff00ff7812 */ /* 0x000fda000780c0ff */
[----:B------:R-:W-:Y:S05]  /*17b00*/  @P0 BRA `(.L_x_557) ;  /* 0xfffffe98003c0947 */ /* 0x000fea000383ffff */
[----:B------:R-:W-:Y:S05]  /*17b10*/  EXIT ;  /* 0x000000000000794d */ /* 0x000fea0003800000 */
.L_x_8:
[----:B------:R-:W2:Y:S01]  /*17b20*/  LDL R163, [R1+0x118] ;  /* 0x0001180001a37983 */ /* 0x000ea20000100800 */
[----:B------:R-:W-:-:S03]  /*17b30*/  ULDC.64 UR4, c[0x0][0x650] ;  /* 0x0001940000047ab9 */ /* 0x000fc60000000a00 */
[----:B------:R-:W3:Y:S01]  /*17b40*/  LDL R162, [R1+0x114] ;  /* 0x0001140001a27983 */ /* 0x000ee20000100800 */
[----:B------:R-:W-:Y:S01]  /*17b50*/  PRMT R6, RZ, 0x7610, R6 ;  /* 0x00007610ff067816 */ /* 0x000fe20000000006 */
[----:B------:R-:W-:Y:S02]  /*17b60*/  IMAD.MOV.U32 R4, RZ, RZ, -0x1 ;  /* 0xffffffffff047424 */ /* 0x000fe400078e00ff */
[----:B------:R-:W-:Y:S02]  /*17b70*/  IMAD.MOV.U32 R5, RZ, RZ, -0x1 ;  /* 0xffffffffff057424 */ /* 0x000fe400078e00ff */
[----:B------:R-:W-:Y:S01]  /*17b80*/  IMAD.MOV.U32 R9, RZ, RZ, -0x1 ;  /* 0xffffffffff097424 */ /* 0x000fe200078e00ff */
[----:B--2---:R-:W-:-:S04]  /*17b90*/  ISETP.GE.U32.AND P0, PT, R163, UR4, PT ;  /* 0x00000004a3007c0c */ /* 0x004fc8000bf06070 */
[----:B---3--:R-:W-:-:S13]  /*17ba0*/  ISETP.GE.U32.AND.EX P0, PT, R162, UR5, PT, P0 ;  /* 0x00000005a2007c0c */ /* 0x008fda000bf06100 */
        /* <DEDUP_REMOVED lines=19> */
.L_x_559:
[----:B------:R-:W1:Y:S01]  /*17ce0*/  LDC.64 R20, c[0x0][0x640] ;  /* 0x00019000ff147b82 */ /* 0x000e620000000a00 */
[-CC-:B------:R-:W-:Y:S02]  /*17cf0*/  SHF.R.U64 R14, R8, R10.reuse, R9.reuse ;  /* 0x0000000a080e7219 */ /* 0x180fe40000001209 */
[----:B------:R-:W-:Y:S02]  /*17d00*/  SHF.R.U32.HI R4, RZ, R10, R9 ;  /* 0x0000000aff047219 */ /* 0x000fe40000011609 */
[----:B------:R-:W-:-:S03]  /*17d10*/  IADD3 R7, P0, RZ, -R14, RZ ;  /* 0x8000000eff077210 */ /* 0x000fc60007f1e0ff */
[----:B------:R-:W2:Y:S02]  /*17d20*/  LDC R8, c[0x0][0x618] ;  /* 0x00018600ff087b82 */ /* 0x000ea40000000800 */
[----:B------:R-:W-:Y:S02]  /*17d30*/  IMAD.X R5, RZ, RZ, ~R4, P0 ;  /* 0x000000ffff057224 */ /* 0x000fe400000e0e04 */
[----:B------:R-:W-:Y:S02]  /*17d40*/  IMAD.MOV.U32 R4, RZ, RZ, R163 ;  /* 0x000000ffff047224 */ /* 0x000fe400078e00a3 */
[-C--:B------:R-:W-:Y:S02]  /*17d50*/  IMAD R6, R5, R16.reuse, RZ ;  /* 0x0000001005067224 */ /* 0x080fe400078e02ff */
[----:B------:R-:W3:Y:S01]  /*17d60*/  LDC R18, c[0x0][0x608] ;  /* 0x00018200ff127b82 */ /* 0x000ee20000000800 */
[----:B------:R-:W-:Y:S02]  /*17d70*/  IMAD.MOV.U32 R5, RZ, RZ, R162 ;  /* 0x000000ffff057224 */ /* 0x000fe400078e00a2 */
[----:B------:R-:W-:-:S05]  /*17d80*/  IMAD.WIDE.U32 R4, R7, R16, R4 ;  /* 0x0000001007047225 */ /* 0x000fca00078e0004 */
[----:B------:R-:W4:Y:S01]  /*17d90*/  LDC R19, c[0x0][0x658] ;  /* 0x00019600ff137b82 */ /* 0x000f220000000800 */
[----:B------:R-:W-:Y:S01]  /*17da0*/  IMAD R7, R7, R17, R6 ;  /* 0x0000001107077224 */ /* 0x000fe200078e0206 */
[----:B-1----:R-:W-:Y:S01]  /*17db0*/  ISETP.NE.U32.AND P0, PT, R20, RZ, PT ;  /* 0x000000ff1400720c */ /* 0x002fe20003f05070 */
[----:B------:R-:W-:Y:S02]  /*17dc0*/  IMAD.MOV.U32 R6, RZ, RZ, -0x1 ;  /* 0xffffffffff067424 */ /* 0x000fe400078e00ff */
[----:B------:R-:W-:Y:S01]  /*17dd0*/  IMAD.IADD R5, R5, 0x1, R7 ;  /* 0x0000000105057824 */ /* 0x000fe200078e0207 */
[----:B------:R-:W-:Y:S02]  /*17de0*/  ISETP.NE.AND.EX P0, PT, R21, RZ, PT, P0 ;  /* 0x000000ff1500720c */ /* 0x000fe40003f05300 */
[----:B------:R-:W1:Y:S02]  /*17df0*/  LDC R17, c[0x0][0x600] ;  /* 0x00018000ff117b82 */ /* 0x000e640000000800 */
[----:B--2---:R-:W-:-:S02]  /*17e00*/  SHF.R.U64 R10, R4, R8, R5 ;  /* 0x00000008040a7219 */ /* 0x004fc40000001205 */
[----:B------:R-:W-:-:S04]  /*17e10*/  SHF.R.U32.HI R5, RZ, R8, R5 ;  /* 0x00000008ff057219 */ /* 0x000fc80000011605 */
[----:B------:R-:W2:Y:S01]  /*17e20*/  LDC R22, c[0x0][0x648] ;  /* 0x00019200ff167b82 */ /* 0x000ea20000000800 */
[-CC-:B---3--:R-:W-:Y:S02]  /*17e30*/  SHF.R.U64 R15, R10, R18.reuse, R5.reuse ;  /* 0x000000120a0f7219 */ /* 0x188fe40000001205 */
[----:B------:R-:W-:Y:S01]  /*17e40*/  SHF.R.U32.HI R4, RZ, R18, R5 ;  /* 0x00000012ff047219 */ /* 0x000fe20000011605 */
[----:B------:R-:W-:-:S04]  /*17e50*/  IMAD.MOV.U32 R18, RZ, RZ, 0x1 ;  /* 0x00000001ff127424 */ /* 0x000fc800078e00ff */
[----:B0-----:R-:W0:Y:S01]  /*17e60*/  LDC R23, c[0x0][0x638] ;  /* 0x00018e00ff177b82 */ /* 0x001e220000000800 */
[-CC-:B----4-:R-:W-:Y:S02]  /*17e70*/  SHF.R.U64 R16, R15, R19.reuse, R4.reuse ;  /* 0x000000130f107219 */ /* 0x190fe40000001204 */
[-C--:B------:R-:W-:Y:S02]  /*17e80*/  SHF.L.U32 R6, R6, R19.reuse, RZ ;  /* 0x0000001306067219 */ /* 0x080fe400000006ff */
[----:B------:R-:W-:Y:S01]  /*17e90*/  SHF.R.U32.HI R5, RZ, R19, R4 ;  /* 0x00000013ff057219 */ /* 0x000fe20000011604 */
[----:B------:R-:W-:Y:S01]  /*17ea0*/  IMAD.MOV.U32 R4, RZ, RZ, R16 ;  /* 0x000000ffff047224 */ /* 0x000fe200078e0010 */
[----:B------:R-:W-:Y:S01]  /*17eb0*/  LOP3.LUT R24, RZ, R6, RZ, 0x33, !PT ;  /* 0x00000006ff187212 */ /* 0x000fe200078e33ff */
[----:B------:R-:W3:Y:S01]  /*17ec0*/  LDC R25, c[0x0][0x610] ;  /* 0x00018400ff197b82 */ /* 0x000ee20000000800 */
[----:B------:R-:W-:Y:S05]  /*17ed0*/  @!P0 BRA `(.L_x_560) ;  /* 0x0000000000288947 */ /* 0x000fea0003800000 */
        /* <DEDUP_REMOVED lines=10> */
.L_x_560:
[----:B------:R-:W4:Y:S01]  /*17f80*/  LDC R6, c[0x0][0x65c] ;  /* 0x00019700ff067b82 */ /* 0x000f220000000800 */
[----:B--2---:R-:W-:Y:S01]  /*17f90*/  SHF.R.U64 R4, R4, R22, R5 ;  /* 0x0000001604047219 */ /* 0x004fe20000001205 */
[----:B-1----:R-:W-:Y:S01]  /*17fa0*/  VIADD R7, R17, 0xffffffff ;  /* 0xffffffff11077836 */ /* 0x002fe20000000000 */
[----:B------:R-:W-:Y:S01]  /*17fb0*/  SHF.L.U32 R18, R18, R19, RZ ;  /* 0x0000001312127219 */ /* 0x000fe200000006ff */
[----:B------:R-:W-:Y:S01]  /*17fc0*/  IMAD.MOV.U32 R9, RZ, RZ, R14 ;  /* 0x000000ffff097224 */ /* 0x000fe200078e000e */
[----:B------:R-:W-:Y:S01]  /*17fd0*/  LOP3.LUT R3, R15, R24, RZ, 0xc0, !PT ;  /* 0x000000180f037212 */ /* 0x000fe200078ec0ff */
[----:B------:R-:W-:Y:S01]  /*17fe0*/  IMAD.MOV R5, RZ, RZ, -R4 ;  /* 0x000000ffff057224 */ /* 0x000fe200078e0a04 */
[----:B------:R-:W-:-:S03]  /*17ff0*/  LOP3.LUT R7, R10, R7, RZ, 0xc0, !PT ;  /* 0x000000070a077212 */ /* 0x000fc600078ec0ff */
[----:B------:R-:W-:Y:S01]  /*18000*/  IMAD R3, R18, R4, R3 ;  /* 0x0000000412037224 */ /* 0x000fe200078e0203 */
[----:B----4-:R-:W-:Y:S01]  /*18010*/  ISETP.NE.AND P0, PT, R6, 0x1, PT ;  /* 0x000000010600780c */ /* 0x010fe20003f05270 */
[----:B------:R-:W-:-:S12]  /*18020*/  IMAD.MOV.U32 R6, RZ, RZ, 0x1 ;  /* 0x00000001ff067424 */ /* 0x000fd800078e00ff */
[----:B------:R-:W-:Y:S02]  /*18030*/  @P0 IMAD R0, R11, R12, R2 ;  /* 0x0000000c0b000224 */ /* 0x000fe400078e0202 */
[----:B0-----:R-:W-:Y:S02]  /*18040*/  IMAD R2, R5, R23, R16 ;  /* 0x0000001705027224 */ /* 0x001fe400078e0210 */
[----:B---3--:R-:W-:Y:S02]  /*18050*/  IMAD R0, R3, R25, R0 ;  /* 0x0000001903007224 */ /* 0x008fe400078e0200 */
[----:B------:R-:W-:-:S05]  /*18060*/  IMAD R3, R2, R17, R7 ;  /* 0x0000001102037224 */ /* 0x000fca00078e0207 */
[----:B------:R-:W-:Y:S02]  /*18070*/  SEL R5, R3, R0, !P0 ;  /* 0x0000000003057207 */ /* 0x000fe40004000000 */
[----:B------:R-:W-:-:S07]  /*18080*/  SEL R4, R0, R3, !P0 ;  /* 0x0000000300047207 */ /* 0x000fce0004000000 */
.L_x_558:
[----:B------:R-:W-:-:S08]  /*18090*/  NOP ;  /* 0x0000000000007918 */ /* 0x000fd00000000000 */
[----:B0-----:R-:W0:-:S00]  /*180a0*/  USETMAXREG.DEALLOC.CTAPOOL 0x18 ;  /* 0x00000018000079c8 */ /* 0x001e0000080e0500 */
[----:B------:R-:W-:-:S13]  /*180b0*/  ISETP.NE.AND P0, PT, RZ, UR8, PT ;  /* 0x00000008ff007c0c */ /* 0x000fda000bf05270 */
[----:B------:R-:W-:Y:S05]  /*180c0*/  @P0 EXIT ;  /* 0x000000000000094d */ /* 0x000fea0003800000 */
[----:B0-----:R-:W-:Y:S01]  /*180d0*/  LOP3.LUT P0, RZ, R6, 0xff, RZ, 0xc0, !PT ;  /* 0x000000ff06ff7812 */ /* 0x001fe2000780c0ff */
[----:B------:R-:W-:Y:S02]  /*180e0*/  IMAD.MOV.U32 R0, RZ, RZ, 0x1 ;  /* 0x00000001ff007424 */ /* 0x000fe400078e00ff */
[----:B------:R-:W-:-:S10]  /*180f0*/  IMAD.MOV.U32 R6, RZ, RZ, RZ ;  /* 0x000000ffff067224 */ /* 0x000fd400078e00ff */
[----:B------:R-:W-:Y:S05]  /*18100*/  @!P0 BRA `(.L_x_561) ;  /* 0x0000000c00648947 */ /* 0x000fea0003800000 */
[----:B------:R-:W0:Y:S01]  /*18110*/  S2R R10, SR_CgaCtaId ;  /* 0x00000000000a7919 */ /* 0x000e220000008800 */
[----:B------:R-:W-:Y:S01]  /*18120*/  ULDC UR4, c[0x0][0x28c] ;  /* 0x0000a30000047ab9 */ /* 0x000fe20000000800 */
[----:B------:R-:W-:Y:S01]  /*18130*/  ULDC UR5, c[0x0][0x600] ;  /* 0x0001800000057ab9 */ /* 0x000fe20000000800 */
[----:B------:R-:W-:Y:S01]  /*18140*/  UIADD3 UR9, UR4, 0xf, URZ ;  /* 0x0000000f04097890 */ /* 0x000fe2000fffe03f */
[----:B------:R-:W-:Y:S01]  /*18150*/  BSSY B0, `(.L_x_561) ;  /* 0x00000d4000007945 */ /* 0x000fe20003800000 */
[----:B------:R-:W-:Y:S01]  /*18160*/  ULDC UR7, c[0x0][0x658] ;  /* 0x0001960000077ab9 */ /* 0x000fe20000000800 */
[----:B------:R-:W-:Y:S01]  /*18170*/  UMOV UR10, 0x1 ;  /* 0x00000001000a7882 */ /* 0x000fe20000000000 */
[----:B------:R-:W-:Y:S01]  /*18180*/  UIADD3 UR4, UR5, -0x1, URZ ;  /* 0xffffffff05047890 */ /* 0x000fe2000fffe03f */
[----:B------:R-:W-:Y:S01]  /*18190*/  IMAD.MOV.U32 R8, RZ, RZ, 0x1 ;  /* 0x00000001ff087424 */ /* 0x000fe200078e00ff */
[----:B------:R-:W-:Y:S01]  /*181a0*/  UMOV UR8, 0xffffffff ;  /* 0xffffffff00087882 */ /* 0x000fe20000000000 */
[----:B------:R-:W-:Y:S01]  /*181b0*/  USHF.L.U32 UR5, UR10, UR7, URZ ;  /* 0x000000070a057299 */ /* 0x000fe2000800063f */
[----:B------:R-:W-:Y:S01]  /*181c0*/  IMAD.MOV.U32 R0, RZ, RZ, 0x1 ;  /* 0x00000001ff007424 */ /* 0x000fe200078e00ff */
[----:B------:R-:W-:Y:S01]  /*181d0*/  USHF.R.S32.HI UR10, URZ, 0x1f, UR9 ;  /* 0x0000001f3f0a7899 */ /* 0x000fe20008011409 */
[----:B------:R-:W-:Y:S01]  /*181e0*/  IMAD.MOV.U32 R6, RZ, RZ, RZ ;  /* 0x000000ffff067224 */ /* 0x000fe200078e00ff */
[----:B------:R-:W-:Y:S01]  /*181f0*/  ULDC UR6, c[0x0][0xc] ;  /* 0x0000030000067ab9 */ /* 0x000fe20000000800 */
[----:B------:R-:W-:-:S02]  /*18200*/  USHF.L.U32 UR11, UR8, UR7, URZ ;  /* 0x00000007080b7299 */ /* 0x000fc4000800063f */
[----:B------:R-:W-:Y:S01]  /*18210*/  ULEA.HI UR10, UR10, UR9, URZ, 0x4 ;  /* 0x000000090a0a7291 */ /* 0x000fe2000f8f203f */
[----:B------:R-:W-:Y:S01]  /*18220*/  ULDC UR7, c[0x0][0x10] ;  /* 0x0000040000077ab9 */ /* 0x000fe20000000800 */
[----:B------:R-:W-:Y:S01]  /*18230*/  ULDC UR8, c[0x0][0x14] ;  /* 0x0000050000087ab9 */ /* 0x000fe20000000800 */
[----:B------:R-:W-:Y:S02]  /*18240*/  UIMAD.WIDE.U32 UR6, UR6, UR7, URZ ;  /* 0x00000007060672a5 */ /* 0x000fe4000f8e003f */
[----:B------:R-:W-:Y:S02]  /*18250*/  USHF.R.S32.HI UR18, URZ, 0x4, UR10 ;  /* 0x000000043f127899 */ /* 0x000fe4000801140a */
[----:B------:R-:W-:Y:S02]  /*18260*/  UIMAD.WIDE.U32 UR22, UR6, UR8, URZ ;  /* 0x00000008061672a5 */ /* 0x000fe4000f8e003f */
[----:B------:R-:W-:Y:S02]  /*18270*/  UIMAD UR13, UR7, UR8, URZ ;  /* 0x00000008070d72a4 */ /* 0x000fe4000f8e023f */
[----:B------:R-:W-:-:S02]  /*18280*/  ULOP3.LUT UR21, UR37, 0x2, URZ, 0xfc, !UPT ;  /* 0x0000000225157892 */ /* 0x000fc4000f8efc3f */
[----:B------:R-:W-:Y:S01]  /*18290*/  ULOP3.LUT UR19, URZ, UR11, URZ, 0x33, !UPT ;  /* 0x0000000b3f137292 */ /* 0x000fe2000f8e333f */
[----:B0-----:R-:W-:Y:S01]  /*182a0*/  LOP3.LUT R10, R10, 0x1, RZ, 0xc0, !PT ;  /* 0x000000010a0a7812 */ /* 0x001fe200078ec0ff */
[----:B------:R-:W-:Y:S02]  /*182b0*/  UIADD3 UR13, UR23, UR13, URZ ;  /* 0x0000000d170d7290 */ /* 0x000fe4000fffe03f */
[----:B------:R-:W-:Y:S01]  /*182c0*/  UIADD3 UR26, UR18, 0x1, URZ ;  /* 0x00000001121a7890 */ /* 0x000fe2000fffe03f */
[----:B------:R-:W-:-:S11]  /*182d0*/  ULDC.64 UR24, c[0x0][0x198] ;  /* 0x0000660000187ab9 */ /* 0x000fd60000000a00 */
.L_x_572:
[----:B------:R-:W-:-:S03]  /*182e0*/  UMOV UR6, 0xffffffff ;  /* 0xffffffff00067882 */ /* 0x000fc60000000000 */
[----:B------:R-:W-:Y:S05]  /*182f0*/  BRA.DIV UR6, `(.L_x_562) ;  /* 0x0000001206f87947 */ /* 0x000fea000b800000 */
[----:B------:R-:W-:-:S13]  /*18300*/  ELECT P6, URZ, PT ;  /* 0x00000000003f782f */ /* 0x000fda00038c0000 */
.L_x_591:
[----:B------:R-:W0:Y:S01]  /*18310*/  LDC R2, c[0x0][0x28c] ;  /* 0x0000a300ff027b82 */ /* 0x000e220000000800 */
[----:B------:R-:W-:Y:S01]  /*18320*/  BSSY B1, `(.L_x_563) ;  /* 0x000003c000017945 */ /* 0x000fe20003800000 */
[----:B0-----:R-:W-:-:S13]  /*18330*/  ISETP.LT.OR P6, PT, R2, 0x1, !P6 ;  /* 0x000000010200780c */ /* 0x001fda00077c1670 */
[----:B------:R-:W-:Y:S05]  /*18340*/  @P6 BRA `(.L_x_564) ;  /* 0x0000000000e46947 */ /* 0x000fea0003800000 */
[----:B------:R-:W-:Y:S02]  /*18350*/  IMAD R5, R5, 0x2, R10 ;  /* 0x0000000205057824 */ /* 0x000fe400078e020a */
[----:B------:R-:W-:Y:S02]  /*18360*/  IMAD R2, R4, 0x180, RZ ;  /* 0x0000018004027824 */ /* 0x000fe400078e02ff */
[----:B------:R-:W-:Y:S02]  /*18370*/  IMAD R4, R5, 0x58, RZ ;  /* 0x0000005805047824 */ /* 0x000fe400078e02ff */
[----:B------:R-:W-:Y:S02]  /*18380*/  IMAD.MOV.U32 R14, RZ, RZ, RZ ;  /* 0x000000ffff0e7224 */ /* 0x000fe400078e00ff */
[----:B------:R-:W-:Y:S02]  /*18390*/  IMAD.U32 R13, RZ, RZ, UR26 ;  /* 0x0000001aff0d7e24 */ /* 0x000fe4000f8e00ff */
[----:B------:R-:W-:-:S02]  /*183a0*/  IMAD.MOV.U32 R3, RZ, RZ, R0 ;  /* 0x000000ffff037224 */ /* 0x000fc400078e0000 */
[----:B------:R-:W-:-:S07]  /*183b0*/  IMAD.MOV.U32 R5, RZ, RZ, R6 ;  /* 0x000000ffff057224 */ /* 0x000fce00078e0006 */
.L_x_567:
[----:B0-----:R-:W0:Y:S01]  /*183c0*/  S2R R7, SR_CgaCtaId ;  /* 0x0000000000077919 */ /* 0x001e220000008800 */
[----:B------:R-:W-:Y:S02]  /*183d0*/  MOV R12, 0x400 ;  /* 0x00000400000c7802 */ /* 0x000fe40000000f00 */
[----:B------:R-:W-:Y:S01]  /*183e0*/  SHF.L.U32 R16, R3, 0x1f, RZ ;  /* 0x0000001f03107819 */ /* 0x000fe200000006ff */
[----:B------:R-:W1:Y:S01]  /*183f0*/  S2R R11, SR_TID.X ;  /* 0x00000000000b7919 */ /* 0x000e620000002100 */
[----:B0-----:R-:W-:Y:S02]  /*18400*/  LEA R12, R7, R12, 0x18 ;  /* 0x0000000c070c7211 */ /* 0x001fe400078ec0ff */
[----:B-1----:R-:W-:-:S03]  /*18410*/  LOP3.LUT P1, RZ, R11, 0x7f, RZ, 0xc0, !PT ;  /* 0x0000007f0bff7812 */ /* 0x002fc6000782c0ff */
[----:B------:R-:W-:-:S04]  /*18420*/  IMAD R7, R5, 0x8, R12 ;  /* 0x0000000805077824 */ /* 0x000fc800078e020c */
[----:B------:R-:W0:Y:S06]  /*18430*/  SYNCS.PHASECHK.TRANS64.TRYWAIT P0, [R7+URZ+0x60], R16 ;  /* 0x00006010070075a7 */ /* 0x000e2c000800017f */
[----:B------:R-:W1:Y:S01]  /*18440*/  @!P1 LDC R18, c[0x0][0x500] ;  /* 0x00014000ff129b82 */ /* 0x000e620000000800 */
[----:B0-----:R-:W-:Y:S05]  /*18450*/  @!P0 BRA `(.L_x_565) ;  /* 0x0000001000c08947 */ /* 0x001fea0003800000 */
.L_x_592:
[----:B------:R-:W-:Y:S01]  /*18460*/  UPRMT UR6, UR21, 0x9910, URZ ;  /* 0x0000991015067896 */ /* 0x000fe2000800003f */
[----:B-1----:R1:W-:Y:S03]  /*18470*/  @!P1 SYNCS.ARRIVE.TRANS64 RZ, [R7+URZ], R18 ;  /* 0x0000001207ff99a7 */ /* 0x0023e6000800003f */
[----:B------:R-:W-:-:S06]  /*18480*/  UISETP.NE.AND UP0, UPT, UR6, 0x2, UPT ;  /* 0x000000020600788c */ /* 0x000fcc000bf05270 */
[----:B------:R-:W-:-:S13]  /*18490*/  PLOP3.LUT P0, PT, PT, PT, UP0, 0x80, 0x0 ;  /* 0x000000000000781c */ /* 0x000fda0003f0f008 */
[----:B-1----:R-:W-:Y:S05]  /*184a0*/  @P0 BRA `(.L_x_566) ;  /* 0x0000000000040947 */ /* 0x002fea0003800000 */
[----:B------:R-:W-:Y:S01]  /*184b0*/  BPT.TRAP 0x1 ;  /* 0x000000040000795c */ /* 0x000fe20000300000 */
.L_x_566:
[----:B------:R-:W-:Y:S01]  /*184c0*/  IMAD R11, R5, 0x2, R10 ;  /* 0x00000002050b7824 */ /* 0x000fe200078e020a */
[----:B------:R-:W-:Y:S01]  /*184d0*/  R2UR UR9, R7 ;  /* 0x00000000070972ca */ /* 0x000fe200000e0000 */
[--C-:B------:R-:W-:Y:S01]  /*184e0*/  IMAD R15, R5, 0x3000, R12.reuse ;  /* 0x00003000050f7824 */ /* 0x100fe200078e020c */
[----:B------:R-:W-:Y:S01]  /*184f0*/  UIADD3 UR6, UP0, UR24, 0xf0, URZ ;  /* 0x000000f018067890 */ /* 0x000fe2000ff1e03f */
[----:B------:R-:W-:Y:S01]  /*18500*/  IMAD R11, R11, 0x580, RZ ;  /* 0x000005800b0b7824 */ /* 0x000fe200078e02ff */
[----:B------:R-:W-:Y:S01]  /*18510*/  R2UR UR11, R2 ;  /* 0x00000000020b72ca */ /* 0x000fe200000e0000 */
[----:B------:R-:W-:Y:S01]  /*18520*/  VIADD R13, R13, 0xffffffff ;  /* 0xffffffff0d0d7836 */ /* 0x000fe20000000000 */
[----:B------:R-:W-:Y:S01]  /*18530*/  R2UR UR7, R15 ;  /* 0x000000000f0772ca */ /* 0x000fe200000e0000 */
[----:B------:R-:W-:Y:S01]  /*18540*/  IMAD R11, R11, 0x2, R12 ;  /* 0x000000020b0b7824 */ /* 0x000fe200078e020c */
[----:B------:R-:W-:Y:S01]  /*18550*/  R2UR UR10, R14 ;  /* 0x000000000e0a72ca */ /* 0x000fe200000e0000 */
[----:B------:R-:W-:Y:S01]  /*18560*/  UIADD3 UR28, UP1, UR24, 0x1f0, URZ ;  /* 0x000001f0181c7890 */ /* 0x000fe2000ff3e03f */
[----:B------:R-:W-:Y:S01]  /*18570*/  R2UR UR12, R9 ;  /* 0x00000000090c72ca */ /* 0x000fe200000e0000 */
[----:B------:R-:W-:Y:S01]  /*18580*/  VIADD R5, R5, 0x1 ;  /* 0x0000000105057836 */ /* 0x000fe20000000000 */
[----:B------:R-:W-:Y:S01]  /*18590*/  R2UR UR8, R11 ;  /* 0x000000000b0872ca */ /* 0x000fe200000e0000 */
[----:B------:R-:W-:Y:S01]  /*185a0*/  UIADD3.X UR29, URZ, UR25, URZ, UP1, !UPT ;  /* 0x000000193f1d7290 */ /* 0x000fe20008ffe43f */
[----:B------:R-:W-:Y:S01]  /*185b0*/  R2UR UR20, R4 ;  /* 0x00000000041472ca */ /* 0x000fe200000e0000 */
[----:B------:R-:W-:Y:S01]  /*185c0*/  UMOV UR14, 0x0 ;  /* 0x00000000000e7882 */ /* 0x000fe20000000000 */
[----:B------:R-:W-:Y:S01]  /*185d0*/  ISETP.GT.AND P1, PT, R13, 0x1, PT ;  /* 0x000000010d00780c */ /* 0x000fe20003f24270 */
[----:B------:R-:W-:Y:S01]  /*185e0*/  UMOV UR15, 0x10000000 ;  /* 0x10000000000f7882 */ /* 0x000fe20000000000 */
[C---:B------:R-:W-:Y:S01]  /*185f0*/  ISETP.NE.AND P0, PT, R5.reuse, 0xc, PT ;  /* 0x0000000c0500780c */ /* 0x040fe20003f05270 */
[----:B------:R-:W-:Y:S01]  /*18600*/  UIADD3 UR16, UR7, 0x180, URZ ;  /* 0x0000018007107890 */ /* 0x000fe2000fffe03f */
[----:B------:R-:W-:Y:S01]  /*18610*/  VIADD R14, R14, 0x10 ;  /* 0x000000100e0e7836 */ /* 0x000fe20000000000 */
[----:B------:R-:W-:Y:S01]  /*18620*/  UIADD3.X UR7, URZ, UR25, URZ, UP0, !UPT ;  /* 0x000000193f077290 */ /* 0x000fe200087fe43f */
[----:B------:R-:W-:Y:S01]  /*18630*/  SEL R12, RZ, 0x1, P0 ;  /* 0x00000001ff0c7807 */ /* 0x000fe20000000000 */
[----:B------:R-:W-:Y:S01]  /*18640*/  UMOV UR27, 0x30000 ;  /* 0x00030000001b7882 */ /* 0x000fe20000000000 */
[----:B------:R-:W-:Y:S01]  /*18650*/  SEL R5, R5, RZ, P0 ;  /* 0x000000ff05057207 */ /* 0x000fe20000000000 */
[----:B------:R-:W-:Y:S01]  /*18660*/  UIADD3 UR17, UR8, 0x24180, URZ ;  /* 0x0002418008117890 */ /* 0x000fe2000fffe03f */
[----:B------:R-:W-:-:S02]  /*18670*/  LOP3.LUT R3, R3, R12, RZ, 0x3c, !PT ;  /* 0x0000000c03037212 */ /* 0x000fc400078e3cff */
[----:B------:R-:W-:Y:S02]  /*18680*/  UMOV UR8, UR16 ;  /* 0x0000001000087c82 */ /* 0x000fe40008000000 */
[----:B------:R1:W-:Y:S02]  /*18690*/  UTMALDG.3D [UR8], [UR6], desc[UR14] ;  /* 0x00000e08060075b4 */ /* 0x0003e40008011000 */
[----:B-1----:R-:W-:Y:S01]  /*186a0*/  UMOV UR8, UR17 ;  /* 0x0000001100087c82 */ /* 0x002fe20008000000 */
[----:B------:R-:W-:Y:S02]  /*186b0*/  UMOV UR11, UR20 ;  /* 0x00000014000b7c82 */ /* 0x000fe40008000000 */
[----:B------:R1:W-:Y:S02]  /*186c0*/  UTMALDG.3D.MULTICAST [UR8], [UR28], UR27, desc[UR14] ;  /* 0x00000e081c0073b4 */ /* 0x0003e4000801181b */
[----:B-1----:R-:W-:Y:S05]  /*186d0*/  @P1 BRA `(.L_x_567) ;  /* 0xfffffffc00381947 */ /* 0x002fea000383ffff */
.L_x_564:
[----:B------:R-:W-:Y:S05]  /*186e0*/  BSYNC B1 ;  /* 0x0000000000017941 */ /* 0x000fea0003800000 */
.L_x_563:
[----:B0-----:R-:W2:Y:S01]  /*186f0*/  LDL.LU R16, [R1+0x114] ;  /* 0x0001140001107983 */ /* 0x001ea20000300800 */
[----:B------:R-:W-:Y:S01]  /*18700*/  LOP3.LUT P0, RZ, R8, 0xff, RZ, 0xc0, !PT ;  /* 0x000000ff08ff7812 */ /* 0x000fe2000780c0ff */
[----:B------:R-:W-:Y:S01]  /*18710*/  VIADD R6, R6, UR18 ;  /* 0x0000001206067c36 */ /* 0x000fe20008000000 */
[----:B------:R-:W-:Y:S01]  /*18720*/  ULDC.64 UR6, c[0x0][0x650] ;  /* 0x0001940000067ab9 */ /* 0x000fe20000000a00 */
[----:B------:R-:W3:Y:S01]  /*18730*/  LDL.LU R15, [R1+0x118] ;  /* 0x00011800010f7983 */ /* 0x000ee20000300800 */
[----:B------:R-:W-:Y:S01]  /*18740*/  UISETP.GE.U32.AND UP0, UPT, UR18, 0xc, UPT ;  /* 0x0000000c1200788c */ /* 0x000fe2000bf06070 */
[----:B------:R-:W-:Y:S01]  /*18750*/  BSSY B1, `(.L_x_568) ;  /* 0x0000071000017945 */ /* 0x000fe20003800000 */
[----:B------:R-:W-:Y:S01]  /*18760*/  IMAD.MOV.U32 R4, RZ, RZ, -0x1 ;  /* 0xffffffffff047424 */ /* 0x000fe200078e00ff */
[----:B------:R-:W-:Y:S01]  /*18770*/  PRMT R8, RZ, 0x7610, R8 ;  /* 0x00007610ff087816 */ /* 0x000fe20000000008 */
[----:B------:R-:W-:Y:S02]  /*18780*/  IMAD.MOV.U32 R9, RZ, RZ, -0x1 ;  /* 0xffffffffff097424 */ /* 0x000fe400078e00ff */
[----:B------:R-:W-:-:S03]  /*18790*/  PLOP3.LUT P1, PT, PT, PT, UP0, 0x80, 0x0 ;  /* 0x000000000000781c */ /* 0x000fc60003f2f008 */
[----:B------:R-:W0:Y:S01]  /*187a0*/  @P0 S2R R3, SR_CgaCtaId ;  /* 0x0000000000030919 */ /* 0x000e220000008800 */
[----:B------:R-:W-:-:S04]  /*187b0*/  @P0 MOV R2, 0x400 ;  /* 0x0000040000020802 */ /* 0x000fc80000000f00 */
[----:B0-----:R-:W-:-:S04]  /*187c0*/  @P0 LEA R2, R3, R2, 0x18 ;  /* 0x0000000203020211 */ /* 0x001fc800078ec0ff */
[----:B------:R0:W-:Y:S01]  /*187d0*/  @P0 SYNCS.ARRIVE.TRANS64.A1T0 RZ, [R2+URZ+0xd8], RZ ;  /* 0x0000d8ff02ff09a7 */ /* 0x0001e2000810003f */
[----:B------:R-:W-:Y:S01]  /*187e0*/  ISETP.GT.U32.AND P0, PT, R6, 0xb, PT ;  /* 0x0000000b0600780c */ /* 0x000fe20003f04070 */
[----:B0-----:R-:W-:-:S05]  /*187f0*/  IMAD.U32 R2, RZ, RZ, UR18 ;  /* 0x00000012ff027e24 */ /* 0x001fca000f8e00ff */
[----:B------:R-:W-:Y:S01]  /*18800*/  ISETP.LT.U32.AND P0, PT, R2, 0xc, P0 ;  /* 0x0000000c0200780c */ /* 0x000fe20000701070 */
[----:B------:R-:W-:-:S05]  /*18810*/  IMAD.WIDE.U32 R2, R6, -0x55555555, RZ ;  /* 0xaaaaaaab06027825 */ /* 0x000fca00078e00ff */
[----:B------:R-:W-:Y:S02]  /*18820*/  SHF.R.U32.HI R5, RZ, 0x3, R3 ;  /* 0x00000003ff057819 */ /* 0x000fe40000011603 */
[----:B------:R-:W-:Y:S02]  /*18830*/  SEL R3, RZ, 0x1, !P0 ;  /* 0x00000001ff037807 */ /* 0x000fe40004000000 */
[----:B------:R-:W-:Y:S01]  /*18840*/  PRMT R2, RZ, 0x7610, R2 ;  /* 0x00007610ff027816 */ /* 0x000fe20000000002 */
[----:B------:R-:W-:Y:S01]  /*18850*/  IMAD R6, R5, -0xc, R6 ;  /* 0xfffffff405067824 */ /* 0x000fe200078e0206 */
[----:B------:R-:W-:-:S04]  /*18860*/  LOP3.LUT R0, R0, R3, RZ, 0x3c, !PT ;  /* 0x0000000300007212 */ /* 0x000fc800078e3cff */
[----:B------:R-:W-:Y:S01]  /*18870*/  @P1 LOP3.LUT R0, R0, 0x1, R5, 0x78, !PT ;  /* 0x0000000100001812 */ /* 0x000fe200078e7805 */
[----:B------:R-:W-:Y:S01]  /*18880*/  IMAD.MOV.U32 R5, RZ, RZ, -0x1 ;  /* 0xffffffffff057424 */ /* 0x000fe200078e00ff */
[----:B---3--:R-:W-:-:S04]  /*18890*/  IADD3 R15, P0, R15, UR22, RZ ;  /* 0x000000160f0f7c10 */ /* 0x008fc8000ff1e0ff */
[----:B--2---:R-:W-:Y:S01]  /*188a0*/  IADD3.X R16, R16, UR13, RZ, P0, !PT ;  /* 0x0000000d10107c10 */ /* 0x004fe200087fe4ff */
[----:B------:R0:W-:Y:S01]  /*188b0*/  STL [R1+0x118], R15 ;  /* 0x0001180f01007387 */ /* 0x0001e20000100800 */
[----:B------:R-:W-:-:S03]  /*188c0*/  ISETP.GE.U32.AND P0, PT, R15, UR6, PT ;  /* 0x000000060f007c0c */ /* 0x000fc6000bf06070 */
[----:B------:R0:W-:Y:S01]  /*188d0*/  STL [R1+0x114], R16 ;  /* 0x0001141001007387 */ /* 0x0001e20000100800 */
[----:B------:R-:W-:-:S13]  /*188e0*/  ISETP.GE.U32.AND.EX P0, PT, R16, UR7, PT, P0 ;  /* 0x0000000710007c0c */ /* 0x000fda000bf06100 */
[----:B0-----:R-:W-:Y:S05]  /*188f0*/  @P0 BRA `(.L_x_569) ;  /* 0x0000000400580947 */ /* 0x001fea0003800000 */
[----:B------:R-:W0:Y:S01]  /*18900*/  S2R R7, SR_CTAID.X ;  /* 0x0000000000077919 */ /* 0x000e220000002500 */
[----:B------:R-:W1:Y:S01]  /*18910*/  LDC R11, c[0x0][0x65c] ;  /* 0x00019700ff0b7b82 */ /* 0x000e620000000800 */
[----:B------:R-:W-:Y:S01]  /*18920*/  ULDC UR6, c[0x0][0x150] ;  /* 0x0000540000067ab9 */ /* 0x000fe20000000800 */
[----:B------:R-:W-:Y:S01]  /*18930*/  ULDC UR9, c[0x0][0x630] ;  /* 0x00018c0000097ab9 */ /* 0x000fe20000000800 */
[----:B------:R-:W2:Y:S05]  /*18940*/  S2R R5, SR_CTAID.Y ;  /* 0x0000000000057919 */ /* 0x000eaa0000002600 */
[----:B------:R-:W3:Y:S08]  /*18950*/  LDC R4, c[0x0][0x144] ;  /* 0x00005100ff047b82 */ /* 0x000ef00000000800 */
[----:B------:R-:W4:Y:S01]  /*18960*/  LDC R12, c[0x0][0x148] ;  /* 0x00005200ff0c7b82 */ /* 0x000f220000000800 */
[----:B-1----:R-:W-:-:S02]  /*18970*/  ISETP.NE.AND P2, PT, R11, 0x1, PT ;  /* 0x000000010b00780c */ /* 0x002fc40003f45270 */
[----:B0-----:R-:W-:Y:S02]  /*18980*/  I2FP.F32.U32 R2, R7 ;  /* 0x0000000700027245 */ /* 0x001fe40000201000 */
[----:B--2---:R-:W-:-:S03]  /*18990*/  I2FP.F32.U32 R3, R5 ;  /* 0x0000000500037245 */ /* 0x004fc60000201000 */
[----:B------:R-:W-:Y:S01]  /*189a0*/  FMUL R2, R2, UR6 ;  /* 0x0000000602027c20 */ /* 0x000fe20008400000 */
[----:B------:R-:W-:Y:S02]  /*189b0*/  ULDC UR6, c[0x0][0x154] ;  /* 0x0000550000067ab9 */ /* 0x000fe40000000800 */
[----:B------:R-:W-:Y:S01]  /*189c0*/  FMUL R9, R3, UR6 ;  /* 0x0000000603097c20 */ /* 0x000fe20008400000 */
[----:B------:R-:W-:Y:S02]  /*189d0*/  ULDC.64 UR6, c[0x0][0x628] ;  /* 0x00018a0000067ab9 */ /* 0x000fe40000000a00 */
[----:B------:R-:W0:Y:S01]  /*189e0*/  F2I.U32.TRUNC.NTZ R2, R2 ;  /* 0x0000000200027305 */ /* 0x000e22000020f000 */
[----:B------:R-:W-:-:S04]  /*189f0*/  ISETP.NE.U32.AND P0, PT, RZ, UR6, PT ;  /* 0x00000006ff007c0c */ /* 0x000fc8000bf05070 */
[----:B------:R-:W-:-:S03]  /*18a00*/  ISETP.NE.AND.EX P0, PT, RZ, UR7, PT, P0 ;  /* 0x00000007ff007c0c */ /* 0x000fc6000bf05300 */
[----:B------:R-:W1:Y:S01]  /*18a10*/  F2I.U32.TRUNC.NTZ R9, R9 ;  /* 0x0000000900097305 */ /* 0x000e62000020f000 */
[----:B0-----:R-:W-:Y:S02]  /*18a20*/  IMAD.MOV R3, RZ, RZ, -R2 ;  /* 0x000000ffff037224 */ /* 0x001fe400078e0a02 */
[----:B------:R-:W-:Y:S02]  /*18a30*/  IMAD.MOV.U32 R2, RZ, RZ, R15 ;  /* 0x000000ffff027224 */ /* 0x000fe400078e000f */
[----:B---3--:R-:W-:Y:S02]  /*18a40*/  IMAD R7, R4, R3, R7 ;  /* 0x0000000304077224 */ /* 0x008fe400078e0207 */
[----:B-1----:R-:W-:-:S04]  /*18a50*/  IMAD.MOV R3, RZ, RZ, -R9 ;  /* 0x000000ffff037224 */ /* 0x002fc800078e0a09 */
[----:B----4-:R-:W-:Y:S02]  /*18a60*/  @P2 IMAD R7, R12, R3, R5 ;  /* 0x000000030c072224 */ /* 0x010fe400078e0205 */
[----:B------:R-:W-:Y:S01]  /*18a70*/  IMAD.MOV.U32 R3, RZ, RZ, R16 ;  /* 0x000000ffff037224 */ /* 0x000fe200078e0010 */
[----:B------:R-:W-:Y:S06]  /*18a80*/  @!P0 BRA `(.L_x_570) ;  /* 0x0000000000288947 */ /* 0x000fec0003800000 */
[----:B------:R-:W-:Y:S02]  /*18a90*/  ULDC UR8, c[0x0][0x634] ;  /* 0x00018d0000087ab9 */ /* 0x000fe40000000800 */
[----:B------:R-:W-:-:S05]  /*18aa0*/  IADD3 R3, P0, R15, UR8, RZ ;  /* 0x000000080f037c10 */ /* 0x000fca000ff1e0ff */
[----:B------:R-:W-:-:S04]  /*18ab0*/  IMAD.X R9, RZ, RZ, R16, P0 ;  /* 0x000000ffff097224 */ /* 0x000fc800000e0610 */
[----:B------:R-:W-:-:S04]  /*18ac0*/  IMAD.WIDE.U32 R4, R9, UR6, RZ ;  /* 0x0000000609047c25 */ /* 0x000fc8000f8e00ff */
[----:B------:R-:W-:-:S04]  /*18ad0*/  IMAD.WIDE.U32 R4, P0, R3, UR7, R4 ;  /* 0x0000000703047c25 */ /* 0x000fc8000f800004 */
[----:B------:R-:W-:-:S04]  /*18ae0*/  IMAD.WIDE.U32 R2, R3, UR6, RZ ;  /* 0x0000000603027c25 */ /* 0x000fc8000f8e00ff */
[----:B------:R-:W-:Y:S01]  /*18af0*/  IMAD.MOV.U32 R2, RZ, RZ, R5 ;  /* 0x000000ffff027224 */ /* 0x000fe200078e0005 */
[----:B------:R-:W-:Y:S01]  /*18b00*/  IADD3 RZ, P1, R3, R4, RZ ;  /* 0x0000000403ff7210 */ /* 0x000fe20007f3e0ff */
[----:B------:R-:W-:-:S04]  /*18b10*/  IMAD.X R3, RZ, RZ, RZ, P0 ;  /* 0x000000ffff037224 */ /* 0x000fc800000e06ff */
[----:B------:R-:W-:-:S08]  /*18b20*/  IMAD.WIDE.U32.X R2, R9, UR7, R2, P1 ;  /* 0x0000000709027c25 */ /* 0x000fd000088e0402 */
.L_x_570:
[--C-:B------:R-:W-:Y:S01]  /*18b30*/  SHF.R.U64 R9, R2, UR9, R3.reuse ;  /* 0x0000000902097c19 */ /* 0x100fe20008001203 */
[----:B------:R-:W-:Y:S01]  /*18b40*/  ULDC.64 UR6, c[0x0][0x620] ;  /* 0x0001880000067ab9 */ /* 0x000fe20000000a00 */
[----:B------:R-:W-:Y:S01]  /*18b50*/  SHF.R.U32.HI R2, RZ, UR9, R3 ;  /* 0x00000009ff027c19 */ /* 0x000fe20008011603 */
[----:B------:R-:W-:Y:S01]  /*18b60*/  IMAD.MOV.U32 R3, RZ, RZ, R16 ;  /* 0x000000ffff037224 */ /* 0x000fe200078e0010 */
[----:B------:R-:W-:Y:S01]  /*18b70*/  IADD3 R11, P0, RZ, -R9, RZ ;  /* 0x80000009ff0b7210 */ /* 0x000fe20007f1e0ff */
[----:B------:R-:W-:-:S04]  /*18b80*/  ULDC.64 UR8, c[0x0][0x640] ;  /* 0x0001900000087ab9 */ /* 0x000fc80000000a00 */
[----:B------:R-:W-:Y:S01]  /*18b90*/  IMAD.X R2, RZ, RZ, ~R2, P0 ;  /* 0x000000ffff027224 */ /* 0x000fe200000e0e02 */
[----:B------:R-:W-:-:S03]  /*18ba0*/  ISETP.NE.U32.AND P0, PT, RZ, UR8, PT ;  /* 0x00000008ff007c0c */ /* 0x000fc6000bf05070 */
[----:B------:R-:W-:Y:S01]  /*18bb0*/  IMAD R2, R2, UR6, RZ ;  /* 0x0000000602027c24 */ /* 0x000fe2000f8e02ff */
[----:B------:R-:W-:-:S03]  /*18bc0*/  ISETP.NE.AND.EX P0, PT, RZ, UR9, PT, P0 ;  /* 0x00000009ff007c0c */ /* 0x000fc6000bf05300 */
[----:B------:R-:W-:Y:S02]  /*18bd0*/  IMAD R5, R11, UR7, R2 ;  /* 0x000000070b057c24 */ /* 0x000fe4000f8e0202 */
[----:B------:R-:W-:-:S04]  /*18be0*/  IMAD.MOV.U32 R2, RZ, RZ, R15 ;  /* 0x000000ffff027224 */ /* 0x000fc800078e000f */
[----:B------:R-:W-:Y:S01]  /*18bf0*/  IMAD.WIDE.U32 R2, R11, UR6, R2 ;  /* 0x000000060b027c25 */ /* 0x000fe2000f8e0002 */
[----:B------:R-:W-:-:S03]  /*18c00*/  ULDC UR6, c[0x0][0x618] ;  /* 0x0001860000067ab9 */ /* 0x000fc60000000800 */
[----:B------:R-:W-:-:S05]  /*18c10*/  IMAD.IADD R3, R3, 0x1, R5 ;  /* 0x0000000103037824 */ /* 0x000fca00078e0205 */
[--C-:B------:R-:W-:Y:S02]  /*18c20*/  SHF.R.U64 R11, R2, UR6, R3.reuse ;  /* 0x00000006020b7c19 */ /* 0x100fe40008001203 */
[----:B------:R-:W-:Y:S01]  /*18c30*/  SHF.R.U32.HI R2, RZ, UR6, R3 ;  /* 0x00000006ff027c19 */ /* 0x000fe20008011603 */
[----:B------:R-:W-:-:S03]  /*18c40*/  ULDC UR6, c[0x0][0x608] ;  /* 0x0001820000067ab9 */ /* 0x000fc60000000800 */
[--C-:B------:R-:W-:Y:S02]  /*18c50*/  SHF.R.U64 R12, R11, UR6, R2.reuse ;  /* 0x000000060b0c7c19 */ /* 0x100fe40008001202 */
[----:B------:R-:W-:Y:S01]  /*18c60*/  SHF.R.U32.HI R3, RZ, UR6, R2 ;  /* 0x00000006ff037c19 */ /* 0x000fe20008011602 */
[----:B------:R-:W-:-:S03]  /*18c70*/  ULDC UR6, c[0x0][0x658] ;  /* 0x0001960000067ab9 */ /* 0x000fc60000000800 */
[--C-:B------:R-:W-:Y:S02]  /*18c80*/  SHF.R.U64 R13, R12, UR6, R3.reuse ;  /* 0x000000060c0d7c19 */ /* 0x100fe40008001203 */
[----:B------:R-:W-:-:S03]  /*18c90*/  SHF.R.U32.HI R14, RZ, UR6, R3 ;  /* 0x00000006ff0e7c19 */ /* 0x000fc60008011603 */
[----:B------:R-:W-:Y:S02]  /*18ca0*/  IMAD.MOV.U32 R2, RZ, RZ, R13 ;  /* 0x000000ffff027224 */ /* 0x000fe400078e000d */
        /* <DEDUP_REMOVED lines=12> */
.L_x_571:
[----:B------:R-:W-:Y:S01]  /*18d70*/  ULDC UR6, c[0x0][0x648] ;  /* 0x0001920000067ab9 */ /* 0x000fe20000000800 */
[----:B------:R-:W-:Y:S02]  /*18d80*/  LOP3.LUT R12, R12, UR19, RZ, 0xc0, !PT ;  /* 0x000000130c0c7c12 */ /* 0x000fe4000f8ec0ff */
[----:B------:R-:W-:Y:S01]  /*18d90*/  SHF.R.U64 R3, R2, UR6, R3 ;  /* 0x0000000602037c19 */ /* 0x000fe20008001203 */
[----:B------:R-:W-:Y:S01]  /*18da0*/  ULDC UR6, c[0x0][0x638] ;  /* 0x00018e0000067ab9 */ /* 0x000fe20000000800 */
[----:B------:R-:W-:-:S03]  /*18db0*/  LOP3.LUT R4, R11, UR4, RZ, 0xc0, !PT ;  /* 0x000000040b047c12 */ /* 0x000fc6000f8ec0ff */
[----:B------:R-:W-:Y:S02]  /*18dc0*/  IMAD.MOV R2, RZ, RZ, -R3 ;  /* 0x000000ffff027224 */ /* 0x000fe400078e0a03 */
[----:B------:R-:W-:Y:S02]  /*18dd0*/  IMAD R12, R3, UR5, R12 ;  /* 0x00000005030c7c24 */ /* 0x000fe4000f8e020c */
[----:B------:R-:W-:Y:S01]  /*18de0*/  IMAD R13, R2, UR6, R13 ;  /* 0x00000006020d7c24 */ /* 0x000fe2000f8e020d */
[----:B------:R-:W-:Y:S01]  /*18df0*/  ULDC UR6, c[0x0][0x610] ;  /* 0x0001840000067ab9 */ /* 0x000fe20000000800 */
[----:B------:R-:W-:Y:S02]  /*18e00*/  IMAD.MOV.U32 R2, RZ, RZ, 0x1 ;  /* 0x00000001ff027424 */ /* 0x000fe400078e00ff */
[----:B------:R-:W-:Y:S01]  /*18e10*/  IMAD R7, R12, UR6, R7 ;  /* 0x000000060c077c24 */ /* 0x000fe2000f8e0207 */
[----:B------:R-:W-:Y:S02]  /*18e20*/  ULDC UR6, c[0x0][0x600] ;  /* 0x0001800000067ab9 */ /* 0x000fe40000000800 */
[----:B------:R-:W-:-:S05]  /*18e30*/  IMAD R4, R13, UR6, R4 ;  /* 0x000000060d047c24 */ /* 0x000fca000f8e0204 */
[----:B------:R-:W-:Y:S02]  /*18e40*/  SEL R5, R4, R7, !P2 ;  /* 0x0000000704057207 */ /* 0x000fe40005000000 */
[----:B------:R-:W-:-:S07]  /*18e50*/  SEL R4, R7, R4, !P2 ;  /* 0x0000000407047207 */ /* 0x000fce0005000000 */
.L_x_569:
[----:B------:R-:W-:Y:S05]  /*18e60*/  BSYNC B1 ;  /* 0x0000000000017941 */ /* 0x000fea0003800000 */
.L_x_568:
[----:B------:R-:W-:-:S13]  /*18e70*/  LOP3.LUT P0, RZ, R2, 0xff, RZ, 0xc0, !PT ;  /* 0x000000ff02ff7812 */ /* 0x000fda000780c0ff */
[----:B------:R-:W-:Y:S05]  /*18e80*/  @P0 BRA `(.L_x_572) ;  /* 0xfffffff400140947 */ /* 0x000fea000383ffff */
[----:B------:R-:W-:Y:S05]  /*18e90*/  BSYNC B0 ;  /* 0x0000000000007941 */ /* 0x000fea0003800000 */
.L_x_561:
[----:B------:R-:W-:-:S03]  /*18ea0*/  UMOV UR6, 0xffffffff ;  /* 0xffffffff00067882 */ /* 0x000fc60000000000 */
[----:B------:R-:W-:Y:S05]  /*18eb0*/  BRA.DIV UR6, `(.L_x_573) ;  /* 0x0000000a063c7947 */ /* 0x000fea000b800000 */
[----:B------:R-:W-:-:S13]  /*18ec0*/  ELECT P6, URZ, PT ;  /* 0x00000000003f782f */ /* 0x000fda00038c0000 */
.L_x_595:
[----:B------:R-:W-:Y:S04]  /*18ed0*/  BSSY B0, `(.L_x_574) ;  /* 0x0000074000007945 */ /* 0x000fe80003800000 */
[----:B------:R-:W-:Y:S05]  /*18ee0*/  @!P6 BRA `(.L_x_575) ;  /* 0x0000000400c8e947 */ /* 0x000fea0003800000 */
[----:B------:R-:W-:-:S04]  /*18ef0*/  ULOP3.LUT UR6, UR37, 0x2, URZ, 0xfc, !UPT ;  /* 0x0000000225067892 */ /* 0x000fc8000f8efc3f */
[----:B------:R-:W-:-:S06]  /*18f00*/  UISETP.NE.AND UP0, UPT, UR6, 0x3, UPT ;  /* 0x000000030600788c */ /* 0x000fcc000bf05270 */
[----:B------:R-:W-:-:S13]  /*18f10*/  PLOP3.LUT P0, PT, PT, PT, UP0, 0x80, 0x0 ;  /* 0x000000000000781c */ /* 0x000fda0003f0f008 */
[----:B------:R-:W-:Y:S05]  /*18f20*/  @!P0 BRA `(.L_x_576) ;  /* 0x0000000000048947 */ /* 0x000fea0003800000 */
[----:B------:R-:W-:Y:S01]  /*18f30*/  BPT.TRAP 0x1 ;  /* 0x000000040000795c */ /* 0x000fe20000300000 */
.L_x_576:
[----:B------:R-:W0:Y:S01]  /*18f40*/  S2R R3, SR_CgaCtaId ;  /* 0x0000000000037919 */ /* 0x000e220000008800 */
[----:B------:R-:W-:-:S04]  /*18f50*/  MOV R2, 0x400 ;  /* 0x0000040000027802 */ /* 0x000fc80000000f00 */
[----:B0-----:R-:W-:Y:S02]  /*18f60*/  LEA R3, R3, R2, 0x18 ;  /* 0x0000000203037211 */ /* 0x001fe400078ec0ff */
[----:B------:R-:W-:-:S03]  /*18f70*/  SHF.L.U32 R2, R0, 0x1f, RZ ;  /* 0x0000001f00027819 */ /* 0x000fc600000006ff */
[----:B------:R-:W-:-:S04]  /*18f80*/  VIADD R3, R3, 0x60 ;  /* 0x0000006003037836 */ /* 0x000fc80000000000 */
[----:B------:R-:W-:-:S04]  /*18f90*/  IMAD R5, R6, 0x8, R3 ;  /* 0x0000000806057824 */ /* 0x000fc800078e0203 */
[----:B------:R-:W0:Y:S02]  /*18fa0*/  SYNCS.PHASECHK.TRANS64.TRYWAIT P0, [R5+URZ], R2 ;  /* 0x00000002050075a7 */ /* 0x000e24000800017f */
[----:B0-----:R-:W-:Y:S05]  /*18fb0*/  @!P0 BRA `(.L_x_577) ;  /* 0x00000008001c8947 */ /* 0x001fea0003800000 */
.L_x_596:
[----:B------:R-:W-:-:S05]  /*18fc0*/  VIADD R6, R6, 0x1 ;  /* 0x0000000106067836 */ /* 0x000fca0000000000 */
[----:B------:R-:W-:-:S04]  /*18fd0*/  ISETP.NE.AND P0, PT, R6, 0xc, PT ;  /* 0x0000000c0600780c */ /* 0x000fc80003f05270 */
[----:B0-----:R-:W-:Y:S02]  /*18fe0*/  SEL R5, RZ, 0x1, P0 ;  /* 0x00000001ff057807 */ /* 0x001fe40000000000 */
[----:B------:R-:W-:Y:S02]  /*18ff0*/  SEL R6, R6, RZ, P0 ;  /* 0x000000ff06067207 */ /* 0x000fe40000000000 */
[----:B------:R-:W-:-:S03]  /*19000*/  LOP3.LUT R5, R0, R5, RZ, 0x3c, !PT ;  /* 0x0000000500057212 */ /* 0x000fc600078e3cff */
[----:B------:R-:W-:Y:S01]  /*19010*/  IMAD R7, R6, 0x8, R3 ;  /* 0x0000000806077824 */ /* 0x000fe200078e0203 */
[----:B------:R-:W-:-:S04]  /*19020*/  SHF.L.U32 R0, R5, 0x1f, RZ ;  /* 0x0000001f05007819 */ /* 0x000fc800000006ff */
[----:B------:R-:W0:Y:S02]  /*19030*/  SYNCS.PHASECHK.TRANS64.TRYWAIT P0, [R7+URZ], R0 ;  /* 0x00000000070075a7 */ /* 0x000e24000800017f */
[----:B0-----:R-:W-:Y:S05]  /*19040*/  @!P0 BRA `(.L_x_578) ;  /* 0x00000008000c8947 */ /* 0x001fea0003800000 */
.L_x_597:
[----:B0-----:R-:W-:-:S05]  /*19050*/  VIADD R0, R6, 0x1 ;  /* 0x0000000106007836 */ /* 0x001fca0000000000 */
[----:B------:R-:W-:-:S04]  /*19060*/  ISETP.NE.AND P0, PT, R0, 0xc, PT ;  /* 0x0000000c0000780c */ /* 0x000fc80003f05270 */
[----:B------:R-:W-:Y:S02]  /*19070*/  SEL R2, RZ, 0x1, P0 ;  /* 0x00000001ff027807 */ /* 0x000fe40000000000 */
[----:B------:R-:W-:Y:S02]  /*19080*/  SEL R4, R0, RZ, P0 ;  /* 0x000000ff00047207 */ /* 0x000fe40000000000 */
[----:B------:R-:W-:-:S03]  /*19090*/  LOP3.LUT R5, R5, R2, RZ, 0x3c, !PT ;  /* 0x0000000205057212 */ /* 0x000fc600078e3cff */
[----:B------:R-:W-:Y:S01]  /*190a0*/  IMAD R7, R4, 0x8, R3 ;  /* 0x0000000804077824 */ /* 0x000fe200078e0203 */
[----:B------:R-:W-:-:S04]  /*190b0*/  SHF.L.U32 R0, R5, 0x1f, RZ ;  /* 0x0000001f05007819 */ /* 0x000fc800000006ff */
[----:B------:R-:W0:Y:S02]  /*190c0*/  SYNCS.PHASECHK.TRANS64.TRYWAIT P0, [R7+URZ], R0 ;  /* 0x00000000070075a7 */ /* 0x000e24000800017f */
[----:B0-----:R-:W-:Y:S05]  /*190d0*/  @!P0 BRA `(.L_x_579) ;  /* 0x0000000400fc8947 */ /* 0x001fea0003800000 */
.L_x_598:
        /* <DEDUP_REMOVED lines=9> */
.L_x_599:
        /* <DEDUP_REMOVED lines=9> */
.L_x_600:
        /* <DEDUP_REMOVED lines=9> */
.L_x_601:
        /* <DEDUP_REMOVED lines=9> */
.L_x_602:
        /* <DEDUP_REMOVED lines=9> */
.L_x_603:
        /* <DEDUP_REMOVED lines=9> */
.L_x_604:
        /* <DEDUP_REMOVED lines=9> */
.L_x_605:
        /* <DEDUP_REMOVED lines=9> */
.L_x_606:
[----:B0-----:R-:W-:-:S05]  /*19560*/  VIADD R0, R4, 0x1 ;  /* 0x0000000104007836 */ /* 0x001fca0000000000 */
[----:B------:R-:W-:-:S04]  /*19570*/  ISETP.NE.AND P0, PT, R0, 0xc, PT ;  /* 0x0000000c0000780c */ /* 0x000fc80003f05270 */
[----:B------:R-:W-:Y:S02]  /*19580*/  SEL R2, RZ, 0x1, P0 ;  /* 0x00000001ff027807 */ /* 0x000fe40000000000 */
[----:B------:R-:W-:Y:S02]  /*19590*/  SEL R0, R0, RZ, P0 ;  /* 0x000000ff00007207 */ /* 0x000fe40000000000 */
[----:B------:R-:W-:-:S03]  /*195a0*/  LOP3.LUT R2, R5, R2, RZ, 0x3c, !PT ;  /* 0x0000000205027212 */ /* 0x000fc600078e3cff */
[----:B------:R-:W-:Y:S01]  /*195b0*/  IMAD R3, R0, 0x8, R3 ;  /* 0x0000000800037824 */ /* 0x000fe200078e0203 */
[----:B------:R-:W-:-:S07]  /*195c0*/  SHF.L.U32 R0, R2, 0x1f, RZ ;  /* 0x0000001f02007819 */ /* 0x000fce00000006ff */
.L_x_588:
[----:B0-----:R0:W1:Y:S02]  /*195d0*/  SYNCS.PHASECHK.TRANS64.TRYWAIT P0, [R3+URZ], R0 ;  /* 0x00000000030075a7 */ /* 0x001064000800017f */
[----:B-1----:R-:W-:Y:S05]  /*195e0*/  @!P0 NANOSLEEP.SYNCS 0x989680 ;  /* 0x009896800000895d */ /* 0x002fea0003900000 */
[----:B------:R-:W1:Y:S02]  /*195f0*/  @!P0 SYNCS.PHASECHK.TRANS64 P0, [R3+URZ], R0 ;  /* 0x00000000030085a7 */ /* 0x000e64000800007f */
[----:B-1----:R-:W-:Y:S05]  /*19600*/  @!P0 BRA `(.L_x_588) ;  /* 0xfffffffc00f08947 */ /* 0x002fea000383ffff */
.L_x_575:
[----:B------:R-:W-:Y:S05]  /*19610*/  BSYNC B0 ;  /* 0x0000000000007941 */ /* 0x000fea0003800000 */
.L_x_574:
[----:B------:R-:W-:Y:S05]  /*19620*/  EXIT ;  /* 0x000000000000794d */ /* 0x000fea0003800000 */
.L_x_22:
[----:B-1----:R1:W2:Y:S02]  /*19630*/  SYNCS.PHASECHK.TRANS64.TRYWAIT P1, [R3+URZ], R0 ;  /* 0x00000000030075a7 */ /* 0x0022a4000802017f */
[----:B--2---:R-:W-:Y:S05]  /*19640*/  @!P1 NANOSLEEP.SYNCS 0x989680 ;  /* 0x009896800000995d */ /* 0x004fea0003900000 */
[----:B------:R-:W2:Y:S02]  /*19650*/  @!P1 SYNCS.PHASECHK.TRANS64 P1, [R3+URZ], R0 ;  /* 0x00000000030095a7 */ /* 0x000ea4000802007f */
[----:B--2---:R-:W-:Y:S05]  /*19660*/  @!P1 BRA `(.L_x_22) ;  /* 0xfffffffc00f09947 */ /* 0x004fea000383ffff */
[----:B------:R-:W-:Y:S05]  /*19670*/  BRA `(.L_x_21) ;  /* 0xfffffe8000247947 */ /* 0x000fea000383ffff */
.L_x_27:
[----:B-1----:R-:W-:-:S04]  /*19680*/  IMAD.U32 R7, RZ, RZ, UR4 ;  /* 0x00000004ff077e24 */ /* 0x002fc8000f8e00ff */
[----:B------:R1:W2:Y:S03]  /*19690*/  SYNCS.PHASECHK.TRANS64.TRYWAIT P1, [R7+URZ], R5 ;  /* 0x00000005070075a7 */ /* 0x0002a6000802017f */
[----:B--2---:R-:W-:Y:S05]  /*196a0*/  @!P1 NANOSLEEP.SYNCS 0x989680 ;  /* 0x009896800000995d */ /* 0x004fea0003900000 */
[----:B------:R-:W2:Y:S02]  /*196b0*/  @!P1 SYNCS.PHASECHK.TRANS64 P1, [R7+URZ], R5 ;  /* 0x00000005070095a7 */ /* 0x000ea4000802007f */
[----:B--2---:R-:W-:Y:S05]  /*196c0*/  @!P1 BRA `(.L_x_27) ;  /* 0xfffffffc00ec9947 */ /* 0x004fea000383ffff */
[----:B------:R-:W-:Y:S05]  /*196d0*/  BRA `(.L_x_26) ;  /* 0xfffffe8c00e87947 */ /* 0x000fea000383ffff */
.L_x_562:
[----:B------:R-:W-:Y:S01]  /*196e0*/  BSSY B1, `(.L_x_589) ;  /* 0x0000006000017945 */ /* 0x000fe20003800000 */
[----:B------:R-:W-:-:S07]  /*196f0*/  IMAD.MOV.U32 R15, RZ, RZ, -0x1 ;  /* 0xffffffffff0f7424 */ /* 0x000fce00078e00ff */
[----:B------:R-:W-:Y:S05]  /*19700*/  WARPSYNC.COLLECTIVE R15, `(.L_x_590) ;  /* 0x000000000f0c7348 */ /* 0x000fea0003c00000 */
[----:B------:R-:W-:Y:S02]  /*19710*/  ELECT P6, UR62, PT ;  /* 0x00000000003e782f */ /* 0x000fe400038c0000 */
[----:B------:R-:W-:Y:S01]  /*19720*/  MOV R14, UR62 ;  /* 0x0000003e000e7c02 */ /* 0x000fe20008000f00 */
[----:B------:R-:W-:Y:S10]  /*19730*/  ENDCOLLECTIVE ;  /* 0x000000000000791b */ /* 0x000ff40003800000 */
.L_x_590:
[----:B------:R-:W-:Y:S05]  /*19740*/  BSYNC B1 ;  /* 0x0000000000017941 */ /* 0x000fea0003800000 */
.L_x_589:
[----:B------:R-:W-:Y:S05]  /*19750*/  BRA `(.L_x_591) ;  /* 0xffffffe800ec7947 */ /* 0x000fea000383ffff */
.L_x_565:
[----:B0-----:R0:W2:Y:S02]  /*19760*/  SYNCS.PHASECHK.TRANS64.TRYWAIT P0, [R7+URZ+0x60], R16 ;  /* 0x00006010070075a7 */ /* 0x0010a4000800017f */
[----:B--2---:R-:W-:Y:S05]  /*19770*/  @!P0 NANOSLEEP.SYNCS 0x989680 ;  /* 0x009896800000895d */ /* 0x004fea0003900000 */
[----:B------:R-:W2:Y:S02]  /*19780*/  @!P0 SYNCS.PHASECHK.TRANS64 P0, [R7+URZ+0x60], R16 ;  /* 0x00006010070085a7 */ /* 0x000ea4000800007f */
[----:B--2---:R-:W-:Y:S05]  /*19790*/  @!P0 BRA `(.L_x_565) ;  /* 0xfffffffc00f08947 */ /* 0x004fea000383ffff */
[----:B------:R-:W-:Y:S05]  /*197a0*/  BRA `(.L_x_592) ;  /* 0xffffffec002c7947 */ /* 0x000fea000383ffff */
.L_x_573:
[----:B------:R-:W-:Y:S01]  /*197b0*/  BSSY B0, `(.L_x_593) ;  /* 0x0000006000007945 */ /* 0x000fe20003800000 */
[----:B------:R-:W-:-:S07]  /*197c0*/  IMAD.MOV.U32 R15, RZ, RZ, -0x1 ;  /* 0xffffffffff0f7424 */ /* 0x000fce00078e00ff */
[----:B------:R-:W-:Y:S05]  /*197d0*/  WARPSYNC.COLLECTIVE R15, `(.L_x_594) ;  /* 0x000000000f0c7348 */ /* 0x000fea0003c00000 */
[----:B------:R-:W-:Y:S02]  /*197e0*/  ELECT P6, UR62, PT ;  /* 0x00000000003e782f */ /* 0x000fe400038c0000 */
[----:B------:R-:W-:Y:S01]  /*197f0*/  MOV R14, UR62 ;  /* 0x0000003e000e7c02 */ /* 0x000fe20008000f00 */
[----:B------:R-:W-:Y:S10]  /*19800*/  ENDCOLLECTIVE ;  /* 0x000000000000791b */ /* 0x000ff40003800000 */
.L_x_594:
[----:B------:R-:W-:Y:S05]  /*19810*/  BSYNC B0 ;  /* 0x0000000000007941 */ /* 0x000fea0003800000 */
.L_x_593:
[----:B------:R-:W-:Y:S05]  /*19820*/  BRA `(.L_x_595) ;  /* 0xfffffff400a87947 */ /* 0x000fea000383ffff */
.L_x_577:
[----:B0-----:R0:W1:Y:S02]  /*19830*/  SYNCS.PHASECHK.TRANS64.TRYWAIT P0, [R5+URZ], R2 ;  /* 0x00000002050075a7 */ /* 0x001064000800017f */
[----:B-1----:R-:W-:Y:S05]  /*19840*/  @!P0 NANOSLEEP.SYNCS 0x989680 ;  /* 0x009896800000895d */ /* 0x002fea0003900000 */
[----:B------:R-:W1:Y:S02]  /*19850*/  @!P0 SYNCS.PHASECHK.TRANS64 P0, [R5+URZ], R2 ;  /* 0x00000002050085a7 */ /* 0x000e64000800007f */
[----:B-1----:R-:W-:Y:S05]  /*19860*/  @!P0 BRA `(.L_x_577) ;  /* 0xfffffffc00f08947 */ /* 0x002fea000383ffff */
[----:B------:R-:W-:Y:S05]  /*19870*/  BRA `(.L_x_596) ;  /* 0xfffffff400d07947 */ /* 0x000fea000383ffff */
.L_x_578:
[----:B0-----:R0:W1:Y:S02]  /*19880*/  SYNCS.PHASECHK.TRANS64.TRYWAIT P0, [R7+URZ], R0 ;  /* 0x00000000070075a7 */ /* 0x001064000800017f */
[----:B-1----:R-:W-:Y:S05]  /*19890*/  @!P0 NANOSLEEP.SYNCS 0x989680 ;  /* 0x009896800000895d */ /* 0x002fea0003900000 */
[----:B------:R-:W1:Y:S02]  /*198a0*/  @!P0 SYNCS.PHASECHK.TRANS64 P0, [R7+URZ], R0 ;  /* 0x00000000070085a7 */ /* 0x000e64000800007f */
[----:B-1----:R-:W-:Y:S05]  /*198b0*/  @!P0 BRA `(.L_x_578) ;  /* 0xfffffffc00f08947 */ /* 0x002fea000383ffff */
[----:B------:R-:W-:Y:S05]  /*198c0*/  BRA `(.L_x_597) ;  /* 0xfffffff400e07947 */ /* 0x000fea000383ffff */
.L_x_579:
[----:B0-----:R0:W1:Y:S02]  /*198d0*/  SYNCS.PHASECHK.TRANS64.TRYWAIT P0, [R7+URZ], R0 ;  /* 0x00000000070075a7 */ /* 0x001064000800017f */
[----:B-1----:R-:W-:Y:S05]  /*198e0*/  @!P0 NANOSLEEP.SYNCS 0x989680 ;  /* 0x009896800000895d */ /* 0x002fea0003900000 */
[----:B------:R-:W1:Y:S02]  /*198f0*/  @!P0 SYNCS.PHASECHK.TRANS64 P0, [R7+URZ], R0 ;  /* 0x00000000070085a7 */ /* 0x000e64000800007f */
[----:B-1----:R-:W-:Y:S05]  /*19900*/  @!P0 BRA `(.L_x_579) ;  /* 0xfffffffc00f08947 */ /* 0x002fea000383ffff */
[----:B------:R-:W-:Y:S05]  /*19910*/  BRA `(.L_x_598) ;  /* 0xfffffff400f07947 */ /* 0x000fea000383ffff */
.L_x_580:
[----:B0-----:R0:W1:Y:S02]  /*19920*/  SYNCS.PHASECHK.TRANS64.TRYWAIT P0, [R7+URZ], R0 ;  /* 0x00000000070075a7 */ /* 0x001064000800017f */
[----:B-1----:R-:W-:Y:S05]  /*19930*/  @!P0 NANOSLEEP.SYNCS 0x989680 ;  /* 0x009896800000895d */ /* 0x002fea0003900000 */
[----:B------:R-:W1:Y:S02]  /*19940*/  @!P0 SYNCS.PHASECHK.TRANS64 P0, [R7+URZ], R0 ;  /* 0x00000000070085a7 */ /* 0x000e64000800007f */
[----:B-1----:R-:W-:Y:S05]  /*19950*/  @!P0 BRA `(.L_x_580) ;  /* 0xfffffffc00f08947 */ /* 0x002fea000383ffff */
[----:B------:R-:W-:Y:S05]  /*19960*/  BRA `(.L_x_599) ;  /* 0xfffffff800007947 */ /* 0x000fea000383ffff */
.L_x_581:
[----:B0-----:R0:W1:Y:S02]  /*19970*/  SYNCS.PHASECHK.TRANS64.TRYWAIT P0, [R7+URZ], R0 ;  /* 0x00000000070075a7 */ /* 0x001064000800017f */
[----:B-1----:R-:W-:Y:S05]  /*19980*/  @!P0 NANOSLEEP.SYNCS 0x989680 ;  /* 0x009896800000895d */ /* 0x002fea0003900000 */
[----:B------:R-:W1:Y:S02]  /*19990*/  @!P0 SYNCS.PHASECHK.TRANS64 P0, [R7+URZ], R0 ;  /* 0x00000000070085a7 */ /* 0x000e64000800007f */
[----:B-1----:R-:W-:Y:S05]  /*199a0*/  @!P0 BRA `(.L_x_581) ;  /* 0xfffffffc00f08947 */ /* 0x002fea000383ffff */
[----:B------:R-:W-:Y:S05]  /*199b0*/  BRA `(.L_x_600) ;  /* 0xfffffff800107947 */ /* 0x000fea000383ffff */
.L_x_582:
[----:B0-----:R0:W1:Y:S02]  /*199c0*/  SYNCS.PHASECHK.TRANS64.TRYWAIT P0, [R7+URZ], R0 ;  /* 0x00000000070075a7 */ /* 0x001064000800017f */
[----:B-1----:R-:W-:Y:S05]  /*199d0*/  @!P0 NANOSLEEP.SYNCS 0x989680 ;  /* 0x009896800000895d */ /* 0x002fea0003900000 */
[----:B------:R-:W1:Y:S02]  /*199e0*/  @!P0 SYNCS.PHASECHK.TRANS64 P0, [R7+URZ], R0 ;  /* 0x00000000070085a7 */ /* 0x000e64000800007f */
[----:B-1----:R-:W-:Y:S05]  /*199f0*/  @!P0 BRA `(.L_x_582) ;  /* 0xfffffffc00f08947 */ /* 0x002fea000383ffff */
[----:B------:R-:W-:Y:S05]  /*19a00*/  BRA `(.L_x_601) ;  /* 0xfffffff800207947 */ /* 0x000fea000383ffff */
.L_x_583:
[----:B0-----:R0:W1:Y:S02]  /*19a10*/  SYNCS.PHASECHK.TRANS64.TRYWAIT P0, [R7+URZ], R0 ;  /* 0x00000000070075a7 */ /* 0x001064000800017f */
[----:B-1----:R-:W-:Y:S05]  /*19a20*/  @!P0 NANOSLEEP.SYNCS 0x989680 ;  /* 0x009896800000895d */ /* 0x002fea0003900000 */
[----:B------:R-:W1:Y:S02]  /*19a30*/  @!P0 SYNCS.PHASECHK.TRANS64 P0, [R7+URZ], R0 ;  /* 0x00000000070085a7 */ /* 0x000e64000800007f */
[----:B-1----:R-:W-:Y:S05]  /*19a40*/  @!P0 BRA `(.L_x_583) ;  /* 0xfffffffc00f08947 */ /* 0x002fea000383ffff */
[----:B------:R-:W-:Y:S05]  /*19a50*/  BRA `(.L_x_602) ;  /* 0xfffffff800307947 */ /* 0x000fea000383ffff */
.L_x_584:
[----:B0-----:R0:W1:Y:S02]  /*19a60*/  SYNCS.PHASECHK.TRANS64.TRYWAIT P0, [R7+URZ], R0 ;  /* 0x00000000070075a7 */ /* 0x001064000800017f */
[----:B-1----:R-:W-:Y:S05]  /*19a70*/  @!P0 NANOSLEEP.SYNCS 0x989680 ;  /* 0x009896800000895d */ /* 0x002fea0003900000 */
[----:B------:R-:W1:Y:S02]  /*19a80*/  @!P0 SYNCS.PHASECHK.TRANS64 P0, [R7+URZ], R0 ;  /* 0x00000000070085a7 */ /* 0x000e64000800007f */
[----:B-1----:R-:W-:Y:S05]  /*19a90*/  @!P0 BRA `(.L_x_584) ;  /* 0xfffffffc00f08947 */ /* 0x002fea000383ffff */
[----:B------:R-:W-:Y:S05]  /*19aa0*/  BRA `(.L_x_603) ;  /* 0xfffffff800407947 */ /* 0x000fea000383ffff */
.L_x_585:
[----:B0-----:R0:W1:Y:S02]  /*19ab0*/  SYNCS.PHASECHK.TRANS64.TRYWAIT P0, [R7+URZ], R0 ;  /* 0x00000000070075a7 */ /* 0x001064000800017f */
[----:B-1----:R-:W-:Y:S05]  /*19ac0*/  @!P0 NANOSLEEP.SYNCS 0x989680 ;  /* 0x009896800000895d */ /* 0x002fea0003900000 */
[----:B------:R-:W1:Y:S02]  /*19ad0*/  @!P0 SYNCS.PHASECHK.TRANS64 P0, [R7+URZ], R0 ;  /* 0x00000000070085a7 */ /* 0x000e64000800007f */
[----:B-1----:R-:W-:Y:S05]  /*19ae0*/  @!P0 BRA `(.L_x_585) ;  /* 0xfffffffc00f08947 */ /* 0x002fea000383ffff */
[----:B------:R-:W-:Y:S05]  /*19af0*/  BRA `(.L_x_604) ;  /* 0xfffffff800507947 */ /* 0x000fea000383ffff */
.L_x_586:
[----:B0-----:R0:W1:Y:S02]  /*19b00*/  SYNCS.PHASECHK.TRANS64.TRYWAIT P0, [R7+URZ], R0 ;  /* 0x00000000070075a7 */ /* 0x001064000800017f */
[----:B-1----:R-:W-:Y:S05]  /*19b10*/  @!P0 NANOSLEEP.SYNCS 0x989680 ;  /* 0x009896800000895d */ /* 0x002fea0003900000 */
[----:B------:R-:W1:Y:S02]  /*19b20*/  @!P0 SYNCS.PHASECHK.TRANS64 P0, [R7+URZ], R0 ;  /* 0x00000000070085a7 */ /* 0x000e64000800007f */
[----:B-1----:R-:W-:Y:S05]  /*19b30*/  @!P0 BRA `(.L_x_586) ;  /* 0xfffffffc00f08947 */ /* 0x002fea000383ffff */
[----:B------:R-:W-:Y:S05]  /*19b40*/  BRA `(.L_x_605) ;  /* 0xfffffff800607947 */ /* 0x000fea000383ffff */
.L_x_587:
[----:B0-----:R0:W1:Y:S02]  /*19b50*/  SYNCS.PHASECHK.TRANS64.TRYWAIT P0, [R7+URZ], R0 ;  /* 0x00000000070075a7 */ /* 0x001064000800017f */
[----:B-1----:R-:W-:Y:S05]  /*19b60*/  @!P0 NANOSLEEP.SYNCS 0x989680 ;  /* 0x009896800000895d */ /* 0x002fea0003900000 */
[----:B------:R-:W1:Y:S02]  /*19b70*/  @!P0 SYNCS.PHASECHK.TRANS64 P0, [R7+URZ], R0 ;  /* 0x00000000070085a7 */ /* 0x000e64000800007f */
[----:B-1----:R-:W-:Y:S05]  /*19b80*/  @!P0 BRA `(.L_x_587) ;  /* 0xfffffffc00f08947 */ /* 0x002fea000383ffff */
[----:B------:R-:W-:Y:S05]  /*19b90*/  BRA `(.L_x_606) ;  /* 0xfffffff800707947 */ /* 0x000fea000383ffff */
.L_x_607:
[----:B------:R-:W-:-:S00]  /*19ba0*/  BRA `(.L_x_607) ;  /* 0xfffffffc00fc7947 */ /* 0x000fc0000383ffff */
[----:B------:R-:W-:-:S00]  /*19bb0*/  NOP ;  /* 0x0000000000007918 */ /* 0x000fc00000000000 */
        /* <DEDUP_REMOVED lines=12> */
.L_x_608:


//--------------------- .nv.global.init           --------------------------
	.section	.nv.global.init,"aw",@progbits
.nv.global.init:
	.type		$str$22,@object
	.size		$str$22,($str$23 - $str$22)
$str$22:
        /*0000*/ 	.byte	0x6b, 0x5f, 0x74, 0x69, 0x6c, 0x65, 0x5f, 0x63, 0x6f, 0x75, 0x6e, 0x74, 0x20, 0x3e, 0x3d, 0x20
        /*0010*/ 	.byte	0x31, 0x00
	.type		$str$23,@object
	.size		$str$23,(__unnamed_1 - $str$23)
$str$23:
        /*0012*/ 	.byte	0x2f, 0x74, 0x6d, 0x70, 0x2f, 0x63, 0x75, 0x74, 0x6c, 0x61, 0x73, 0x73, 0x5f, 0x73, 0x77, 0x65
        /*0022*/ 	.byte	0x65, 0x70, 0x5f, 0x73, 0x72, 0x63, 0x2f, 0x69, 0x6e, 0x63, 0x6c, 0x75, 0x64, 0x65, 0x2f, 0x63
        /*0032*/ 	.byte	0x75, 0x74, 0x6c, 0x61, 0x73, 0x73, 0x2f, 0x67, 0x65, 0x6d, 0x6d, 0x2f, 0x63, 0x6f, 0x6c, 0x6c
        /*0042*/ 	.byte	0x65, 0x63, 0x74, 0x69, 0x76, 0x65, 0x2f, 0x73, 0x6d, 0x39, 0x30, 0x5f, 0x6d, 0x6d, 0x61, 0x5f
        /*0052*/ 	.byte	0x74, 0x6d, 0x61, 0x5f, 0x67, 0x6d, 0x6d, 0x61, 0x5f, 0x73, 0x73, 0x5f, 0x77, 0x61, 0x72, 0x70
        /*0062*/ 	.byte	0x73, 0x70, 0x65, 0x63, 0x69, 0x61, 0x6c, 0x69, 0x7a, 0x65, 0x64, 0x2e, 0x68, 0x70, 0x70, 0x00
	.type		__unnamed_1,@object
	.size		__unnamed_1,(.L_0 - __unnamed_1)
__unnamed_1:
        /* <DEDUP_REMOVED lines=182> */
        /*0bd2*/ 	.byte	0x00
.L_0:


//--------------------- .nv.shared._ZN7cutlass13device_kernelINS_4gemm6kernel13GemmUniversalIN4cute5tupleIJiiiiEEENS1_10collective13CollectiveMmaINS1_34MainloopSm90TmaGmmaWarpSpecializedILi12ENS5_IJNS4_1CILi2EEENSA_ILi1EEESC_EEENS1_35KernelTmaWarpSpecializedCooperativeEEENS5_IJNSA_ILi384EEENSA_ILi176EEENSA_ILi16EEEEEENS_10bfloat16_tENS5_IJlSC_lEEESK_SL_NS4_8TiledMMAINS4_8MMA_AtomIJNS4_4SM904GMMA27MMA_64x16x16_F32BF16BF16_SSILNSP_5MajorE0ELSR_0ELNSP_7ScaleInE1ELSS_1EEEEEENS4_6LayoutISD_NS5_IJSC_NSA_ILi0EEESW_EEEEENS5_IJNS4_10UnderscoreESZ_SZ_EEEEENS4_13SM90_TMA_LOADENS4_14ComposedLayoutINS4_7SwizzleILi1ELi4ELi3EEENS4_18smem_ptr_flag_bitsILi16EEENSV_INS5_IJNSA_ILi8EEESI_EEENS5_IJSI_SC_EEEEEEEvNS4_8identityENS4_23SM90_TMA_LOAD_MULTICASTES1C_vS1D_EENS_8epilogue10collective6detail29Sm90TmaWarpSpecializedAdapterINS1H_15DefaultEpilogueISK_SL_SL_NS1G_6thread17LinearCombinationISK_Li1EffLNS1L_9ScaleType4KindE0ELNS_15FloatRoundStyleE2ESK_EENS1_15EpilogueDefaultEEEEEvvEEEEvNT_6ParamsE --------------------------
	.section	.nv.shared._ZN7cutlass13device_kernelINS_4gemm6kernel13GemmUniversalIN4cute5tupleIJiiiiEEENS1_10collective13CollectiveMmaINS1_34MainloopSm90TmaGmmaWarpSpecializedILi12ENS5_IJNS4_1CILi2EEENSA_ILi1EEESC_EEENS1_35KernelTmaWarpSpecializedCooperativeEEENS5_IJNSA_ILi384EEENSA_ILi176EEENSA_ILi16EEEEEENS_10bfloat16_tENS5_IJlSC_lEEESK_SL_NS4_8TiledMMAINS4_8MMA_AtomIJNS4_4SM904GMMA27MMA_64x16x16_F32BF16BF16_SSILNSP_5MajorE0ELSR_0ELNSP_7ScaleInE1ELSS_1EEEEEENS4_6LayoutISD_NS5_IJSC_NSA_ILi0EEESW_EEEEENS5_IJNS4_10UnderscoreESZ_SZ_EEEEENS4_13SM90_TMA_LOADENS4_14ComposedLayoutINS4_7SwizzleILi1ELi4ELi3EEENS4_18smem_ptr_flag_bitsILi16EEENSV_INS5_IJNSA_ILi8EEESI_EEENS5_IJSI_SC_EEEEEEEvNS4_8identityENS4_23SM90_TMA_LOAD_MULTICASTES1C_vS1D_EENS_8epilogue10collective6detail29Sm90TmaWarpSpecializedAdapterINS1H_15DefaultEpilogueISK_SL_SL_NS1G_6thread17LinearCombinationISK_Li1EffLNS1L_9ScaleType4KindE0ELNS_15FloatRoundStyleE2ESK_EENS1_15EpilogueDefaultEEEEEvvEEEEvNT_6ParamsE,"aw",@nobits
	.sectionflags	@""
	.align	16
	.zero		1024


//--------------------- .nv.shared.reserved.0     --------------------------
	.section	.nv.shared.reserved.0,"aw",@nobits
	.weak		__nv_reservedSMEM_offset_0_alias
	.size		__nv_reservedSMEM_offset_0_alias, 0, 0
	.other		__nv_reservedSMEM_offset_0_alias,@"STO_CUDA_RESERVED_SHARED STV_DEFAULT"
__nv_reservedSMEM_offset_0_alias:
	.zero		0


//--------------------- .nv.global                --------------------------
	.section	.nv.global,"aw",@nobits
.nv.global:
	.type		_ZN40_INTERNAL_672899c9_4_k_cu_84f31339_166664cute1_E,@object
	.size		_ZN40_INTERNAL_672899c9_4_k_cu_84f31339_166664cute1_E,(_ZN40_INTERNAL_672899c9_4_k_cu_84f31339_166664cuda3std3__45__cpo6cbeginE - _ZN40_INTERNAL_672899c9_4_k_cu_84f31339_166664cute1_E)
_ZN40_INTERNAL_672899c9_4_k_cu_84f31339_166664cute1_E:
	.zero		1
	.type		_ZN40_INTERNAL_672899c9_4_k_cu_84f31339_166664cuda3std3__45__cpo6cbeginE,@object
	.size		_ZN40_INTERNAL_672899c9_4_k_cu_84f31339_166664cuda3std3__45__cpo6cbeginE,(_ZN40_INTERNAL_672899c9_4_k_cu_84f31339_166664cuda3std3__48in_placeE - _ZN40_INTERNAL_672899c9_4_k_cu_84f31339_166664cuda3std3__45__cpo6cbeginE)
_ZN40_INTERNAL_672899c9_4_k_cu_84f31339_166664cuda3std3__45__cpo6cbeginE:
	.zero		1
	.type		_ZN40_INTERNAL_672899c9_4_k_cu_84f31339_166664cuda3std3__48in_placeE,@object
	.size		_ZN40_INTERNAL_672899c9_4_k_cu_84f31339_166664cuda3std3__48in_placeE,(_ZN40_INTERNAL_672899c9_4_k_cu_84f31339_166664cuda3std6ranges3__45__cpo9iter_moveE - _ZN40_INTERNAL_672899c9_4_k_cu_84f31339_166664cuda3std3__48in_placeE)
_ZN40_INTERNAL_672899c9_4_k_cu_84f31339_166664cuda3std3__48in_placeE:
	.zero		1
	.type		_ZN40_INTERNAL_672899c9_4_k_cu_84f31339_166664cuda3std6ranges3__45__cpo9iter_moveE,@object
	.size		_ZN40_INTERNAL_672899c9_4_k_cu_84f31339_166664cuda3std6ranges3__45__cpo9iter_moveE,(_ZN40_INTERNAL_672899c9_4_k_cu_84f31339_166664cuda3std3__45__cpo5beginE - _ZN40_INTERNAL_672899c9_4_k_cu_84f31339_166664cuda3std6ranges3__45__cpo9iter_moveE)
_ZN40_INTERNAL_672899c9_4_k_cu_84f31339_166664cuda3std6ranges3__45__cpo9iter_moveE:
	.zero		1
	.type		_ZN40_INTERNAL_672899c9_4_k_cu_84f31339_166664cuda3std3__45__cpo5beginE,@object
	.size		_ZN40_INTERNAL_672899c9_4_k_cu_84f31339_166664cuda3std3__45__cpo5beginE,(_ZN40_INTERNAL_672899c9_4_k_cu_84f31339_166664cuda3std3__442_GLOBAL__N__672899c9_4_k_cu_84f31339_166666ignoreE - _ZN40_INTERNAL_672899c9_4_k_cu_84f31339_166664cuda3std3__45__cpo5beginE)
_ZN40_INTERNAL_672899c9_4_k_cu_84f31339_166664cuda3std3__45__cpo5beginE:
	.zero		1
	.type		_ZN40_INTERNAL_672899c9_4_k_cu_84f31339_166664cuda3std3__442_GLOBAL__N__672899c9_4_k_cu_84f31339_166666ignoreE,@object
	.size		_ZN40_INTERNAL_672899c9_4_k_cu_84f31339_166664cuda3std3__442_GLOBAL__N__672899c9_4_k_cu_84f31339_166666ignoreE,(_ZN40_INTERNAL_672899c9_4_k_cu_84f31339_166664cute7productE - _ZN40_INTERNAL_672899c9_4_k_cu_84f31339_166664cuda3std3__442_GLOBAL__N__672899c9_4_k_cu_84f31339_166666ignoreE)
_ZN40_INTERNAL_672899c9_4_k_cu_84f31339_166664cuda3std3__442_GLOBAL__N__672899c9_4_k_cu_84f31339_166666ignoreE:
	.zero		1
	.type		_ZN40_INTERNAL_672899c9_4_k_cu_84f31339_166664cute7productE,@object
	.size		_ZN40_INTERNAL_672899c9_4_k_cu_84f31339_166664cute7productE,(_ZN40_INTERNAL_672899c9_4_k_cu_84f31339_166664cuda3std3__45__cpo3endE - _ZN40_INTERNAL_672899c9_4_k_cu_84f31339_166664cute7productE)
_ZN40_INTERNAL_672899c9_4_k_cu_84f31339_166664cute7productE:
	.zero		1
	.type		_ZN40_INTERNAL_672899c9_4_k_cu_84f31339_166664cuda3std3__45__cpo3endE,@object
	.size		_ZN40_INTERNAL_672899c9_4_k_cu_84f31339_166664cuda3std3__45__cpo3endE,(_ZN40_INTERNAL_672899c9_4_k_cu_84f31339_166664cuda3std3__419piecewise_constructE - _ZN40_INTERNAL_672899c9_4_k_cu_84f31339_166664cuda3std3__45__cpo3endE)
_ZN40_INTERNAL_672899c9_4_k_cu_84f31339_166664cuda3std3__45__cpo3endE:
	.zero		1
	.type		_ZN40_INTERNAL_672899c9_4_k_cu_84f31339_166664cuda3std3__419piecewise_constructE,@object
	.size		_ZN40_INTERNAL_672899c9_4_k_cu_84f31339_166664cuda3std3__419piecewise_constructE,(_ZN40_INTERNAL_672899c9_4_k_cu_84f31339_166664cuda3std3__45__cpo4cendE - _ZN40_INTERNAL_672899c9_4_k_cu_84f31339_166664cuda3std3__419piecewise_constructE)
_ZN40_INTERNAL_672899c9_4_k_cu_84f31339_166664cuda3std3__419piecewise_constructE:
	.zero		1
	.type		_ZN40_INTERNAL_672899c9_4_k_cu_84f31339_166664cuda3std3__45__cpo4cendE,@object
	.size		_ZN40_INTERNAL_672899c9_4_k_cu_84f31339_166664cuda3std3__45__cpo4cendE,(_ZN40_INTERNAL_672899c9_4_k_cu_84f31339_166664cuda3std6ranges3__45__cpo4swapE - _ZN40_INTERNAL_672899c9_4_k_cu_84f31339_166664cuda3std3__45__cpo4cendE)
_ZN40_INTERNAL_672899c9_4_k_cu_84f31339_166664cuda3std3__45__cpo4cendE:
	.zero		1
	.type		_ZN40_INTERNAL_672899c9_4_k_cu_84f31339_166664cuda3std6ranges3__45__cpo4swapE,@object
	.size		_ZN40_INTERNAL_672899c9_4_k_cu_84f31339_166664cuda3std6ranges3__45__cpo4swapE,(.L_8 - _ZN40_INTERNAL_672899c9_4_k_cu_84f31339_166664cuda3std6ranges3__45__cpo4swapE)
_ZN40_INTERNAL_672899c9_4_k_cu_84f31339_166664cuda3std6ranges3__45__cpo4swapE:
	.zero		1
.L_8:


//--------------------- .nv.constant0._ZN7cutlass13device_kernelINS_4gemm6kernel13GemmUniversalIN4cute5tupleIJiiiiEEENS1_10collective13CollectiveMmaINS1_34MainloopSm90TmaGmmaWarpSpecializedILi12ENS5_IJNS4_1CILi2EEENSA_ILi1EEESC_EEENS1_35KernelTmaWarpSpecializedCooperativeEEENS5_IJNSA_ILi384EEENSA_ILi176EEENSA_ILi16EEEEEENS_10bfloat16_tENS5_IJlSC_lEEESK_SL_NS4_8TiledMMAINS4_8MMA_AtomIJNS4_4SM904GMMA27MMA_64x16x16_F32BF16BF16_SSILNSP_5MajorE0ELSR_0ELNSP_7ScaleInE1ELSS_1EEEEEENS4_6LayoutISD_NS5_IJSC_NSA_ILi0EEESW_EEEEENS5_IJNS4_10UnderscoreESZ_SZ_EEEEENS4_13SM90_TMA_LOADENS4_14ComposedLayoutINS4_7SwizzleILi1ELi4ELi3EEENS4_18smem_ptr_flag_bitsILi16EEENSV_INS5_IJNSA_ILi8EEESI_EEENS5_IJSI_SC_EEEEEEEvNS4_8identityENS4_23SM90_TMA_LOAD_MULTICASTES1C_vS1D_EENS_8epilogue10collective6detail29Sm90TmaWarpSpecializedAdapterINS1H_15DefaultEpilogueISK_SL_SL_NS1G_6thread17LinearCombinationISK_Li1EffLNS1L_9ScaleType4KindE0ELNS_15FloatRoundStyleE2ESK_EENS1_15EpilogueDefaultEEEEEvvEEEEvNT_6ParamsE --------------------------
	.section	.nv.constant0._ZN7cutlass13device_kernelINS_4gemm6kernel13GemmUniversalIN4cute5tupleIJiiiiEEENS1_10collective13CollectiveMmaINS1_34MainloopSm90TmaGmmaWarpSpecializedILi12ENS5_IJNS4_1CILi2EEENSA_ILi1EEESC_EEENS1_35KernelTmaWarpSpecializedCooperativeEEENS5_IJNSA_ILi384EEENSA_ILi176EEENSA_ILi16EEEEEENS_10bfloat16_tENS5_IJlSC_lEEESK_SL_NS4_8TiledMMAINS4_8MMA_AtomIJNS4_4SM904GMMA27MMA_64x16x16_F32BF16BF16_SSILNSP_5MajorE0ELSR_0ELNSP_7ScaleInE1ELSS_1EEEEEENS4_6LayoutISD_NS5_IJSC_NSA_ILi0EEESW_EEEEENS5_IJNS4_10UnderscoreESZ_SZ_EEEEENS4_13SM90_TMA_LOADENS4_14ComposedLayoutINS4_7SwizzleILi1ELi4ELi3EEENS4_18smem_ptr_flag_bitsILi16EEENSV_INS5_IJNSA_ILi8EEESI_EEENS5_IJSI_SC_EEEEEEEvNS4_8identityENS4_23SM90_TMA_LOAD_MULTICASTES1C_vS1D_EENS_8epilogue10collective6detail29Sm90TmaWarpSpecializedAdapterINS1H_15DefaultEpilogueISK_SL_SL_NS1G_6thread17LinearCombinationISK_Li1EffLNS1L_9ScaleType4KindE0ELNS_15FloatRoundStyleE2ESK_EENS1_15EpilogueDefaultEEEEEvvEEEEvNT_6ParamsE,"a",@progbits
	.sectionflags	@""
	.align	4
.nv.constant0._ZN7cutlass13device_kernelINS_4gemm6kernel13GemmUniversalIN4cute5tupleIJiiiiEEENS1_10collective13CollectiveMmaINS1_34MainloopSm90TmaGmmaWarpSpecializedILi12ENS5_IJNS4_1CILi2EEENSA_ILi1EEESC_EEENS1_35KernelTmaWarpSpecializedCooperativeEEENS5_IJNSA_ILi384EEENSA_ILi176EEENSA_ILi16EEEEEENS_10bfloat16_tENS5_IJlSC_lEEESK_SL_NS4_8TiledMMAINS4_8MMA_AtomIJNS4_4SM904GMMA27MMA_64x16x16_F32BF16BF16_SSILNSP_5MajorE0ELSR_0ELNSP_7ScaleInE1ELSS_1EEEEEENS4_6LayoutISD_NS5_IJSC_NSA_ILi0EEESW_EEEEENS5_IJNS4_10UnderscoreESZ_SZ_EEEEENS4_13SM90_TMA_LOADENS4_14ComposedLayoutINS4_7SwizzleILi1ELi4ELi3EEENS4_18smem_ptr_flag_bitsILi16EEENSV_INS5_IJNSA_ILi8EEESI_EEENS5_IJSI_SC_EEEEEEEvNS4_8identityENS4_23SM90_TMA_LOAD_MULTICASTES1C_vS1D_EENS_8epilogue10collective6detail29Sm90TmaWarpSpecializedAdapterINS1H_15DefaultEpilogueISK_SL_SL_NS1G_6thread17LinearCombinationISK_Li1EffLNS1L_9ScaleType4KindE0ELNS_15FloatRoundStyleE2ESK_EENS1_15EpilogueDefaultEEEEEvvEEEEvNT_6ParamsE:
	.zero		1664


//--------------------- SYMBOLS --------------------------

	.type		.nv.reservedSmem.offset0,@object
	.size		.nv.reservedSmem.offset0,0x4
	.type		__assertfail,@function
